def matmul_kernel(
    a_ptr,
    b_ptr,
    c_ptr,
    M,
    N,
    K,
    stride_am,
    stride_ak,
    stride_bk,
    stride_bn,
    stride_cm,
    stride_cn,
    BLOCK_M: tl.constexpr,
    BLOCK_N: tl.constexpr,
    BLOCK_K: tl.constexpr,
    GROUP_M: tl.constexpr,
):
    pid = tl.program_id(axis=0)
    num_pid_m = tl.cdiv(M, BLOCK_M)
    num_pid_n = tl.cdiv(N, BLOCK_N)
    num_pid_in_group = GROUP_M * num_pid_n
    group_id = pid // num_pid_in_group
    first_pid_m = group_id * GROUP_M
    group_size_m = min(num_pid_m - first_pid_m, GROUP_M)
    pid_m = first_pid_m + ((pid % num_pid_in_group) % group_size_m)
    pid_n = (pid % num_pid_in_group) // group_size_m

    offs_am = (pid_m * BLOCK_M + tl.arange(0, BLOCK_M)) % M
    offs_bn = (pid_n * BLOCK_N + tl.arange(0, BLOCK_N)) % N
    offs_k = tl.arange(0, BLOCK_K)
    a_ptrs = a_ptr + offs_am[:, None] * stride_am + offs_k[None, :] * stride_ak
    b_ptrs = b_ptr + offs_k[:, None] * stride_bk + offs_bn[None, :] * stride_bn

    acc = tl.zeros((BLOCK_M, BLOCK_N), dtype=tl.float32)
    for kk in range(0, tl.cdiv(K, BLOCK_K)):
        a = tl.load(a_ptrs, mask=offs_k[None, :] < K - kk * BLOCK_K, other=0.0)
        b = tl.load(b_ptrs, mask=offs_k[:, None] < K - kk * BLOCK_K, other=0.0)
        acc = tl.dot(a, b, acc)
        a_ptrs += BLOCK_K * stride_ak
        b_ptrs += BLOCK_K * stride_bk

    c = acc.to(c_ptr.dtype.element_ty)
    offs_cm = pid_m * BLOCK_M + tl.arange(0, BLOCK_M)
    offs_cn = pid_n * BLOCK_N + tl.arange(0, BLOCK_N)
    c_ptrs = c_ptr + offs_cm[:, None] * stride_cm + offs_cn[None, :] * stride_cn
    mask = (offs_cm[:, None] < M) & (offs_cn[None, :] < N)
    tl.store(c_ptrs, c, mask=mask)

# config = {"BLOCK_K": 64, "BLOCK_M": 256, "BLOCK_N": 256, "GROUP_M": 8, "arch": "sm_100", "dtype": "bf16", "num_ctas": 1, "num_stages": 3, "num_warps": 16}
# arch = sm_100


// ===== COMPILED SASS (sm_100a) =====

	.target	sm_100a

	.elftype	@"ET_EXEC"


//--------------------- .note.nv.tkinfo           --------------------------
	.section	.note.nv.tkinfo,"",@"SHT_NOTE"
	.sectionflags	@"SHF_NOTE_NV_TKINFO"
	.tkinfo
        /*0018*/ 	.word	0x00000081
        /*0030*/ 	.string	""
        /*0030*/ 	.string	"ptxas-blackwell"
        /*0030*/ 	.string	"Cuda compilation tools, release 12.9, V12.9.86"
        /*0030*/ 	.string	"Build cuda_12.9.r12.9/compiler.36037853_0"
        /*0030*/ 	.string	"-v  -suppress-debug-info  -lineinfo  -arch sm_100a "



//--------------------- .note.nv.cuver            --------------------------
	.section	.note.nv.cuver,"",@"SHT_NOTE"
	.sectionflags	@"SHF_NOTE_NV_CUVER"
        /*0018*/ 	.short	0x0001
        /*001a*/ 	.short	0x0064
        /*001c*/ 	.short	0x0001
        /*001e*/ 	.short	0x0000
        /*0020*/ 	.short	0x0001
        /*0022*/ 	.short	0x0000


//--------------------- .nv.info                  --------------------------
	.section	.nv.info,"",@"SHT_CUDA_INFO"
	.align	4


	//----- nvinfo : EIATTR_REGCOUNT
	.align		4
        /*0000*/ 	.byte	0x04, 0x2f
        /*0002*/ 	.short	(.L_1 - .L_0)
	.align		4
.L_0:
        /*0004*/ 	.word	index@(matmul_kernel)
        /*0008*/ 	.word	0x00000020


	//----- nvinfo : EIATTR_FRAME_SIZE
	.align		4
.L_1:
        /*000c*/ 	.byte	0x04, 0x11
        /*000e*/ 	.short	(.L_3 - .L_2)
	.align		4
.L_2:
        /*0010*/ 	.word	index@(matmul_kernel)
        /*0014*/ 	.word	0x00000f48


	//----- nvinfo : EIATTR_MIN_STACK_SIZE
	.align		4
.L_3:
        /*0018*/ 	.byte	0x04, 0x12
        /*001a*/ 	.short	(.L_5 - .L_4)
	.align		4
.L_4:
        /*001c*/ 	.word	index@(matmul_kernel)
        /*0020*/ 	.word	0x00000f48
.L_5:


//--------------------- .nv.info.matmul_kernel    --------------------------
	.section	.nv.info.matmul_kernel,"",@"SHT_CUDA_INFO"
	.sectionflags	@""
	.align	4


	//----- nvinfo : EIATTR_CUDA_API_VERSION
	.align		4
        /*0000*/ 	.byte	0x04, 0x37
        /*0002*/ 	.short	(.L_7 - .L_6)
.L_6:
        /*0004*/ 	.word	0x00000081


	//----- nvinfo : EIATTR_KPARAM_INFO
	.align		4
.L_7:
        /*0008*/ 	.byte	0x04, 0x17
        /*000a*/ 	.short	(.L_9 - .L_8)
.L_8:
        /*000c*/ 	.word	0x00000000
        /*0010*/ 	.short	0x000d
        /*0012*/ 	.short	0x0048
        /*0014*/ 	.byte	0x00, 0xf4, 0x21, 0x00


	//----- nvinfo : EIATTR_KPARAM_INFO
	.align		4
.L_9:
        /*0018*/ 	.byte	0x04, 0x17
        /*001a*/ 	.short	(.L_11 - .L_10)
.L_10:
        /*001c*/ 	.word	0x00000000
        /*0020*/ 	.short	0x000c
        /*0022*/ 	.short	0x0040
        /*0024*/ 	.byte	0x00, 0xf4, 0x21, 0x00


	//----- nvinfo : EIATTR_KPARAM_INFO
	.align		4
.L_11:
        /*0028*/ 	.byte	0x04, 0x17
        /*002a*/ 	.short	(.L_13 - .L_12)
.L_12:
        /*002c*/ 	.word	0x00000000
        /*0030*/ 	.short	0x000b
        /*0032*/ 	.short	0x0038
        /*0034*/ 	.byte	0x00, 0xf0, 0x11, 0x00


	//----- nvinfo : EIATTR_KPARAM_INFO
	.align		4
.L_13:
        /*0038*/ 	.byte	0x04, 0x17
        /*003a*/ 	.short	(.L_15 - .L_14)
.L_14:
        /*003c*/ 	.word	0x00000000
        /*0040*/ 	.short	0x000a
        /*0042*/ 	.short	0x0034
        /*0044*/ 	.byte	0x00, 0xf0, 0x11, 0x00


	//----- nvinfo : EIATTR_KPARAM_INFO
	.align		4
.L_15:
        /*0048*/ 	.byte	0x04, 0x17
        /*004a*/ 	.short	(.L_17 - .L_16)
.L_16:
        /*004c*/ 	.word	0x00000000
        /*0050*/ 	.short	0x0009
        /*0052*/ 	.short	0x0030
        /*0054*/ 	.byte	0x00, 0xf0, 0x11, 0x00


	//----- nvinfo : EIATTR_KPARAM_INFO
	.align		4
.L_17:
        /*0058*/ 	.byte	0x04, 0x17
        /*005a*/ 	.short	(.L_19 - .L_18)
.L_18:
        /*005c*/ 	.word	0x00000000
        /*0060*/ 	.short	0x0008
        /*0062*/ 	.short	0x002c
        /*0064*/ 	.byte	0x00, 0xf0, 0x11, 0x00


	//----- nvinfo : EIATTR_KPARAM_INFO
	.align		4
.L_19:
        /*0068*/ 	.byte	0x04, 0x17
        /*006a*/ 	.short	(.L_21 - .L_20)
.L_20:
        /*006c*/ 	.word	0x00000000
        /*0070*/ 	.short	0x0007
        /*0072*/ 	.short	0x0028
        /*0074*/ 	.byte	0x00, 0xf0, 0x11, 0x00


	//----- nvinfo : EIATTR_KPARAM_INFO
	.align		4
.L_21:
        /*0078*/ 	.byte	0x04, 0x17
        /*007a*/ 	.short	(.L_23 - .L_22)
.L_22:
        /*007c*/ 	.word	0x00000000
        /*0080*/ 	.short	0x0006
        /*0082*/ 	.short	0x0024
        /*0084*/ 	.byte	0x00, 0xf0, 0x11, 0x00


	//----- nvinfo : EIATTR_KPARAM_INFO
	.align		4
.L_23:
        /*0088*/ 	.byte	0x04, 0x17
        /*008a*/ 	.short	(.L_25 - .L_24)
.L_24:
        /*008c*/ 	.word	0x00000000
        /*0090*/ 	.short	0x0005
        /*0092*/ 	.short	0x0020
        /*0094*/ 	.byte	0x00, 0xf0, 0x11, 0x00


	//----- nvinfo : EIATTR_KPARAM_INFO
	.align		4
.L_25:
        /*0098*/ 	.byte	0x04, 0x17
        /*009a*/ 	.short	(.L_27 - .L_26)
.L_26:
        /*009c*/ 	.word	0x00000000
        /*00a0*/ 	.short	0x0004
        /*00a2*/ 	.short	0x001c
        /*00a4*/ 	.byte	0x00, 0xf0, 0x11, 0x00


	//----- nvinfo : EIATTR_KPARAM_INFO
	.align		4
.L_27:
        /*00a8*/ 	.byte	0x04, 0x17
        /*00aa*/ 	.short	(.L_29 - .L_28)
.L_28:
        /*00ac*/ 	.word	0x00000000
        /*00b0*/ 	.short	0x0003
        /*00b2*/ 	.short	0x0018
        /*00b4*/ 	.byte	0x00, 0xf0, 0x11, 0x00


	//----- nvinfo : EIATTR_KPARAM_INFO
	.align		4
.L_29:
        /*00b8*/ 	.byte	0x04, 0x17
        /*00ba*/ 	.short	(.L_31 - .L_30)
.L_30:
        /*00bc*/ 	.word	0x00000000
        /*00c0*/ 	.short	0x0002
        /*00c2*/ 	.short	0x0010
        /*00c4*/ 	.byte	0x00, 0xf4, 0x21, 0x00


	//----- nvinfo : EIATTR_KPARAM_INFO
	.align		4
.L_31:
        /*00c8*/ 	.byte	0x04, 0x17
        /*00ca*/ 	.short	(.L_33 - .L_32)
.L_32:
        /*00cc*/ 	.word	0x00000000
        /*00d0*/ 	.short	0x0001
        /*00d2*/ 	.short	0x0008
        /*00d4*/ 	.byte	0x00, 0xf4, 0x21, 0x00


	//----- nvinfo : EIATTR_KPARAM_INFO
	.align		4
.L_33:
        /*00d8*/ 	.byte	0x04, 0x17
        /*00da*/ 	.short	(.L_35 - .L_34)
.L_34:
        /*00dc*/ 	.word	0x00000000
        /*00e0*/ 	.short	0x0000
        /*00e2*/ 	.short	0x0000
        /*00e4*/ 	.byte	0x00, 0xf4, 0x21, 0x00


	//----- nvinfo : EIATTR_SPARSE_MMA_MASK
	.align		4
.L_35:
        /*00e8*/ 	.byte	0x03, 0x50
        /*00ea*/ 	.short	0x0000


	//----- nvinfo : EIATTR_MAXREG_COUNT
	.align		4
        /*00ec*/ 	.byte	0x03, 0x1b
        /*00ee*/ 	.short	0x0080


	//----- nvinfo : EIATTR_NUM_BARRIERS
	.align		4
        /*00f0*/ 	.byte	0x02, 0x4c
        /*00f2*/ 	.byte	0x01
	.zero		1


	//----- nvinfo : EIATTR_ANNOTATIONS
	.align		4
        /*00f4*/ 	.byte	0x04, 0x55
        /*00f6*/ 	.short	(.L_37 - .L_36)


	//   ....[0]....
.L_36:
        /*00f8*/ 	.word	0x00000001
        /*00fc*/ 	.byte	0x50, 0x06, 0x00, 0x00, 0x01, 0x00, 0x00, 0x00, 0x80, 0x06, 0x00, 0x00, 0x01, 0x00, 0x00, 0x00
        /* <DEDUP_REMOVED lines=1263> */
        /*4ffc*/ 	.byte	0x80, 0x52, 0x01, 0x00, 0x01, 0x00, 0x00, 0x00, 0xd0, 0x52, 0x01, 0x00


	//----- nvinfo : EIATTR_VRC_CTA_INIT_COUNT
	.align		4
.L_37:
        /*5008*/ 	.byte	0x02, 0x4a
	.zero		1
	.zero		1


	//----- nvinfo : EIATTR_EXIT_INSTR_OFFSETS
	.align		4
        /*500c*/ 	.byte	0x04, 0x1c
        /*500e*/ 	.short	(.L_39 - .L_38)


	//   ....[0]....
.L_38:
        /*5010*/ 	.word	0x00015630


	//   ....[1]....
        /*5014*/ 	.word	0x00015660


	//----- nvinfo : EIATTR_REQNTID
	.align		4
.L_39:
        /*5018*/ 	.byte	0x04, 0x10
        /*501a*/ 	.short	(.L_41 - .L_40)
.L_40:
        /*501c*/ 	.word	0x00000200
        /*5020*/ 	.word	0x00000001
        /*5024*/ 	.word	0x00000001


	//----- nvinfo : EIATTR_CBANK_PARAM_SIZE
	.align		4
.L_41:
        /*5028*/ 	.byte	0x03, 0x19
        /*502a*/ 	.short	0x0050


	//----- nvinfo : EIATTR_PARAM_CBANK
	.align		4
        /*502c*/ 	.byte	0x04, 0x0a
        /*502e*/ 	.short	(.L_43 - .L_42)
	.align		4
.L_42:
        /*5030*/ 	.word	index@(.nv.constant0.matmul_kernel)
        /*5034*/ 	.short	0x0380
        /*5036*/ 	.short	0x0050


	//----- nvinfo : EIATTR_SW_WAR
	.align		4
.L_43:
        /*5038*/ 	.byte	0x04, 0x36
        /*503a*/ 	.short	(.L_45 - .L_44)
.L_44:
        /*503c*/ 	.word	0x00000008
.L_45:


//--------------------- .nv.compat                --------------------------
	.section	.nv.compat,"",@"SHT_CUDA_COMPAT_INFO"
	.align	4
        /*0000*/ 	.byte	0x02, 0x02, 0x01, 0x00, 0x02, 0x05, 0x05, 0x00, 0x02, 0x03, 0x00, 0x00, 0x02, 0x06, 0x01, 0x00


//--------------------- .nv.callgraph             --------------------------
	.section	.nv.callgraph,"",@"SHT_CUDA_CALLGRAPH"
	.align	4
	.sectionentsize	8
	.align		4
        /*0000*/ 	.word	0x00000000
	.align		4
        /*0004*/ 	.word	0xffffffff
	.align		4
        /*0008*/ 	.word	0x00000000
	.align		4
        /*000c*/ 	.word	0xfffffffe
	.align		4
        /*0010*/ 	.word	0x00000000
	.align		4
        /*0014*/ 	.word	0xfffffffd
	.align		4
        /*0018*/ 	.word	0x00000000
	.align		4
        /*001c*/ 	.word	0xfffffffc


//--------------------- .text.matmul_kernel       --------------------------
	.section	.text.matmul_kernel,"ax",@progbits
	.align	128
        .global         matmul_kernel
        .type           matmul_kernel,@function
        .size           matmul_kernel,(.L_x_4 - matmul_kernel)
        .other          matmul_kernel,@"STO_CUDA_ENTRY STV_DEFAULT"
matmul_kernel:
.text.matmul_kernel:
[----:B------:R-:W0:Y:S08]  /*0000*/  LDC R1, c[0x0][0x37c] ;  /* 0x0000df00ff017b82 */ /* 0x000e300000000800 */
[----:B------:R-:W1:Y:S01]  /*0010*/  LDC.64 R4, c[0x0][0x398] ;  /* 0x0000e600ff047b82 */ /* 0x000e620000000a00 */
[----:B------:R-:W2:Y:S01]  /*0020*/  S2R R14, SR_TID.X ;  /* 0x00000000000e7919 */ /* 0x000ea20000002100 */
[----:B------:R-:W3:Y:S01]  /*0030*/  LDCU UR4, c[0x0][0x3a0] ;  /* 0x00007400ff0477ac */ /* 0x000ee20008000800 */
[----:B0-----:R-:W-:Y:S01]  /*0040*/  VIADD R1, R1, 0xfffff0b8 ;  /* 0xfffff0b801017836 */ /* 0x001fe20000000000 */
[----:B------:R-:W-:Y:S01]  /*0050*/  UMOV UR5, 0x400 ;  /* 0x0000040000057882 */ /* 0x000fe20000000000 */
[----:B------:R-:W0:Y:S03]  /*0060*/  LDCU.64 UR8, c[0x0][0x358] ;  /* 0x00006b00ff0877ac */ /* 0x000e260008000a00 */
[----:B------:R-:W4:Y:S01]  /*0070*/  S2UR UR6, SR_CgaCtaId ;  /* 0x00000000000679c3 */ /* 0x000f220000008800 */
[----:B------:R-:W0:Y:S01]  /*0080*/  LDCU UR7, c[0x0][0x3a0] ;  /* 0x00007400ff0777ac */ /* 0x000e220008000800 */
[----:B---3--:R-:W-:Y:S01]  /*0090*/  UIADD3 UR4, UPT, UPT, UR4, 0x3f, URZ ;  /* 0x0000003f04047890 */ /* 0x008fe2000fffe0ff */
[----:B-1----:R-:W-:-:S03]  /*00a0*/  VIADD R0, R5, 0xff ;  /* 0x000000ff05007836 */ /* 0x002fc60000000000 */
[----:B------:R-:W-:Y:S02]  /*00b0*/  UISETP.GT.AND UP0, UPT, UR4, 0x3f, UPT ;  /* 0x0000003f0400788c */ /* 0x000fe4000bf04270 */
[----:B------:R-:W-:Y:S01]  /*00c0*/  SHF.R.S32.HI R3, RZ, 0x1f, R0 ;  /* 0x0000001fff037819 */ /* 0x000fe20000011400 */
[----:B----4-:R-:W-:-:S03]  /*00d0*/  ULEA UR5, UR6, UR5, 0x18 ;  /* 0x0000000506057291 */ /* 0x010fc6000f8ec0ff */
[----:B------:R-:W-:-:S04]  /*00e0*/  LEA.HI R3, R3, R0, RZ, 0x8 ;  /* 0x0000000003037211 */ /* 0x000fc800078f40ff */
[----:B------:R-:W-:Y:S02]  /*00f0*/  SHF.R.S32.HI R0, RZ, 0x8, R3 ;  /* 0x00000008ff007819 */ /* 0x000fe40000011403 */
[----:B------:R-:W1:Y:S03]  /*0100*/  S2R R3, SR_CTAID.X ;  /* 0x0000000000037919 */ /* 0x000e660000002500 */
[----:B------:R-:W-:-:S05]  /*0110*/  IMAD.SHL.U32 R0, R0, 0x8, RZ ;  /* 0x0000000800007824 */ /* 0x000fca00078e00ff */
[-C--:B------:R-:W-:Y:S02]  /*0120*/  IABS R9, R0.reuse ;  /* 0x0000000000097213 */ /* 0x080fe40000000000 */
[----:B------:R-:W-:Y:S02]  /*0130*/  IABS R12, R0 ;  /* 0x00000000000c7213 */ /* 0x000fe40000000000 */
[----:B------:R-:W3:Y:S08]  /*0140*/  I2F.RP R2, R9 ;  /* 0x0000000900027306 */ /* 0x000ef00000209400 */
[----:B---3--:R-:W3:Y:S01]  /*0150*/  MUFU.RCP R2, R2 ;  /* 0x0000000200027308 */ /* 0x008ee20000001000 */
[----:B-1----:R-:W-:Y:S01]  /*0160*/  IABS R10, R3 ;  /* 0x00000003000a7213 */ /* 0x002fe20000000000 */
[----:B---3--:R-:W-:-:S02]  /*0170*/  VIADD R6, R2, 0xffffffe ;  /* 0x0ffffffe02067836 */ /* 0x008fc40000000000 */
[----:B------:R-:W-:-:S04]  /*0180*/  IMAD.MOV R2, RZ, RZ, -R12 ;  /* 0x000000ffff027224 */ /* 0x000fc800078e0a0c */
[----:B------:R1:W3:Y:S02]  /*0190*/  F2I.FTZ.U32.TRUNC.NTZ R7, R6 ;  /* 0x0000000600077305 */ /* 0x0002e4000021f000 */
[----:B-1----:R-:W-:Y:S02]  /*01a0*/  IMAD.MOV.U32 R6, RZ, RZ, RZ ;  /* 0x000000ffff067224 */ /* 0x002fe400078e00ff */
[----:B---3--:R-:W-:-:S04]  /*01b0*/  IMAD.MOV R8, RZ, RZ, -R7 ;  /* 0x000000ffff087224 */ /* 0x008fc800078e0a07 */
[----:B------:R-:W-:Y:S02]  /*01c0*/  IMAD R11, R8, R9, RZ ;  /* 0x00000009080b7224 */ /* 0x000fe400078e02ff */
[----:B------:R-:W-:Y:S02]  /*01d0*/  IMAD.MOV.U32 R8, RZ, RZ, R10 ;  /* 0x000000ffff087224 */ /* 0x000fe400078e000a */
[----:B------:R-:W-:-:S06]  /*01e0*/  IMAD.HI.U32 R7, R7, R11, R6 ;  /* 0x0000000b07077227 */ /* 0x000fcc00078e0006 */
[----:B------:R-:W-:-:S04]  /*01f0*/  IMAD.HI.U32 R7, R7, R8, RZ ;  /* 0x0000000807077227 */ /* 0x000fc800078e00ff */
[----:B------:R-:W-:-:S05]  /*0200*/  IMAD R2, R7, R2, R8 ;  /* 0x0000000207027224 */ /* 0x000fca00078e0208 */
[----:B------:R-:W-:-:S13]  /*0210*/  ISETP.GT.U32.AND P1, PT, R9, R2, PT ;  /* 0x000000020900720c */ /* 0x000fda0003f24070 */
[----:B------:R-:W-:Y:S02]  /*0220*/  @!P1 IMAD.IADD R2, R2, 0x1, -R9 ;  /* 0x0000000102029824 */ /* 0x000fe400078e0a09 */
[----:B------:R-:W-:Y:S01]  /*0230*/  @!P1 VIADD R7, R7, 0x1 ;  /* 0x0000000107079836 */ /* 0x000fe20000000000 */
[----:B------:R-:W-:Y:S02]  /*0240*/  ISETP.NE.AND P1, PT, R0, RZ, PT ;  /* 0x000000ff0000720c */ /* 0x000fe40003f25270 */
[----:B------:R-:W-:Y:S02]  /*0250*/  ISETP.GE.U32.AND P0, PT, R2, R9, PT ;  /* 0x000000090200720c */ /* 0x000fe40003f06070 */
[----:B------:R-:W-:-:S04]  /*0260*/  LOP3.LUT R2, R3, R0, RZ, 0x3c, !PT ;  /* 0x0000000003027212 */ /* 0x000fc800078e3cff */
[----:B------:R-:W-:Y:S01]  /*0270*/  ISETP.GE.AND P2, PT, R2, RZ, PT ;  /* 0x000000ff0200720c */ /* 0x000fe20003f46270 */
[----:B------:R-:W-:-:S06]  /*0280*/  VIADD R2, R4, 0xff ;  /* 0x000000ff04027836 */ /* 0x000fcc0000000000 */
[----:B------:R-:W-:-:S04]  /*0290*/  @P0 VIADD R7, R7, 0x1 ;  /* 0x0000000107070836 */ /* 0x000fc80000000000 */
[----:B------:R-:W-:Y:S01]  /*02a0*/  IMAD.MOV.U32 R8, RZ, RZ, R7 ;  /* 0x000000ffff087224 */ /* 0x000fe200078e0007 */
[----:B------:R-:W-:-:S03]  /*02b0*/  SHF.R.S32.HI R7, RZ, 0x1f, R2 ;  /* 0x0000001fff077819 */ /* 0x000fc60000011402 */
[----:B------:R-:W-:Y:S01]  /*02c0*/  @!P2 IMAD.MOV R8, RZ, RZ, -R8 ;  /* 0x000000ffff08a224 */ /* 0x000fe200078e0a08 */
[----:B------:R-:W-:Y:S02]  /*02d0*/  @!P1 LOP3.LUT R8, RZ, R0, RZ, 0x33, !PT ;  /* 0x00000000ff089212 */ /* 0x000fe400078e33ff */
[----:B------:R-:W-:-:S03]  /*02e0*/  LEA.HI R7, R7, R2, RZ, 0x8 ;  /* 0x0000000207077211 */ /* 0x000fc600078f40ff */
[----:B------:R-:W-:Y:S02]  /*02f0*/  IMAD.SHL.U32 R6, R8, 0x8, RZ ;  /* 0x0000000808067824 */ /* 0x000fe400078e00ff */
[----:B------:R-:W-:-:S03]  /*0300*/  IMAD.MOV R8, RZ, RZ, -R8 ;  /* 0x000000ffff087224 */ /* 0x000fc600078e0a08 */
[----:B------:R-:W-:Y:S01]  /*0310*/  LEA.HI.SX32 R7, R7, -R6, 0x18 ;  /* 0x8000000607077211 */ /* 0x000fe200078fc2ff */
[----:B------:R-:W-:Y:S02]  /*0320*/  IMAD R10, R0, R8, R3 ;  /* 0x00000008000a7224 */ /* 0x000fe400078e0203 */
[----:B------:R-:W-:Y:S01]  /*0330*/  IMAD.MOV.U32 R8, RZ, RZ, RZ ;  /* 0x000000ffff087224 */ /* 0x000fe200078e00ff */
[----:B------:R-:W-:Y:S02]  /*0340*/  VIMNMX R7, PT, PT, R7, 0x8, PT ;  /* 0x0000000807077848 */ /* 0x000fe40003fe0100 */
[----:B------:R-:W-:Y:S02]  /*0350*/  IABS R13, R10 ;  /* 0x0000000a000d7213 */ /* 0x000fe40000000000 */
[----:B------:R-:W-:-:S04]  /*0360*/  IABS R11, R7 ;  /* 0x00000007000b7213 */ /* 0x000fc80000000000 */
[----:B------:R-:W1:Y:S08]  /*0370*/  I2F.RP R2, R11 ;  /* 0x0000000b00027306 */ /* 0x000e700000209400 */
[----:B-1----:R-:W1:Y:S02]  /*0380*/  MUFU.RCP R2, R2 ;  /* 0x0000000200027308 */ /* 0x002e640000001000 */
[----:B-1----:R-:W-:-:S06]  /*0390*/  VIADD R9, R2, 0xffffffe ;  /* 0x0ffffffe02097836 */ /* 0x002fcc0000000000 */
[----:B------:R-:W1:Y:S02]  /*03a0*/  F2I.FTZ.U32.TRUNC.NTZ R9, R9 ;  /* 0x0000000900097305 */ /* 0x000e64000021f000 */
[----:B-1----:R-:W-:-:S04]  /*03b0*/  IMAD.MOV R12, RZ, RZ, -R9 ;  /* 0x000000ffff0c7224 */ /* 0x002fc800078e0a09 */
[----:B------:R-:W-:Y:S01]  /*03c0*/  IMAD.MOV.U32 R0, RZ, RZ, R12 ;  /* 0x000000ffff007224 */ /* 0x000fe200078e000c */
[----:B--2---:R-:W-:-:S03]  /*03d0*/  LOP3.LUT R12, R14, 0xff, RZ, 0xc0, !PT ;  /* 0x000000ff0e0c7812 */ /* 0x004fc600078ec0ff */
[----:B------:R-:W-:Y:S01]  /*03e0*/  IMAD R3, R0, R11, RZ ;  /* 0x0000000b00037224 */ /* 0x000fe200078e02ff */
[----:B------:R-:W-:-:S03]  /*03f0*/  IABS R0, R7 ;  /* 0x0000000700007213 */ /* 0x000fc60000000000 */
[----:B------:R-:W-:Y:S01]  /*0400*/  IMAD.HI.U32 R8, R9, R3, R8 ;  /* 0x0000000309087227 */ /* 0x000fe200078e0008 */
[----:B------:R-:W-:-:S03]  /*0410*/  SHF.R.U32.HI R3, RZ, 0x8, R14 ;  /* 0x00000008ff037819 */ /* 0x000fc6000001160e */
[----:B------:R-:W-:Y:S01]  /*0420*/  IMAD.MOV R0, RZ, RZ, -R0 ;  /* 0x000000ffff007224 */ /* 0x000fe200078e0a00 */
[----:B------:R-:W-:Y:S01]  /*0430*/  SGXT.U32 R15, R3, 0x1 ;  /* 0x00000001030f781a */ /* 0x000fe20000000000 */
[----:B------:R-:W-:-:S03]  /*0440*/  IMAD.HI.U32 R2, R8, R13, RZ ;  /* 0x0000000d08027227 */ /* 0x000fc600078e00ff */
[C---:B------:R-:W-:Y:S01]  /*0450*/  LOP3.LUT R3, R15.reuse, 0x2, RZ, 0xfc, !PT ;  /* 0x000000020f037812 */ /* 0x040fe200078efcff */
[----:B------:R-:W-:Y:S01]  /*0460*/  IMAD R0, R2, R0, R13 ;  /* 0x0000000002007224 */ /* 0x000fe200078e020d */
[C---:B------:R-:W-:Y:S02]  /*0470*/  LOP3.LUT R3, R15.reuse, 0x8, RZ, 0xfc, !PT ;  /* 0x000000080f037812 */ /* 0x040fe400078efcff */
[----:B------:R-:W-:Y:S02]  /*0480*/  LOP3.LUT R3, R15, 0xe, RZ, 0xfc, !PT ;  /* 0x0000000e0f037812 */ /* 0x000fe400078efcff */
[----:B------:R-:W-:Y:S02]  /*0490*/  ISETP.GT.U32.AND P1, PT, R11, R0, PT ;  /* 0x000000000b00720c */ /* 0x000fe40003f24070 */
[C---:B------:R-:W-:Y:S02]  /*04a0*/  LOP3.LUT R3, R15.reuse, 0x14, RZ, 0xfc, !PT ;  /* 0x000000140f037812 */ /* 0x040fe400078efcff */
[----:B------:R-:W-:-:S02]  /*04b0*/  LOP3.LUT R3, R15, 0x1a, RZ, 0xfc, !PT ;  /* 0x0000001a0f037812 */ /* 0x000fc400078efcff */
[C---:B------:R-:W-:Y:S02]  /*04c0*/  LOP3.LUT R3, R15.reuse, 0x20, RZ, 0xfc, !PT ;  /* 0x000000200f037812 */ /* 0x040fe400078efcff */
[C---:B------:R-:W-:Y:S02]  /*04d0*/  LOP3.LUT R3, R15.reuse, 0x26, RZ, 0xfc, !PT ;  /* 0x000000260f037812 */ /* 0x040fe400078efcff */
[C---:B------:R-:W-:Y:S02]  /*04e0*/  LOP3.LUT R3, R15.reuse, 0x2c, RZ, 0xfc, !PT ;  /* 0x0000002c0f037812 */ /* 0x040fe400078efcff */
[C---:B------:R-:W-:Y:S01]  /*04f0*/  LOP3.LUT R3, R15.reuse, 0x32, RZ, 0xfc, !PT ;  /* 0x000000320f037812 */ /* 0x040fe200078efcff */
[----:B------:R-:W-:Y:S01]  /*0500*/  @!P1 IMAD.IADD R0, R0, 0x1, -R11 ;  /* 0x0000000100009824 */ /* 0x000fe200078e0a0b */
[----:B------:R-:W-:Y:S01]  /*0510*/  LOP3.LUT R3, R15, 0x38, RZ, 0xfc, !PT ;  /* 0x000000380f037812 */ /* 0x000fe200078efcff */
[----:B------:R-:W-:Y:S01]  /*0520*/  @!P1 VIADD R2, R2, 0x1 ;  /* 0x0000000102029836 */ /* 0x000fe20000000000 */
[----:B------:R-:W-:-:S02]  /*0530*/  ISETP.NE.AND P1, PT, R7, RZ, PT ;  /* 0x000000ff0700720c */ /* 0x000fc40003f25270 */
[----:B------:R-:W-:Y:S02]  /*0540*/  ISETP.GE.U32.AND P0, PT, R0, R11, PT ;  /* 0x0000000b0000720c */ /* 0x000fe40003f06070 */
[----:B------:R-:W-:Y:S02]  /*0550*/  LOP3.LUT R0, R10, R7, RZ, 0x3c, !PT ;  /* 0x000000070a007212 */ /* 0x000fe400078e3cff */
[----:B------:R-:W-:Y:S02]  /*0560*/  LOP3.LUT R13, R14, 0x1ff, RZ, 0xc0, !PT ;  /* 0x000001ff0e0d7812 */ /* 0x000fe400078ec0ff */
[----:B------:R-:W-:Y:S02]  /*0570*/  ISETP.GE.AND P2, PT, R0, RZ, PT ;  /* 0x000000ff0000720c */ /* 0x000fe40003f46270 */
[----:B------:R-:W-:-:S05]  /*0580*/  LOP3.LUT R3, R15, 0x3e, RZ, 0xfc, !PT ;  /* 0x0000003e0f037812 */ /* 0x000fca00078efcff */
[----:B------:R-:W-:-:S06]  /*0590*/  @P0 VIADD R2, R2, 0x1 ;  /* 0x0000000102020836 */ /* 0x000fcc0000000000 */
[----:B------:R-:W-:Y:S01]  /*05a0*/  @!P2 IMAD.MOV R2, RZ, RZ, -R2 ;  /* 0x000000ffff02a224 */ /* 0x000fe200078e0a02 */
[----:B------:R-:W-:-:S05]  /*05b0*/  @!P1 LOP3.LUT R2, RZ, R7, RZ, 0x33, !PT ;  /* 0x00000007ff029212 */ /* 0x000fca00078e33ff */
[----:B------:R-:W-:Y:S02]  /*05c0*/  IMAD.MOV R0, RZ, RZ, -R2 ;  /* 0x000000ffff007224 */ /* 0x000fe400078e0a02 */
[----:B------:R-:W-:Y:S02]  /*05d0*/  IMAD.SHL.U32 R29, R2, 0x100, RZ ;  /* 0x00000100021d7824 */ /* 0x000fe400078e00ff */
[----:B------:R-:W-:-:S04]  /*05e0*/  IMAD R7, R7, R0, R10 ;  /* 0x0000000007077224 */ /* 0x000fc800078e020a */
[----:B------:R-:W-:Y:S01]  /*05f0*/  IMAD.IADD R0, R6, 0x1, R7 ;  /* 0x0000000106007824 */ /* 0x000fe200078e0207 */
[C---:B------:R-:W-:Y:S02]  /*0600*/  LOP3.LUT R7, R15.reuse, 0x4, RZ, 0xfc, !PT ;  /* 0x000000040f077812 */ /* 0x040fe400078efcff */
[C---:B------:R-:W-:Y:S01]  /*0610*/  LOP3.LUT R6, R15.reuse, 0x6, RZ, 0xfc, !PT ;  /* 0x000000060f067812 */ /* 0x040fe200078efcff */
[----:B------:R-:W-:Y:S01]  /*0620*/  IMAD R28, R0, 0x100, R12 ;  /* 0x00000100001c7824 */ /* 0x000fe200078e020c */
[C---:B------:R-:W-:Y:S02]  /*0630*/  LOP3.LUT R7, R15.reuse, 0xa, RZ, 0xfc, !PT ;  /* 0x0000000a0f077812 */ /* 0x040fe400078efcff */
[C---:B------:R-:W-:Y:S02]  /*0640*/  LOP3.LUT R6, R15.reuse, 0xc, RZ, 0xfc, !PT ;  /* 0x0000000c0f067812 */ /* 0x040fe400078efcff */
[----:B------:R1:W-:Y:S01]  /*0650*/  STL [R1+0x4b4], R28 ;  /* 0x0004b41c01007387 */ /* 0x0003e20000100800 */
[----:B------:R-:W-:-:S02]  /*0660*/  LOP3.LUT R7, R15, 0x10, RZ, 0xfc, !PT ;  /* 0x000000100f077812 */ /* 0x000fc400078efcff */
[C---:B------:R-:W-:Y:S01]  /*0670*/  LOP3.LUT R6, R15.reuse, 0x12, RZ, 0xfc, !PT ;  /* 0x000000120f067812 */ /* 0x040fe200078efcff */
[----:B------:R1:W-:Y:S01]  /*0680*/  STL [R1+0x3b0], R29 ;  /* 0x0003b01d01007387 */ /* 0x0003e20000100800 */
[C---:B------:R-:W-:Y:S02]  /*0690*/  LOP3.LUT R7, R15.reuse, 0x16, RZ, 0xfc, !PT ;  /* 0x000000160f077812 */ /* 0x040fe400078efcff */
[C---:B------:R-:W-:Y:S02]  /*06a0*/  LOP3.LUT R6, R15.reuse, 0x18, RZ, 0xfc, !PT ;  /* 0x000000180f067812 */ /* 0x040fe400078efcff */
[C---:B------:R-:W-:Y:S02]  /*06b0*/  LOP3.LUT R7, R15.reuse, 0x1c, RZ, 0xfc, !PT ;  /* 0x0000001c0f077812 */ /* 0x040fe400078efcff */
[C---:B------:R-:W-:Y:S02]  /*06c0*/  LOP3.LUT R6, R15.reuse, 0x1e, RZ, 0xfc, !PT ;  /* 0x0000001e0f067812 */ /* 0x040fe400078efcff */
[----:B------:R-:W-:-:S02]  /*06d0*/  LOP3.LUT R7, R15, 0x22, RZ, 0xfc, !PT ;  /* 0x000000220f077812 */ /* 0x000fc400078efcff */
[C---:B------:R-:W-:Y:S02]  /*06e0*/  LOP3.LUT R6, R15.reuse, 0x24, RZ, 0xfc, !PT ;  /* 0x000000240f067812 */ /* 0x040fe400078efcff */
[C---:B------:R-:W-:Y:S02]  /*06f0*/  LOP3.LUT R7, R15.reuse, 0x28, RZ, 0xfc, !PT ;  /* 0x000000280f077812 */ /* 0x040fe400078efcff */
[C---:B------:R-:W-:Y:S02]  /*0700*/  LOP3.LUT R6, R15.reuse, 0x2a, RZ, 0xfc, !PT ;  /* 0x0000002a0f067812 */ /* 0x040fe400078efcff */
[C---:B------:R-:W-:Y:S02]  /*0710*/  LOP3.LUT R7, R15.reuse, 0x2e, RZ, 0xfc, !PT ;  /* 0x0000002e0f077812 */ /* 0x040fe400078efcff */
[C---:B------:R-:W-:Y:S02]  /*0720*/  LOP3.LUT R6, R15.reuse, 0x30, RZ, 0xfc, !PT ;  /* 0x000000300f067812 */ /* 0x040fe400078efcff */
[----:B------:R-:W-:-:S02]  /*0730*/  LOP3.LUT R7, R15, 0x34, RZ, 0xfc, !PT ;  /* 0x000000340f077812 */ /* 0x000fc400078efcff */
[C---:B------:R-:W-:Y:S02]  /*0740*/  LOP3.LUT R6, R15.reuse, 0x36, RZ, 0xfc, !PT ;  /* 0x000000360f067812 */ /* 0x040fe400078efcff */
[C---:B------:R-:W-:Y:S02]  /*0750*/  LOP3.LUT R7, R15.reuse, 0x3a, RZ, 0xfc, !PT ;  /* 0x0000003a0f077812 */ /* 0x040fe400078efcff */
[----:B------:R-:W-:Y:S01]  /*0760*/  LOP3.LUT R6, R15, 0x3c, RZ, 0xfc, !PT ;  /* 0x0000003c0f067812 */ /* 0x000fe200078efcff */
[----:B01----:R-:W-:Y:S06]  /*0770*/  BRA.U UP0, `(.L_x_0) ;  /* 0x0000000100e47547 */ /* 0x003fec000b800000 */
[C---:B------:R-:W-:Y:S01]  /*0780*/  IMAD.SHL.U32 R2, R14.reuse, 0x100, RZ ;  /* 0x000001000e027824 */ /* 0x040fe200078e00ff */
[----:B------:R-:W-:Y:S01]  /*0790*/  CS2R R24, SRZ ;  /* 0x0000000000187805 */ /* 0x000fe2000001ff00 */
[----:B------:R-:W-:Y:S01]  /*07a0*/  IMAD.SHL.U32 R0, R14, 0x2, RZ ;  /* 0x000000020e007824 */ /* 0x000fe200078e00ff */
[----:B------:R-:W-:Y:S02]  /*07b0*/  CS2R R26, SRZ ;  /* 0x00000000001a7805 */ /* 0x000fe4000001ff00 */
[----:B------:R-:W-:Y:S01]  /*07c0*/  CS2R R16, SRZ ;  /* 0x0000000000107805 */ /* 0x000fe2000001ff00 */
[----:B------:R0:W-:Y:S01]  /*07d0*/  STL [R1+0x538], R2 ;  /* 0x0005380201007387 */ /* 0x0001e20000100800 */
[----:B------:R-:W-:Y:S02]  /*07e0*/  CS2R R18, SRZ ;  /* 0x0000000000127805 */ /* 0x000fe4000001ff00 */
[----:B------:R-:W-:Y:S02]  /*07f0*/  CS2R R12, SRZ ;  /* 0x00000000000c7805 */ /* 0x000fe4000001ff00 */
[----:B------:R-:W-:Y:S01]  /*0800*/  CS2R R14, SRZ ;  /* 0x00000000000e7805 */ /* 0x000fe2000001ff00 */
[----:B------:R0:W-:Y:S01]  /*0810*/  STL [R1+0x4d0], R0 ;  /* 0x0004d00001007387 */ /* 0x0001e20000100800 */
[----:B------:R-:W-:-:S02]  /*0820*/  CS2R R8, SRZ ;  /* 0x0000000000087805 */ /* 0x000fc4000001ff00 */
[----:B------:R-:W-:Y:S02]  /*0830*/  CS2R R10, SRZ ;  /* 0x00000000000a7805 */ /* 0x000fe4000001ff00 */
[----:B------:R-:W-:Y:S01]  /*0840*/  CS2R R4, SRZ ;  /* 0x0000000000047805 */ /* 0x000fe2000001ff00 */
[----:B------:R0:W-:Y:S01]  /*0850*/  STL [R1], RZ ;  /* 0x000000ff01007387 */ /* 0x0001e20000100800 */
[----:B------:R-:W-:Y:S02]  /*0860*/  CS2R R6, SRZ ;  /* 0x0000000000067805 */ /* 0x000fe4000001ff00 */
[----:B------:R-:W-:Y:S02]  /*0870*/  CS2R R20, SRZ ;  /* 0x0000000000147805 */ /* 0x000fe4000001ff00 */
[----:B------:R-:W-:Y:S01]  /*0880*/  CS2R R22, SRZ ;  /* 0x0000000000167805 */ /* 0x000fe2000001ff00 */
[----:B------:R0:W-:Y:S04]  /*0890*/  STL [R1+0x4], RZ ;  /* 0x000004ff01007387 */ /* 0x0001e80000100800 */
        /* <DEDUP_REMOVED lines=37> */
[----:B------:R0:W-:Y:S01]  /*0af0*/  STL [R1+0x11c], RZ ;  /* 0x00011cff01007387 */ /* 0x0001e20000100800 */
[----:B------:R-:W-:Y:S05]  /*0b00*/  BRA `(.L_x_1) ;  /* 0x000000f400dc7947 */ /* 0x000fea0003800000 */
.L_x_0:
[----:B------:R-:W-:Y:S01]  /*0b10*/  IABS R15, R4 ;  /* 0x00000004000f7213 */ /* 0x000fe20000000000 */
[----:B------:R-:W0:Y:S01]  /*0b20*/  S2R R23, SR_TID.X ;  /* 0x0000000000177919 */ /* 0x000e220000002100 */
[----:B------:R-:W-:Y:S01]  /*0b30*/  IABS R2, R5 ;  /* 0x0000000500027213 */ /* 0x000fe20000000000 */
[----:B------:R-:W-:Y:S01]  /*0b40*/  IMAD.MOV.U32 R6, RZ, RZ, RZ ;  /* 0x000000ffff067224 */ /* 0x000fe200078e00ff */
[----:B------:R-:W1:Y:S01]  /*0b50*/  I2F.RP R3, R15 ;  /* 0x0000000f00037306 */ /* 0x000e620000209400 */
[----:B------:R-:W-:Y:S01]  /*0b60*/  ISETP.GE.AND P1, PT, R28, RZ, PT ;  /* 0x000000ff1c00720c */ /* 0x000fe20003f26270 */
[----:B------:R2:W-:Y:S01]  /*0b70*/  STL [R1+0x5fc], R5 ;  /* 0x0005fc0501007387 */ /* 0x0005e20000100800 */
[----:B------:R-:W-:Y:S01]  /*0b80*/  ISETP.NE.AND P2, PT, R4, RZ, PT ;  /* 0x000000ff0400720c */ /* 0x000fe20003f45270 */
[----:B------:R-:W3:Y:S04]  /*0b90*/  LDCU UR6, c[0x0][0x3b0] ;  /* 0x00007600ff0677ac */ /* 0x000ee80008000800 */
[----:B------:R-:W4:Y:S01]  /*0ba0*/  I2F.RP R0, R2 ;  /* 0x0000000200007306 */ /* 0x000f220000209400 */
[----:B------:R-:W0:Y:S01]  /*0bb0*/  LDCU UR10, c[0x0][0x3a4] ;  /* 0x00007480ff0a77ac */ /* 0x000e220008000800 */
[----:B------:R-:W0:Y:S06]  /*0bc0*/  LDCU.128 UR12, c[0x0][0x380] ;  /* 0x00007000ff0c77ac */ /* 0x000e2c0008000c00 */
[----:B-1----:R-:W1:Y:S08]  /*0bd0*/  MUFU.RCP R3, R3 ;  /* 0x0000000300037308 */ /* 0x002e700000001000 */
[----:B----4-:R-:W4:Y:S01]  /*0be0*/  MUFU.RCP R0, R0 ;  /* 0x0000000000007308 */ /* 0x010f220000001000 */
[----:B0-----:R-:W-:Y:S01]  /*0bf0*/  SHF.R.U32.HI R10, RZ, 0x6, R23 ;  /* 0x00000006ff0a7819 */ /* 0x001fe20000011617 */
[C---:B--2---:R-:W-:Y:S01]  /*0c00*/  IMAD.SHL.U32 R5, R23.reuse, 0x2, RZ ;  /* 0x0000000217057824 */ /* 0x044fe200078e00ff */
[----:B------:R-:W-:Y:S01]  /*0c10*/  LOP3.LUT P0, RZ, R23, 0x100, RZ, 0xc0, !PT ;  /* 0x0000010017ff7812 */ /* 0x000fe2000780c0ff */
[----:B-1----:R-:W-:Y:S01]  /*0c20*/  VIADD R3, R3, 0xffffffe ;  /* 0x0ffffffe03037836 */ /* 0x002fe20000000000 */
[----:B------:R-:W-:-:S02]  /*0c30*/  SGXT.U32 R10, R10, 0x3 ;  /* 0x000000030a0a781a */ /* 0x000fc40000000000 */
[----:B------:R-:W-:Y:S01]  /*0c40*/  SHF.R.U32.HI R17, RZ, 0x2, R23 ;  /* 0x00000002ff117819 */ /* 0x000fe20000011617 */
[----:B------:R0:W1:Y:S03]  /*0c50*/  F2I.FTZ.U32.TRUNC.NTZ R7, R3 ;  /* 0x0000000300077305 */ /* 0x000066000021f000 */
[----:B------:R-:W-:Y:S01]  /*0c60*/  LOP3.LUT R17, R17, 0x60, RZ, 0xc0, !PT ;  /* 0x0000006011117812 */ /* 0x000fe200078ec0ff */
[----:B----4-:R-:W-:-:S03]  /*0c70*/  VIADD R0, R0, 0xffffffe ;  /* 0x0ffffffe00007836 */ /* 0x010fc60000000000 */
[----:B------:R-:W-:Y:S01]  /*0c80*/  LOP3.LUT R17, R17, 0x10, R5, 0xf8, !PT ;  /* 0x0000001011117812 */ /* 0x000fe200078ef805 */
[----:B------:R-:W2:Y:S01]  /*0c90*/  F2I.FTZ.U32.TRUNC.NTZ R9, R0 ;  /* 0x0000000000097305 */ /* 0x000ea2000021f000 */
[----:B0-----:R-:W-:Y:S01]  /*0ca0*/  IABS R3, R28 ;  /* 0x0000001c00037213 */ /* 0x001fe20000000000 */
[----:B-1----:R-:W-:-:S04]  /*0cb0*/  IMAD.MOV R8, RZ, RZ, -R7 ;  /* 0x000000ffff087224 */ /* 0x002fc800078e0a07 */
[----:B------:R-:W-:-:S04]  /*0cc0*/  IMAD R8, R8, R15, RZ ;  /* 0x0000000f08087224 */ /* 0x000fc800078e02ff */
[----:B------:R-:W-:Y:S01]  /*0cd0*/  IMAD.HI.U32 R7, R7, R8, R6 ;  /* 0x0000000807077227 */ /* 0x000fe200078e0006 */
[----:B------:R-:W-:Y:S02]  /*0ce0*/  LOP3.LUT R6, R29, R10, RZ, 0xfc, !PT ;  /* 0x0000000a1d067212 */ /* 0x000fe400078efcff */
[----:B------:R-:W-:Y:S01]  /*0cf0*/  SEL R29, RZ, 0x210, !P0 ;  /* 0x00000210ff1d7807 */ /* 0x000fe20004000000 */
[----:B--2---:R-:W-:Y:S01]  /*0d00*/  IMAD.MOV R0, RZ, RZ, -R9 ;  /* 0x000000ffff007224 */ /* 0x004fe200078e0a09 */
[----:B------:R-:W-:Y:S01]  /*0d10*/  LOP3.LUT R10, R6, 0xf8, RZ, 0xfc, !PT ;  /* 0x000000f8060a7812 */ /* 0x000fe200078efcff */
[----:B------:R-:W-:Y:S02]  /*0d20*/  IMAD.MOV.U32 R8, RZ, RZ, RZ ;  /* 0x000000ffff087224 */ /* 0x000fe400078e00ff */
[----:B------:R-:W-:Y:S01]  /*0d30*/  IMAD R11, R0, R2, RZ ;  /* 0x00000002000b7224 */ /* 0x000fe200078e02ff */
[----:B------:R-:W-:Y:S01]  /*0d40*/  ISETP.GE.AND P4, PT, R10, RZ, PT ;  /* 0x000000ff0a00720c */ /* 0x000fe20003f86270 */
[----:B------:R-:W-:-:S04]  /*0d50*/  IMAD.HI.U32 R0, R7, R3, RZ ;  /* 0x0000000307007227 */ /* 0x000fc800078e00ff */
[----:B------:R-:W-:Y:S02]  /*0d60*/  IMAD.MOV R0, RZ, RZ, -R0 ;  /* 0x000000ffff007224 */ /* 0x000fe400078e0a00 */
[----:B------:R-:W-:Y:S01]  /*0d70*/  IMAD.HI.U32 R7, R9, R11, R8 ;  /* 0x0000000b09077227 */ /* 0x000fe200078e0008 */
[----:B------:R-:W-:-:S03]  /*0d80*/  IABS R8, R10 ;  /* 0x0000000a00087213 */ /* 0x000fc60000000000 */
[----:B------:R-:W-:Y:S02]  /*0d90*/  IMAD.SHL.U32 R9, R12, 0x2, RZ ;  /* 0x000000020c097824 */ /* 0x000fe400078e00ff */
[----:B------:R-:W-:Y:S02]  /*0da0*/  IMAD R3, R15, R0, R3 ;  /* 0x000000000f037224 */ /* 0x000fe400078e0203 */
[----:B------:R-:W-:Y:S01]  /*0db0*/  IMAD.HI.U32 R14, R7, R8, RZ ;  /* 0x00000008070e7227 */ /* 0x000fe200078e00ff */
[----:B------:R-:W-:Y:S02]  /*0dc0*/  LOP3.LUT R29, R29, R9, RZ, 0x3c, !PT ;  /* 0x000000091d1d7212 */ /* 0x000fe400078e3cff */
[----:B------:R-:W-:Y:S01]  /*0dd0*/  LOP3.LUT R9, R23, 0x1c0, RZ, 0xc0, !PT ;  /* 0x000001c017097812 */ /* 0x000fe200078ec0ff */
[----:B------:R-:W-:Y:S01]  /*0de0*/  IMAD.SHL.U32 R11, R13, 0x2, RZ ;  /* 0x000000020d0b7824 */ /* 0x000fe200078e00ff */
[----:B------:R-:W-:Y:S01]  /*0df0*/  ISETP.GT.U32.AND P0, PT, R15, R3, PT ;  /* 0x000000030f00720c */ /* 0x000fe20003f04070 */
[----:B------:R-:W-:Y:S01]  /*0e00*/  IMAD.MOV R14, RZ, RZ, -R14 ;  /* 0x000000ffff0e7224 */ /* 0x000fe200078e0a0e */
[----:B------:R-:W-:Y:S01]  /*0e10*/  SHF.R.U32.HI R0, RZ, 0x2, R9 ;  /* 0x00000002ff007819 */ /* 0x000fe20000011609 */
[----:B------:R-:W-:Y:S01]  /*0e20*/  STL [R1+0x5c0], R29 ;  /* 0x0005c01d01007387 */ /* 0x000fe20000100800 */
[----:B------:R-:W-:Y:S01]  /*0e30*/  LOP3.LUT R9, R6, 0xf0, RZ, 0xfc, !PT ;  /* 0x000000f006097812 */ /* 0x000fe200078efcff */
[----:B------:R-:W-:Y:S01]  /*0e40*/  IMAD R8, R2, R14, R8 ;  /* 0x0000000e02087224 */ /* 0x000fe200078e0208 */
[----:B------:R-:W-:-:S02]  /*0e50*/  LOP3.LUT R13, R6, 0xe8, RZ, 0xfc, !PT ;  /* 0x000000e8060d7812 */ /* 0x000fc400078efcff */
[----:B------:R-:W-:Y:S02]  /*0e60*/  IABS R12, R9 ;  /* 0x00000009000c7213 */ /* 0x000fe40000000000 */
[----:B------:R-:W-:Y:S02]  /*0e70*/  LOP3.LUT R0, R11, R0, RZ, 0x3c, !PT ;  /* 0x000000000b007212 */ /* 0x000fe400078e3cff */
[----:B------:R-:W-:Y:S01]  /*0e80*/  IABS R11, R13 ;  /* 0x0000000d000b7213 */ /* 0x000fe20000000000 */
[----:B------:R-:W-:Y:S01]  /*0e90*/  IMAD.HI.U32 R16, R7, R12, RZ ;  /* 0x0000000c07107227 */ /* 0x000fe200078e00ff */
[----:B------:R-:W-:Y:S01]  /*0ea0*/  ISETP.GE.AND P6, PT, R13, RZ, PT ;  /* 0x000000ff0d00720c */ /* 0x000fe20003fc6270 */
[----:B------:R0:W-:Y:S01]  /*0eb0*/  STL [R1+0x5bc], R0 ;  /* 0x0005bc0001007387 */ /* 0x0001e20000100800 */
[----:B------:R-:W-:Y:S01]  /*0ec0*/  LOP3.LUT R13, R6, 0xc8, RZ, 0xfc, !PT ;  /* 0x000000c8060d7812 */ /* 0x000fe200078efcff */
[----:B------:R-:W-:Y:S01]  /*0ed0*/  @!P0 IMAD.IADD R3, R3, 0x1, -R15 ;  /* 0x0000000103038824 */ /* 0x000fe200078e0a0f */
[----:B------:R-:W-:Y:S01]  /*0ee0*/  ISETP.GT.U32.AND P0, PT, R2, R8, PT ;  /* 0x000000080200720c */ /* 0x000fe20003f04070 */
[----:B------:R-:W-:Y:S01]  /*0ef0*/  IMAD.MOV R16, RZ, RZ, -R16 ;  /* 0x000000ffff107224 */ /* 0x000fe200078e0a10 */
[----:B------:R1:W-:Y:S01]  /*0f00*/  STL [R1+0x4d0], R5 ;  /* 0x0004d00501007387 */ /* 0x0003e20000100800 */
[----:B------:R-:W-:Y:S01]  /*0f10*/  IMAD.HI.U32 R14, R7, R11, RZ ;  /* 0x0000000b070e7227 */ /* 0x000fe200078e00ff */
[----:B------:R-:W-:-:S02]  /*0f20*/  ISETP.GT.U32.AND P3, PT, R15, R3, PT ;  /* 0x000000030f00720c */ /* 0x000fc40003f64070 */
[----:B------:R-:W-:Y:S01]  /*0f30*/  IABS R27, R13 ;  /* 0x0000000d001b7213 */ /* 0x000fe20000000000 */
[----:B------:R-:W-:Y:S01]  /*0f40*/  IMAD R12, R2, R16, R12 ;  /* 0x00000010020c7224 */ /* 0x000fe200078e020c */
[----:B0-----:R-:W-:Y:S01]  /*0f50*/  LOP3.LUT R0, R23, 0x7, RZ, 0xc0, !PT ;  /* 0x0000000717007812 */ /* 0x001fe200078ec0ff */
[----:B------:R-:W-:-:S03]  /*0f60*/  IMAD.MOV R14, RZ, RZ, -R14 ;  /* 0x000000ffff0e7224 */ /* 0x000fc600078e0a0e */
[C---:B------:R-:W-:Y:S01]  /*0f70*/  ISETP.GT.U32.AND P5, PT, R2.reuse, R12, PT ;  /* 0x0000000c0200720c */ /* 0x040fe20003fa4070 */
[----:B------:R-:W-:Y:S01]  /*0f80*/  IMAD R10, R2, R14, R11 ;  /* 0x0000000e020a7224 */ /* 0x000fe200078e020b */
[----:B------:R-:W-:Y:S01]  /*0f90*/  LOP3.LUT R11, R6, 0xe0, RZ, 0xfc, !PT ;  /* 0x000000e0060b7812 */ /* 0x000fe200078efcff */
[----:B------:R-:W-:Y:S01]  /*0fa0*/  @!P0 IMAD.IADD R8, R8, 0x1, -R2 ;  /* 0x0000000108088824 */ /* 0x000fe200078e0a02 */
[----:B------:R-:W-:Y:S01]  /*0fb0*/  LOP3.LUT R14, R6, 0xd8, RZ, 0xfc, !PT ;  /* 0x000000d8060e7812 */ /* 0x000fe200078efcff */
[----:B------:R-:W-:Y:S01]  /*0fc0*/  @!P3 IMAD.IADD R3, R3, 0x1, -R15 ;  /* 0x000000010303b824 */ /* 0x000fe200078e0a0f */
[----:B------:R-:W-:Y:S01]  /*0fd0*/  IABS R16, R11 ;  /* 0x0000000b00107213 */ /* 0x000fe20000000000 */
[----:B------:R-:W-:Y:S01]  /*0fe0*/  IMAD R18, R0, 0x210, RZ ;  /* 0x0000021000127824 */ /* 0x000fe200078e02ff */
[C---:B------:R-:W-:Y:S01]  /*0ff0*/  ISETP.GT.U32.AND P0, PT, R2.reuse, R8, PT ;  /* 0x000000080200720c */ /* 0x040fe20003f04070 */
[----:B------:R-:W-:Y:S01]  /*1000*/  @!P1 IMAD.MOV R3, RZ, RZ, -R3 ;  /* 0x000000ffff039224 */ /* 0x000fe200078e0a03 */
[----:B------:R-:W-:Y:S01]  /*1010*/  ISETP.GT.U32.AND P1, PT, R2, R10, PT ;  /* 0x0000000a0200720c */ /* 0x000fe20003f24070 */
[----:B------:R-:W-:Y:S01]  /*1020*/  IMAD.MOV.U32 R15, RZ, RZ, R16 ;  /* 0x000000ffff0f7224 */ /* 0x000fe200078e0010 */
[----:B------:R-:W-:Y:S01]  /*1030*/  @!P2 LOP3.LUT R3, RZ, R4, RZ, 0x33, !PT ;  /* 0x00000004ff03a212 */ /* 0x000fe200078e33ff */
[--C-:B------:R-:W-:Y:S01]  /*1040*/  @!P5 IMAD.IADD R12, R12, 0x1, -R2.reuse ;  /* 0x000000010c0cd824 */ /* 0x100fe200078e0a02 */
[----:B------:R-:W-:Y:S01]  /*1050*/  ISETP.GE.AND P3, PT, R9, RZ, PT ;  /* 0x000000ff0900720c */ /* 0x000fe20003f66270 */
[C---:B------:R-:W-:Y:S01]  /*1060*/  IMAD.HI.U32 R9, R7.reuse, R15, RZ ;  /* 0x0000000f07097227 */ /* 0x040fe200078e00ff */
[----:B-1----:R-:W-:Y:S01]  /*1070*/  LOP3.LUT R5, R18, R17, RZ, 0x3c, !PT ;  /* 0x0000001112057212 */ /* 0x002fe200078e3cff */
[----:B------:R-:W-:Y:S01]  /*1080*/  STL [R1+0x614], R0 ;  /* 0x0006140001007387 */ /* 0x000fe20000100800 */
[----:B------:R-:W-:Y:S01]  /*1090*/  ISETP.GT.U32.AND P2, PT, R2, R12, PT ;  /* 0x0000000c0200720c */ /* 0x000fe20003f44070 */
[----:B------:R-:W-:Y:S01]  /*10a0*/  IMAD.MOV R9, RZ, RZ, -R9 ;  /* 0x000000ffff097224 */ /* 0x000fe200078e0a09 */
[----:B------:R-:W-:Y:S01]  /*10b0*/  IABS R19, R14 ;  /* 0x0000000e00137213 */ /* 0x000fe20000000000 */
[--C-:B------:R-:W-:Y:S01]  /*10c0*/  @!P0 IMAD.IADD R8, R8, 0x1, -R2.reuse ;  /* 0x0000000108088824 */ /* 0x100fe200078e0a02 */
[----:B------:R0:W-:Y:S01]  /*10d0*/  STL [R1+0x600], R5 ;  /* 0x0006000501007387 */ /* 0x0001e20000100800 */
[----:B------:R-:W-:Y:S01]  /*10e0*/  @!P1 IMAD.IADD R10, R10, 0x1, -R2 ;  /* 0x000000010a0a9824 */ /* 0x000fe200078e0a02 */
[----:B------:R-:W-:Y:S01]  /*10f0*/  LOP3.LUT R4, R6, 0xd0, RZ, 0xfc, !PT ;  /* 0x000000d006047812 */ /* 0x000fe200078efcff */
[C---:B------:R-:W-:Y:S01]  /*1100*/  IMAD R9, R2.reuse, R9, R15 ;  /* 0x0000000902097224 */ /* 0x040fe200078e020f */
[----:B------:R-:W-:Y:S01]  /*1110*/  STL [R1+0x5f0], R3 ;  /* 0x0005f00301007387 */ /* 0x000fe20000100800 */
[----:B------:R-:W-:Y:S01]  /*1120*/  IMAD.HI.U32 R16, R7, R19, RZ ;  /* 0x0000001307107227 */ /* 0x000fe200078e00ff */
[----:B------:R-:W-:-:S02]  /*1130*/  ISETP.GT.U32.AND P1, PT, R2, R10, PT ;  /* 0x0000000a0200720c */ /* 0x000fc40003f24070 */
[----:B------:R-:W-:Y:S01]  /*1140*/  ISETP.GE.AND P5, PT, R11, RZ, PT ;  /* 0x000000ff0b00720c */ /* 0x000fe20003fa6270 */
[----:B------:R-:W-:Y:S01]  /*1150*/  @!P2 IMAD.IADD R12, R12, 0x1, -R2 ;  /* 0x000000010c0ca824 */ /* 0x000fe200078e0a02 */
[----:B------:R-:W-:Y:S01]  /*1160*/  ISETP.GT.U32.AND P2, PT, R2, R9, PT ;  /* 0x000000090200720c */ /* 0x000fe20003f44070 */
[----:B0-----:R-:W-:Y:S01]  /*1170*/  IMAD.MOV.U32 R5, RZ, RZ, R8 ;  /* 0x000000ffff057224 */ /* 0x001fe200078e0008 */
[C---:B------:R-:W-:Y:S01]  /*1180*/  LOP3.LUT R11, R6.reuse, 0xc0, RZ, 0xfc, !PT ;  /* 0x000000c0060b7812 */ /* 0x040fe200078efcff */
[----:B------:R-:W-:Y:S01]  /*1190*/  IMAD.MOV.U32 R0, RZ, RZ, R12 ;  /* 0x000000ffff007224 */ /* 0x000fe200078e000c */
[----:B------:R-:W-:Y:S01]  /*11a0*/  LOP3.LUT R8, R6, 0xb0, RZ, 0xfc, !PT ;  /* 0x000000b006087812 */ /* 0x000fe200078efcff */
[----:B------:R-:W-:Y:S01]  /*11b0*/  @!P4 IMAD.MOV R5, RZ, RZ, -R5 ;  /* 0x000000ffff05c224 */ /* 0x000fe200078e0a05 */
[----:B------:R-:W-:Y:S01]  /*11c0*/  ISETP.GE.AND P4, PT, R4, RZ, PT ;  /* 0x000000ff0400720c */ /* 0x000fe20003f86270 */
[----:B------:R-:W-:Y:S01]  /*11d0*/  @!P3 IMAD.MOV R0, RZ, RZ, -R0 ;  /* 0x000000ffff00b224 */ /* 0x000fe200078e0a00 */
[----:B------:R-:W-:Y:S01]  /*11e0*/  IABS R4, R4 ;  /* 0x0000000400047213 */ /* 0x000fe20000000000 */
[----:B------:R-:W-:Y:S01]  /*11f0*/  IMAD.MOV R16, RZ, RZ, -R16 ;  /* 0x000000ffff107224 */ /* 0x000fe200078e0a10 */
[----:B------:R-:W-:Y:S01]  /*1200*/  STL [R1+0x8], R5 ;  /* 0x0000080501007387 */ /* 0x000fe20000100800 */
[--C-:B------:R-:W-:Y:S01]  /*1210*/  @!P1 IMAD.IADD R10, R10, 0x1, -R2.reuse ;  /* 0x000000010a0a9824 */ /* 0x100fe200078e0a02 */
[----:B------:R-:W-:Y:S01]  /*1220*/  ISETP.GE.AND P3, PT, R13, RZ, PT ;  /* 0x000000ff0d00720c */ /* 0x000fe20003f66270 */
[----:B------:R-:W-:Y:S01]  /*1230*/  IMAD R19, R2, R16, R19 ;  /* 0x0000001002137224 */ /* 0x000fe200078e0213 */
[----:B------:R0:W-:Y:S01]  /*1240*/  STL [R1+0x4], R0 ;  /* 0x0000040001007387 */ /* 0x0001e20000100800 */
[----:B------:R-:W-:Y:S01]  /*1250*/  @!P2 IMAD.IADD R9, R9, 0x1, -R2 ;  /* 0x000000010909a824 */ /* 0x000fe200078e0a02 */
[----:B------:R-:W-:Y:S01]  /*1260*/  ISETP.GE.AND P1, PT, R11, RZ, PT ;  /* 0x000000ff0b00720c */ /* 0x000fe20003f26270 */
[----:B------:R-:W-:Y:S01]  /*1270*/  IMAD.HI.U32 R12, R7, R4, RZ ;  /* 0x00000004070c7227 */ /* 0x000fe200078e00ff */
[----:B------:R-:W-:-:S02]  /*1280*/  IABS R11, R11 ;  /* 0x0000000b000b7213 */ /* 0x000fc40000000000 */
[----:B------:R-:W-:Y:S01]  /*1290*/  ISETP.GT.U32.AND P2, PT, R2, R9, PT ;  /* 0x000000090200720c */ /* 0x000fe20003f44070 */
[----:B------:R-:W-:Y:S01]  /*12a0*/  IMAD.MOV R12, RZ, RZ, -R12 ;  /* 0x000000ffff0c7224 */ /* 0x000fe200078e0a0c */
[----:B------:R-:W-:Y:S01]  /*12b0*/  IABS R13, R8 ;  /* 0x00000008000d7213 */ /* 0x000fe20000000000 */
[----:B------:R-:W-:Y:S01]  /*12c0*/  IMAD.HI.U32 R15, R7, R27, RZ ;  /* 0x0000001b070f7227 */ /* 0x000fe200078e00ff */
[----:B------:R-:W-:Y:S02]  /*12d0*/  ISETP.GE.AND P0, PT, R14, RZ, PT ;  /* 0x000000ff0e00720c */ /* 0x000fe40003f06270 */
[C---:B------:R-:W-:Y:S01]  /*12e0*/  LOP3.LUT R14, R6.reuse, 0xb8, RZ, 0xfc, !PT ;  /* 0x000000b8060e7812 */ /* 0x040fe200078efcff */
[----:B0-----:R-:W-:Y:S01]  /*12f0*/  IMAD.MOV.U32 R0, RZ, RZ, R10 ;  /* 0x000000ffff007224 */ /* 0x001fe200078e000a */
[----:B------:R-:W-:Y:S01]  /*1300*/  LOP3.LUT R17, R6, 0xa8, RZ, 0xfc, !PT ;  /* 0x000000a806117812 */ /* 0x000fe200078efcff */
[C---:B------:R-:W-:Y:S01]  /*1310*/  IMAD R4, R2.reuse, R12, R4 ;  /* 0x0000000c02047224 */ /* 0x040fe200078e0204 */
[----:B------:R-:W-:Y:S01]  /*1320*/  IABS R12, R14 ;  /* 0x0000000e000c7213 */ /* 0x000fe20000000000 */
[----:B------:R-:W-:Y:S01]  /*1330*/  @!P6 IMAD.MOV R0, RZ, RZ, -R0 ;  /* 0x000000ffff00e224 */ /* 0x000fe200078e0a00 */
[C---:B------:R-:W-:Y:S01]  /*1340*/  ISETP.GT.U32.AND P6, PT, R2.reuse, R19, PT ;  /* 0x000000130200720c */ /* 0x040fe20003fc4070 */
[----:B------:R-:W-:Y:S01]  /*1350*/  @!P2 IMAD.IADD R9, R9, 0x1, -R2 ;  /* 0x000000010909a824 */ /* 0x000fe200078e0a02 */
[----:B------:R-:W-:Y:S01]  /*1360*/  ISETP.GT.U32.AND P2, PT, R2, R4, PT ;  /* 0x000000040200720c */ /* 0x000fe20003f44070 */
[----:B------:R-:W-:Y:S01]  /*1370*/  IMAD.MOV R15, RZ, RZ, -R15 ;  /* 0x000000ffff0f7224 */ /* 0x000fe200078e0a0f */
[----:B------:R-:W-:Y:S01]  /*1380*/  IABS R16, R17 ;  /* 0x0000001100107213 */ /* 0x000fe20000000000 */
[----:B------:R-:W-:Y:S01]  /*1390*/  IMAD.HI.U32 R10, R7, R11, RZ ;  /* 0x0000000b070a7227 */ /* 0x000fe200078e00ff */
[----:B------:R0:W-:Y:S01]  /*13a0*/  STL [R1], R0 ;  /* 0x0000000001007387 */ /* 0x0001e20000100800 */
[----:B------:R-:W-:-:S02]  /*13b0*/  LOP3.LUT R5, R6, 0x30, RZ, 0xfc, !PT ;  /* 0x0000003006057812 */ /* 0x000fc400078efcff */
[----:B------:R-:W-:Y:S02]  /*13c0*/  IMAD R27, R2, R15, R27 ;  /* 0x0000000f021b7224 */ /* 0x000fe400078e021b */
[----:B------:R-:W-:Y:S01]  /*13d0*/  IMAD.HI.U32 R18, R7, R13, RZ ;  /* 0x0000000d07127227 */ /* 0x000fe200078e00ff */
[----:B------:R-:W-:-:S03]  /*13e0*/  IABS R26, R5 ;  /* 0x00000005001a7213 */ /* 0x000fc60000000000 */
[--C-:B------:R-:W-:Y:S02]  /*13f0*/  @!P6 IMAD.IADD R19, R19, 0x1, -R2.reuse ;  /* 0x000000011313e824 */ /* 0x100fe400078e0a02 */
[----:B------:R-:W-:Y:S02]  /*1400*/  @!P2 IMAD.IADD R4, R4, 0x1, -R2 ;  /* 0x000000010404a824 */ /* 0x000fe400078e0a02 */
[----:B------:R-:W-:Y:S01]  /*1410*/  IMAD.MOV R10, RZ, RZ, -R10 ;  /* 0x000000ffff0a7224 */ /* 0x000fe200078e0a0a */
[C---:B------:R-:W-:Y:S01]  /*1420*/  ISETP.GT.U32.AND P6, PT, R2.reuse, R19, PT ;  /* 0x000000130200720c */ /* 0x040fe20003fc4070 */
[----:B------:R-:W-:Y:S01]  /*1430*/  IMAD.MOV R18, RZ, RZ, -R18 ;  /* 0x000000ffff127224 */ /* 0x000fe200078e0a12 */
[C---:B------:R-:W-:Y:S01]  /*1440*/  ISETP.GT.U32.AND P2, PT, R2.reuse, R4, PT ;  /* 0x000000040200720c */ /* 0x040fe20003f44070 */
[----:B------:R-:W-:Y:S01]  /*1450*/  IMAD R11, R2, R10, R11 ;  /* 0x0000000a020b7224 */ /* 0x000fe200078e020b */
[----:B------:R-:W-:Y:S01]  /*1460*/  LOP3.LUT R10, R6, 0xa0, RZ, 0xfc, !PT ;  /* 0x000000a0060a7812 */ /* 0x000fe200078efcff */
[----:B------:R-:W-:-:S02]  /*1470*/  IMAD R13, R2, R18, R13 ;  /* 0x00000012020d7224 */ /* 0x000fc400078e020d */
[----:B------:R-:W-:Y:S01]  /*1480*/  IMAD.MOV.U32 R3, RZ, RZ, R9 ;  /* 0x000000ffff037224 */ /* 0x000fe200078e0009 */
[----:B------:R-:W-:Y:S01]  /*1490*/  IABS R15, R10 ;  /* 0x0000000a000f7213 */ /* 0x000fe20000000000 */
[----:B------:R-:W-:-:S04]  /*14a0*/  IMAD.HI.U32 R20, R7, R12, RZ ;  /* 0x0000000c07147227 */ /* 0x000fc800078e00ff */
[----:B------:R-:W-:Y:S01]  /*14b0*/  @!P6 IMAD.IADD R19, R19, 0x1, -R2 ;  /* 0x000000011313e824 */ /* 0x000fe200078e0a02 */
[C---:B------:R-:W-:Y:S01]  /*14c0*/  ISETP.GT.U32.AND P6, PT, R2.reuse, R27, PT ;  /* 0x0000001b0200720c */ /* 0x040fe20003fc4070 */
[----:B------:R-:W-:Y:S01]  /*14d0*/  @!P5 IMAD.MOV R3, RZ, RZ, -R3 ;  /* 0x000000ffff03d224 */ /* 0x000fe200078e0a03 */
[----:B------:R-:W-:Y:S01]  /*14e0*/  ISETP.GT.U32.AND P5, PT, R2, R11, PT ;  /* 0x0000000b0200720c */ /* 0x000fe20003fa4070 */
[----:B------:R-:W-:-:S03]  /*14f0*/  IMAD.HI.U32 R18, R7, R16, RZ ;  /* 0x0000001007127227 */ /* 0x000fc600078e00ff */
[----:B------:R-:W-:Y:S01]  /*1500*/  STL [R1+0x24], R3 ;  /* 0x0000240301007387 */ /* 0x000fe20000100800 */
[----:B------:R-:W-:Y:S02]  /*1510*/  IMAD.MOV R20, RZ, RZ, -R20 ;  /* 0x000000ffff147224 */ /* 0x000fe400078e0a14 */
[----:B------:R-:W-:-:S04]  /*1520*/  IMAD.HI.U32 R9, R7, R15, RZ ;  /* 0x0000000f07097227 */ /* 0x000fc800078e00ff */
[----:B------:R-:W-:Y:S01]  /*1530*/  @!P6 IMAD.IADD R27, R27, 0x1, -R2 ;  /* 0x000000011b1be824 */ /* 0x000fe200078e0a02 */
[----:B------:R-:W-:Y:S01]  /*1540*/  ISETP.GT.U32.AND P6, PT, R2, R13, PT ;  /* 0x0000000d0200720c */ /* 0x000fe20003fc4070 */
[----:B------:R-:W-:Y:S02]  /*1550*/  IMAD.MOV R18, RZ, RZ, -R18 ;  /* 0x000000ffff127224 */ /* 0x000fe400078e0a12 */
[----:B------:R-:W-:Y:S01]  /*1560*/  @!P2 IMAD.IADD R4, R4, 0x1, -R2 ;  /* 0x000000010404a824 */ /* 0x000fe200078e0a02 */
[----:B------:R-:W-:Y:S01]  /*1570*/  ISETP.GE.AND P2, PT, R14, RZ, PT ;  /* 0x000000ff0e00720c */ /* 0x000fe20003f46270 */
[----:B------:R-:W-:Y:S02]  /*1580*/  IMAD R12, R2, R20, R12 ;  /* 0x00000014020c7224 */ /* 0x000fe400078e020c */
[----:B0-----:R-:W-:Y:S01]  /*1590*/  IMAD.MOV.U32 R0, RZ, RZ, R19 ;  /* 0x000000ffff007224 */ /* 0x001fe200078e0013 */
[----:B------:R-:W-:Y:S01]  /*15a0*/  LOP3.LUT R19, R6, 0x88, RZ, 0xfc, !PT ;  /* 0x0000008806137812 */ /* 0x000fe200078efcff */
[----:B------:R-:W-:-:S02]  /*15b0*/  IMAD.MOV R9, RZ, RZ, -R9 ;  /* 0x000000ffff097224 */ /* 0x000fc400078e0a09 */
[----:B------:R-:W-:Y:S01]  /*15c0*/  IMAD R14, R2, R18, R16 ;  /* 0x00000012020e7224 */ /* 0x000fe200078e0210 */
[----:B------:R-:W-:Y:S01]  /*15d0*/  LOP3.LUT R16, R6, 0x98, RZ, 0xfc, !PT ;  /* 0x0000009806107812 */ /* 0x000fe200078efcff */
[----:B------:R-:W-:Y:S01]  /*15e0*/  @!P0 IMAD.MOV R0, RZ, RZ, -R0 ;  /* 0x000000ffff008224 */ /* 0x000fe200078e0a00 */
[C---:B------:R-:W-:Y:S01]  /*15f0*/  ISETP.GT.U32.AND P0, PT, R2.reuse, R12, PT ;  /* 0x0000000c0200720c */ /* 0x040fe20003f04070 */
[C---:B------:R-:W-:Y:S01]  /*1600*/  IMAD R15, R2.reuse, R9, R15 ;  /* 0x00000009020f7224 */ /* 0x040fe200078e020f */
[----:B------:R-:W-:Y:S01]  /*1610*/  IABS R9, R16 ;  /* 0x0000001000097213 */ /* 0x000fe20000000000 */
[--C-:B------:R-:W-:Y:S01]  /*1620*/  @!P5 IMAD.IADD R11, R11, 0x1, -R2.reuse ;  /* 0x000000010b0bd824 */ /* 0x100fe200078e0a02 */
[----:B------:R-:W-:Y:S01]  /*1630*/  ISETP.GT.U32.AND P5, PT, R2, R27, PT ;  /* 0x0000001b0200720c */ /* 0x000fe20003fa4070 */
[----:B------:R-:W-:Y:S01]  /*1640*/  @!P6 IMAD.IADD R13, R13, 0x1, -R2 ;  /* 0x000000010d0de824 */ /* 0x000fe200078e0a02 */
[----:B------:R-:W-:Y:S01]  /*1650*/  LOP3.LUT R18, R6, 0x90, RZ, 0xfc, !PT ;  /* 0x0000009006127812 */ /* 0x000fe200078efcff */
[----:B------:R-:W-:Y:S01]  /*1660*/  IMAD.HI.U32 R22, R7, R9, RZ ;  /* 0x0000000907167227 */ /* 0x000fe200078e00ff */
[----:B------:R-:W-:Y:S02]  /*1670*/  STL [R1+0x34], R0 ;  /* 0x0000340001007387 */ /* 0x000fe40000100800 */
[----:B------:R-:W-:Y:S01]  /*1680*/  ISETP.GT.U32.AND P6, PT, R2, R13, PT ;  /* 0x0000000d0200720c */ /* 0x000fe20003fc4070 */
[----:B------:R-:W-:Y:S01]  /*1690*/  IMAD.MOV R22, RZ, RZ, -R22 ;  /* 0x000000ffff167224 */ /* 0x000fe200078e0a16 */
[----:B------:R-:W-:Y:S01]  /*16a0*/  IABS R20, R18 ;  /* 0x0000001200147213 */ /* 0x000fe20000000000 */
[----:B------:R-:W-:Y:S01]  /*16b0*/  @!P0 IMAD.IADD R12, R12, 0x1, -R2 ;  /* 0x000000010c0c8824 */ /* 0x000fe200078e0a02 */
[C---:B------:R-:W-:Y:S01]  /*16c0*/  ISETP.GT.U32.AND P0, PT, R2.reuse, R11, PT ;  /* 0x0000000b0200720c */ /* 0x040fe20003f04070 */
[----:B------:R-:W-:Y:S01]  /*16d0*/  IMAD.MOV.U32 R29, RZ, RZ, R4 ;  /* 0x000000ffff1d7224 */ /* 0x000fe200078e0004 */
[----:B------:R-:W-:Y:S01]  /*16e0*/  IABS R4, R19 ;  /* 0x0000001300047213 */ /* 0x000fe20000000000 */
[----:B------:R-:W-:Y:S01]  /*16f0*/  @!P5 IMAD.IADD R27, R27, 0x1, -R2 ;  /* 0x000000011b1bd824 */ /* 0x000fe200078e0a02 */
[C---:B------:R-:W-:Y:S01]  /*1700*/  ISETP.GT.U32.AND P5, PT, R2.reuse, R14, PT ;  /* 0x0000000e0200720c */ /* 0x040fe20003fa4070 */
[----:B------:R-:W-:-:S02]  /*1710*/  IMAD R9, R2, R22, R9 ;  /* 0x0000001602097224 */ /* 0x000fc400078e0209 */
[----:B------:R-:W-:Y:S01]  /*1720*/  @!P4 IMAD.MOV R29, RZ, RZ, -R29 ;  /* 0x000000ffff1dc224 */ /* 0x000fe200078e0a1d */
[C---:B------:R-:W-:Y:S01]  /*1730*/  ISETP.GT.U32.AND P4, PT, R2.reuse, R12, PT ;  /* 0x0000000c0200720c */ /* 0x040fe20003f84070 */
[--C-:B------:R-:W-:Y:S01]  /*1740*/  @!P6 IMAD.IADD R13, R13, 0x1, -R2.reuse ;  /* 0x000000010d0de824 */ /* 0x100fe200078e0a02 */
[C---:B------:R-:W-:Y:S01]  /*1750*/  ISETP.GT.U32.AND P6, PT, R2.reuse, R9, PT ;  /* 0x000000090200720c */ /* 0x040fe20003fc4070 */
[----:B------:R-:W-:Y:S01]  /*1760*/  IMAD.HI.U32 R21, R7, R20, RZ ;  /* 0x0000001407157227 */ /* 0x000fe200078e00ff */
[----:B------:R0:W-:Y:S03]  /*1770*/  STL [R1+0x5f4], R29 ;  /* 0x0005f41d01007387 */ /* 0x0001e60000100800 */
[--C-:B------:R-:W-:Y:S01]  /*1780*/  @!P0 IMAD.IADD R11, R11, 0x1, -R2.reuse ;  /* 0x000000010b0b8824 */ /* 0x100fe200078e0a02 */
[----:B------:R-:W-:Y:S01]  /*1790*/  ISETP.GT.U32.AND P0, PT, R2, R15, PT ;  /* 0x0000000f0200720c */ /* 0x000fe20003f04070 */
[----:B------:R-:W-:Y:S01]  /*17a0*/  @!P5 IMAD.IADD R14, R14, 0x1, -R2 ;  /* 0x000000010e0ed824 */ /* 0x000fe200078e0a02 */
[----:B------:R-:W-:Y:S01]  /*17b0*/  ISETP.GE.AND P5, PT, R17, RZ, PT ;  /* 0x000000ff1100720c */ /* 0x000fe20003fa6270 */
[----:B------:R-:W-:-:S02]  /*17c0*/  IMAD.MOV R21, RZ, RZ, -R21 ;  /* 0x000000ffff157224 */ /* 0x000fc400078e0a15 */
[--C-:B------:R-:W-:Y:S01]  /*17d0*/  @!P4 IMAD.IADD R12, R12, 0x1, -R2.reuse ;  /* 0x000000010c0cc824 */ /* 0x100fe200078e0a02 */
[----:B------:R-:W-:Y:S01]  /*17e0*/  ISETP.GE.AND P4, PT, R8, RZ, PT ;  /* 0x000000ff0800720c */ /* 0x000fe20003f86270 */
[----:B------:R-:W-:Y:S01]  /*17f0*/  @!P6 IMAD.IADD R9, R9, 0x1, -R2 ;  /* 0x000000010909e824 */ /* 0x000fe200078e0a02 */
[----:B------:R-:W-:Y:S01]  /*1800*/  ISETP.GT.U32.AND P6, PT, R2, R14, PT ;  /* 0x0000000e0200720c */ /* 0x000fe20003fc4070 */
[----:B------:R-:W-:Y:S01]  /*1810*/  IMAD.HI.U32 R8, R7, R4, RZ ;  /* 0x0000000407087227 */ /* 0x000fe200078e00ff */
[----:B0-----:R-:W-:-:S03]  /*1820*/  LOP3.LUT R29, R6, 0x50, RZ, 0xfc, !PT ;  /* 0x00000050061d7812 */ /* 0x001fc600078efcff */
[----:B------:R-:W-:Y:S01]  /*1830*/  IMAD.MOV R17, RZ, RZ, -R8 ;  /* 0x000000ffff117224 */ /* 0x000fe200078e0a08 */
[----:B------:R-:W-:Y:S01]  /*1840*/  IABS R22, R29 ;  /* 0x0000001d00167213 */ /* 0x000fe20000000000 */
[----:B------:R-:W-:Y:S01]  /*1850*/  IMAD R8, R2, R21, R20 ;  /* 0x0000001502087224 */ /* 0x000fe200078e0214 */
[----:B------:R-:W-:Y:S01]  /*1860*/  LOP3.LUT R20, R6, 0x80, RZ, 0xfc, !PT ;  /* 0x0000008006147812 */ /* 0x000fe200078efcff */
[----:B------:R-:W-:Y:S02]  /*1870*/  IMAD R4, R2, R17, R4 ;  /* 0x0000001102047224 */ /* 0x000fe400078e0204 */
[--C-:B------:R-:W-:Y:S01]  /*1880*/  @!P0 IMAD.IADD R15, R15, 0x1, -R2.reuse ;  /* 0x000000010f0f8824 */ /* 0x100fe200078e0a02 */
[----:B------:R-:W-:Y:S01]  /*1890*/  ISETP.GE.AND P0, PT, R10, RZ, PT ;  /* 0x000000ff0a00720c */ /* 0x000fe20003f06270 */
[----:B------:R-:W-:Y:S01]  /*18a0*/  @!P6 IMAD.IADD R14, R14, 0x1, -R2 ;  /* 0x000000010e0ee824 */ /* 0x000fe200078e0a02 */
[C---:B------:R-:W-:Y:S01]  /*18b0*/  ISETP.GT.U32.AND P6, PT, R2.reuse, R4, PT ;  /* 0x000000040200720c */ /* 0x040fe20003fc4070 */
[----:B------:R-:W-:Y:S01]  /*18c0*/  @!P3 IMAD.MOV R27, RZ, RZ, -R27 ;  /* 0x000000ffff1bb224 */ /* 0x000fe200078e0a1b */
[----:B------:R-:W-:Y:S01]  /*18d0*/  ISETP.GT.U32.AND P3, PT, R2, R9, PT ;  /* 0x000000090200720c */ /* 0x000fe20003f64070 */
[----:B------:R-:W-:Y:S01]  /*18e0*/  @!P4 IMAD.MOV R13, RZ, RZ, -R13 ;  /* 0x000000ffff0dc224 */ /* 0x000fe200078e0a0d */
[----:B------:R-:W-:Y:S01]  /*18f0*/  LOP3.LUT R10, R6, 0x78, RZ, 0xfc, !PT ;  /* 0x00000078060a7812 */ /* 0x000fe200078efcff */
[----:B------:R-:W-:Y:S01]  /*1900*/  @!P2 IMAD.MOV R12, RZ, RZ, -R12 ;  /* 0x000000ffff0ca224 */ /* 0x000fe200078e0a0c */
[----:B------:R-:W-:Y:S01]  /*1910*/  IABS R17, R20 ;  /* 0x0000001400117213 */ /* 0x000fe20000000000 */
[----:B------:R-:W-:Y:S01]  /*1920*/  @!P1 IMAD.MOV R11, RZ, RZ, -R11 ;  /* 0x000000ffff0b9224 */ /* 0x000fe200078e0a0b */
[----:B------:R-:W-:Y:S01]  /*1930*/  IABS R21, R10 ;  /* 0x0000000a00157213 */ /* 0x000fe20000000000 */
[----:B------:R-:W-:Y:S01]  /*1940*/  @!P5 IMAD.MOV R14, RZ, RZ, -R14 ;  /* 0x000000ffff0ed224 */ /* 0x000fe200078e0a0e */
[----:B------:R-:W-:Y:S01]  /*1950*/  ISETP.GE.AND P4, PT, R16, RZ, PT ;  /* 0x000000ff1000720c */ /* 0x000fe20003f86270 */
[----:B------:R-:W-:Y:S01]  /*1960*/  IMAD.MOV.U32 R16, RZ, RZ, R17 ;  /* 0x000000ffff107224 */ /* 0x000fe200078e0011 */
[----:B------:R-:W-:Y:S01]  /*1970*/  ISETP.GT.U32.AND P2, PT, R2, R8, PT ;  /* 0x000000080200720c */ /* 0x000fe20003f44070 */
[----:B------:R-:W-:Y:S01]  /*1980*/  @!P6 IMAD.IADD R4, R4, 0x1, -R2 ;  /* 0x000000010404e824 */ /* 0x000fe200078e0a02 */
[C---:B------:R-:W-:Y:S01]  /*1990*/  ISETP.GT.U32.AND P1, PT, R2.reuse, R15, PT ;  /* 0x0000000f0200720c */ /* 0x040fe20003f24070 */
[----:B------:R-:W-:Y:S01]  /*19a0*/  IMAD.MOV.U32 R17, RZ, RZ, R21 ;  /* 0x000000ffff117224 */ /* 0x000fe200078e0015 */
[----:B------:R-:W-:Y:S01]  /*19b0*/  STL [R1+0x5f8], R27 ;  /* 0x0005f81b01007387 */ /* 0x000fe20000100800 */
[----:B------:R-:W-:Y:S01]  /*19c0*/  IMAD.HI.U32 R21, R7, R16, RZ ;  /* 0x0000001007157227 */ /* 0x000fe200078e00ff */
[----:B------:R-:W-:-:S02]  /*19d0*/  ISETP.GT.U32.AND P6, PT, R2, R4, PT ;  /* 0x000000040200720c */ /* 0x000fc40003fc4070 */
[----:B------:R-:W-:Y:S01]  /*19e0*/  STL [R1+0x604], R11 ;  /* 0x0006040b01007387 */ /* 0x000fe20000100800 */
[--C-:B------:R-:W-:Y:S01]  /*19f0*/  @!P3 IMAD.IADD R9, R9, 0x1, -R2.reuse ;  /* 0x000000010909b824 */ /* 0x100fe200078e0a02 */
[----:B------:R-:W-:Y:S01]  /*1a00*/  ISETP.GE.AND P3, PT, R19, RZ, PT ;  /* 0x000000ff1300720c */ /* 0x000fe20003f66270 */
[----:B------:R-:W-:Y:S01]  /*1a10*/  IMAD.MOV R19, RZ, RZ, -R21 ;  /* 0x000000ffff137224 */ /* 0x000fe200078e0a15 */
[----:B------:R-:W-:Y:S01]  /*1a20*/  STL [R1+0x608], R12 ;  /* 0x0006080c01007387 */ /* 0x000fe20000100800 */
[----:B------:R-:W-:Y:S01]  /*1a30*/  @!P2 IMAD.IADD R8, R8, 0x1, -R2 ;  /* 0x000000010808a824 */ /* 0x000fe200078e0a02 */
[----:B------:R-:W-:Y:S01]  /*1a40*/  LOP3.LUT R21, R6, 0x58, RZ, 0xfc, !PT ;  /* 0x0000005806157812 */ /* 0x000fe200078efcff */
[----:B------:R-:W-:Y:S01]  /*1a50*/  IMAD R16, R2, R19, R16 ;  /* 0x0000001302107224 */ /* 0x000fe200078e0210 */
[----:B------:R0:W-:Y:S01]  /*1a60*/  STL [R1+0x60c], R13 ;  /* 0x00060c0d01007387 */ /* 0x0001e20000100800 */
[--C-:B------:R-:W-:Y:S01]  /*1a70*/  @!P1 IMAD.IADD R15, R15, 0x1, -R2.reuse ;  /* 0x000000010f0f9824 */ /* 0x100fe200078e0a02 */
[----:B------:R-:W-:Y:S01]  /*1a80*/  ISETP.GE.AND P1, PT, R18, RZ, PT ;  /* 0x000000ff1200720c */ /* 0x000fe20003f26270 */
[----:B------:R-:W-:Y:S01]  /*1a90*/  @!P6 IMAD.IADD R4, R4, 0x1, -R2 ;  /* 0x000000010404e824 */ /* 0x000fe200078e0a02 */
[C---:B------:R-:W-:Y:S01]  /*1aa0*/  ISETP.GT.U32.AND P6, PT, R2.reuse, R16, PT ;  /* 0x000000100200720c */ /* 0x040fe20003fc4070 */
[----:B------:R-:W-:Y:S01]  /*1ab0*/  IMAD.HI.U32 R18, R7, R17, RZ ;  /* 0x0000001107127227 */ /* 0x000fe200078e00ff */
[----:B------:R-:W-:Y:S01]  /*1ac0*/  ISETP.GT.U32.AND P5, PT, R2, R8, PT ;  /* 0x000000080200720c */ /* 0x000fe20003fa4070 */
[----:B------:R-:W-:Y:S01]  /*1ad0*/  STL [R1+0x610], R14 ;  /* 0x0006100e01007387 */ /* 0x000fe20000100800 */
[----:B------:R-:W-:Y:S01]  /*1ae0*/  LOP3.LUT R19, R6, 0x68, RZ, 0xfc, !PT ;  /* 0x0000006806137812 */ /* 0x000fe200078efcff */
[----:B------:R-:W-:Y:S01]  /*1af0*/  IMAD.MOV R18, RZ, RZ, -R18 ;  /* 0x000000ffff127224 */ /* 0x000fe200078e0a12 */
[----:B------:R-:W-:Y:S01]  /*1b00*/  ISETP.GE.AND P2, PT, R20, RZ, PT ;  /* 0x000000ff1400720c */ /* 0x000fe20003f46270 */
[----:B------:R-:W-:Y:S01]  /*1b10*/  IMAD.MOV.U32 R0, RZ, RZ, R9 ;  /* 0x000000ffff007224 */ /* 0x000fe200078e0009 */
[----:B------:R-:W-:Y:S01]  /*1b20*/  LOP3.LUT R20, R6, 0x60, RZ, 0xfc, !PT ;  /* 0x0000006006147812 */ /* 0x000fe200078efcff */
[----:B------:R-:W-:Y:S01]  /*1b30*/  IMAD R17, R2, R18, R17 ;  /* 0x0000001202117224 */ /* 0x000fe200078e0211 */
[----:B------:R-:W-:Y:S01]  /*1b40*/  LOP3.LUT R18, R6, 0x70, RZ, 0xfc, !PT ;  /* 0x0000007006127812 */ /* 0x000fe200078efcff */
[----:B------:R-:W-:Y:S01]  /*1b50*/  @!P0 IMAD.MOV R15, RZ, RZ, -R15 ;  /* 0x000000ffff0f8224 */ /* 0x000fe200078e0a0f */
[----:B------:R-:W-:Y:S01]  /*1b60*/  ISETP.GE.AND P0, PT, R10, RZ, PT ;  /* 0x000000ff0a00720c */ /* 0x000fe20003f06270 */
[----:B------:R-:W-:Y:S01]  /*1b70*/  @!P6 IMAD.IADD R16, R16, 0x1, -R2 ;  /* 0x000000011010e824 */ /* 0x000fe200078e0a02 */
[----:B0-----:R-:W-:Y:S01]  /*1b80*/  LOP3.LUT R13, R6, 0x28, RZ, 0xfc, !PT ;  /* 0x00000028060d7812 */ /* 0x001fe200078efcff */
[----:B------:R-:W-:Y:S01]  /*1b90*/  @!P4 IMAD.MOV R0, RZ, RZ, -R0 ;  /* 0x000000ffff00c224 */ /* 0x000fe200078e0a00 */
[----:B------:R-:W-:Y:S01]  /*1ba0*/  ISETP.GE.AND P4, PT, R18, RZ, PT ;  /* 0x000000ff1200720c */ /* 0x000fe20003f86270 */
[----:B------:R-:W-:Y:S01]  /*1bb0*/  @!P5 IMAD.IADD R8, R8, 0x1, -R2 ;  /* 0x000000010808d824 */ /* 0x000fe200078e0a02 */
[----:B------:R-:W-:Y:S01]  /*1bc0*/  ISETP.GT.U32.AND P6, PT, R2, R16, PT ;  /* 0x000000100200720c */ /* 0x000fe20003fc4070 */
[----:B------:R-:W-:Y:S01]  /*1bd0*/  STL [R1+0x618], R15 ;  /* 0x0006180f01007387 */ /* 0x000fe20000100800 */
[----:B------:R-:W-:Y:S01]  /*1be0*/  IABS R18, R18 ;  /* 0x0000001200127213 */ /* 0x000fe20000000000 */
[----:B------:R-:W-:Y:S01]  /*1bf0*/  IMAD.MOV.U32 R3, RZ, RZ, R4 ;  /* 0x000000ffff037224 */ /* 0x000fe200078e0004 */
[----:B------:R-:W-:Y:S01]  /*1c00*/  ISETP.GE.AND P5, PT, R19, RZ, PT ;  /* 0x000000ff1300720c */ /* 0x000fe20003fa6270 */
[----:B------:R0:W-:Y:S01]  /*1c10*/  STL [R1+0x18], R0 ;  /* 0x0000180001007387 */ /* 0x0001e20000100800 */
[----:B------:R-:W-:Y:S01]  /*1c20*/  IABS R19, R19 ;  /* 0x0000001300137213 */ /* 0x000fe20000000000 */
[----:B------:R-:W-:Y:S01]  /*1c30*/  IMAD.HI.U32 R4, R7, R18, RZ ;  /* 0x0000001207047227 */ /* 0x000fe200078e00ff */
[----:B------:R-:W-:-:S02]  /*1c40*/  LOP3.LUT R27, R6, 0x20, RZ, 0xfc, !PT ;  /* 0x00000020061b7812 */ /* 0x000fc400078efcff */
[----:B------:R-:W-:Y:S01]  /*1c50*/  LOP3.LUT R11, R6, 0x10, RZ, 0xfc, !PT ;  /* 0x00000010060b7812 */ /* 0x000fe200078efcff */
[----:B------:R-:W-:Y:S01]  /*1c60*/  @!P3 IMAD.MOV R3, RZ, RZ, -R3 ;  /* 0x000000ffff03b224 */ /* 0x000fe200078e0a03 */
[----:B------:R-:W-:Y:S01]  /*1c70*/  ISETP.GE.AND P3, PT, R21, RZ, PT ;  /* 0x000000ff1500720c */ /* 0x000fe20003f66270 */
[----:B------:R-:W-:Y:S01]  /*1c80*/  @!P6 IMAD.IADD R16, R16, 0x1, -R2 ;  /* 0x000000011010e824 */ /* 0x000fe200078e0a02 */
[----:B------:R-:W-:Y:S01]  /*1c90*/  ISETP.GT.U32.AND P6, PT, R2, R17, PT ;  /* 0x000000110200720c */ /* 0x000fe20003fc4070 */
[----:B0-----:R-:W-:Y:S01]  /*1ca0*/  IMAD.MOV.U32 R0, RZ, RZ, R8 ;  /* 0x000000ffff007224 */ /* 0x001fe200078e0008 */
[----:B------:R-:W-:Y:S01]  /*1cb0*/  IABS R21, R21 ;  /* 0x0000001500157213 */ /* 0x000fe20000000000 */
[----:B------:R-:W-:Y:S01]  /*1cc0*/  IMAD.MOV R4, RZ, RZ, -R4 ;  /* 0x000000ffff047224 */ /* 0x000fe200078e0a04 */
[----:B------:R-:W-:Y:S01]  /*1cd0*/  LOP3.LUT R15, R6, 0x40, RZ, 0xfc, !PT ;  /* 0x00000040060f7812 */ /* 0x000fe200078efcff */
[----:B------:R-:W-:Y:S01]  /*1ce0*/  @!P1 IMAD.MOV R0, RZ, RZ, -R0 ;  /* 0x000000ffff009224 */ /* 0x000fe200078e0a00 */
[----:B------:R-:W-:Y:S01]  /*1cf0*/  ISETP.GE.AND P1, PT, R20, RZ, PT ;  /* 0x000000ff1400720c */ /* 0x000fe20003f26270 */
[----:B------:R-:W-:Y:S01]  /*1d00*/  IMAD R18, R2, R4, R18 ;  /* 0x0000000402127224 */ /* 0x000fe200078e0212 */
[----:B------:R-:W-:Y:S01]  /*1d10*/  IABS R20, R20 ;  /* 0x0000001400147213 */ /* 0x000fe20000000000 */
[----:B------:R-:W-:Y:S01]  /*1d20*/  IMAD.HI.U32 R4, R7, R21, RZ ;  /* 0x0000001507047227 */ /* 0x000fe200078e00ff */
[----:B------:R0:W-:Y:S01]  /*1d30*/  STL [R1+0x1c], R0 ;  /* 0x00001c0001007387 */ /* 0x0001e20000100800 */
[----:B------:R-:W-:-:S02]  /*1d40*/  IABS R24, R15 ;  /* 0x0000000f00187213 */ /* 0x000fc40000000000 */
[----:B------:R-:W-:Y:S01]  /*1d50*/  IMAD.MOV R4, RZ, RZ, -R4 ;  /* 0x000000ffff047224 */ /* 0x000fe200078e0a04 */
[----:B------:R1:W-:Y:S01]  /*1d60*/  STL [R1+0x61c], R3 ;  /* 0x00061c0301007387 */ /* 0x0003e20000100800 */
[----:B------:R-:W-:Y:S01]  /*1d70*/  @!P6 IMAD.IADD R17, R17, 0x1, -R2 ;  /* 0x000000011111e824 */ /* 0x000fe200078e0a02 */
[----:B------:R-:W-:Y:S01]  /*1d80*/  LOP3.LUT R12, R6, 0x18, RZ, 0xfc, !PT ;  /* 0x00000018060c7812 */ /* 0x000fe200078efcff */
[C---:B------:R-:W-:Y:S02]  /*1d90*/  IMAD R21, R2.reuse, R4, R21 ;  /* 0x0000000402157224 */ /* 0x040fe400078e0215 */
[C---:B------:R-:W-:Y:S01]  /*1da0*/  IMAD.HI.U32 R10, R7.reuse, R19, RZ ;  /* 0x00000013070a7227 */ /* 0x040fe200078e00ff */
[----:B------:R-:W-:Y:S02]  /*1db0*/  ISETP.GT.U32.AND P6, PT, R2, R17, PT ;  /* 0x000000110200720c */ /* 0x000fe40003fc4070 */
[C---:B0-----:R-:W-:Y:S01]  /*1dc0*/  LOP3.LUT R0, R6.reuse, 0x38, RZ, 0xfc, !PT ;  /* 0x0000003806007812 */ /* 0x041fe200078efcff */
[----:B------:R-:W-:Y:S01]  /*1dd0*/  IMAD.MOV R10, RZ, RZ, -R10 ;  /* 0x000000ffff0a7224 */ /* 0x000fe200078e0a0a */
[----:B-1----:R-:W-:Y:S01]  /*1de0*/  LOP3.LUT R3, R6, 0x48, RZ, 0xfc, !PT ;  /* 0x0000004806037812 */ /* 0x002fe200078efcff */
[----:B------:R-:W-:Y:S01]  /*1df0*/  IMAD.HI.U32 R8, R7, R22, RZ ;  /* 0x0000001607087227 */ /* 0x000fe200078e00ff */
[----:B------:R-:W-:-:S02]  /*1e00*/  IABS R25, R0 ;  /* 0x0000000000197213 */ /* 0x000fc40000000000 */
[----:B------:R-:W-:Y:S01]  /*1e10*/  IABS R23, R3 ;  /* 0x0000000300177213 */ /* 0x000fe20000000000 */
[C---:B------:R-:W-:Y:S01]  /*1e20*/  IMAD.HI.U32 R9, R7.reuse, R20, RZ ;  /* 0x0000001407097227 */ /* 0x040fe200078e00ff */
[----:B------:R-:W-:Y:S03]  /*1e30*/  STL [R1+0x624], R3 ;  /* 0x0006240301007387 */ /* 0x000fe60000100800 */
[----:B------:R-:W-:Y:S01]  /*1e40*/  IMAD.HI.U32 R4, R7, R23, RZ ;  /* 0x0000001707047227 */ /* 0x000fe200078e00ff */
[----:B------:R0:W-:Y:S03]  /*1e50*/  STL [R1+0x44], R5 ;  /* 0x0000440501007387 */ /* 0x0001e60000100800 */
[----:B------:R-:W-:Y:S01]  /*1e60*/  IMAD.MOV R4, RZ, RZ, -R4 ;  /* 0x000000ffff047224 */ /* 0x000fe200078e0a04 */
[----:B------:R1:W-:Y:S01]  /*1e70*/  STL [R1+0x620], R15 ;  /* 0x0006200f01007387 */ /* 0x0003e20000100800 */
[C---:B------:R-:W-:Y:S01]  /*1e80*/  IMAD R19, R2.reuse, R10, R19 ;  /* 0x0000000a02137224 */ /* 0x040fe200078e0213 */
[----:B------:R-:W-:Y:S01]  /*1e90*/  IABS R10, R13 ;  /* 0x0000000d000a7213 */ /* 0x000fe20000000000 */
[----:B------:R-:W-:-:S02]  /*1ea0*/  IMAD R23, R2, R4, R23 ;  /* 0x0000000402177224 */ /* 0x000fc400078e0217 */
[----:B------:R-:W-:Y:S01]  /*1eb0*/  IMAD.MOV R8, RZ, RZ, -R8 ;  /* 0x000000ffff087224 */ /* 0x000fe200078e0a08 */
[----:B0-----:R-:W-:Y:S01]  /*1ec0*/  LOP3.LUT R5, R6, 0x8, RZ, 0xfc, !PT ;  /* 0x0000000806057812 */ /* 0x001fe200078efcff */
[----:B------:R-:W-:-:S04]  /*1ed0*/  IMAD.HI.U32 R4, R7, R24, RZ ;  /* 0x0000001807047227 */ /* 0x000fc800078e00ff */
[----:B------:R-:W-:Y:S02]  /*1ee0*/  IMAD.MOV R9, RZ, RZ, -R9 ;  /* 0x000000ffff097224 */ /* 0x000fe400078e0a09 */
[C---:B------:R-:W-:Y:S02]  /*1ef0*/  IMAD R22, R2.reuse, R8, R22 ;  /* 0x0000000802167224 */ /* 0x040fe400078e0216 */
[----:B------:R-:W-:Y:S02]  /*1f00*/  IMAD.MOV R4, RZ, RZ, -R4 ;  /* 0x000000ffff047224 */ /* 0x000fe400078e0a04 */
[----:B------:R-:W-:Y:S02]  /*1f10*/  IMAD R20, R2, R9, R20 ;  /* 0x0000000902147224 */ /* 0x000fe400078e0214 */
[----:B------:R-:W-:-:S04]  /*1f20*/  IMAD.HI.U32 R8, R7, R25, RZ ;  /* 0x0000001907087227 */ /* 0x000fc800078e00ff */
[----:B------:R-:W-:-:S04]  /*1f30*/  IMAD.HI.U32 R9, R7, R10, RZ ;  /* 0x0000000a07097227 */ /* 0x000fc800078e00ff */
[----:B------:R-:W-:Y:S01]  /*1f40*/  @!P6 IMAD.IADD R17, R17, 0x1, -R2 ;  /* 0x000000011111e824 */ /* 0x000fe200078e0a02 */
[C---:B------:R-:W-:Y:S01]  /*1f50*/  ISETP.GT.U32.AND P6, PT, R2.reuse, R19, PT ;  /* 0x000000130200720c */ /* 0x040fe20003fc4070 */
[C---:B------:R-:W-:Y:S02]  /*1f60*/  IMAD R24, R2.reuse, R4, R24 ;  /* 0x0000000402187224 */ /* 0x040fe400078e0218 */
[----:B------:R-:W-:Y:S02]  /*1f70*/  IMAD.MOV R4, RZ, RZ, -R8 ;  /* 0x000000ffff047224 */ /* 0x000fe400078e0a08 */
[----:B------:R-:W-:Y:S02]  /*1f80*/  IMAD.MOV R9, RZ, RZ, -R9 ;  /* 0x000000ffff097224 */ /* 0x000fe400078e0a09 */
[C---:B------:R-:W-:Y:S01]  /*1f90*/  IMAD R25, R2.reuse, R4, R25 ;  /* 0x0000000402197224 */ /* 0x040fe200078e0219 */
[----:B------:R-:W-:Y:S01]  /*1fa0*/  IABS R4, R5 ;  /* 0x0000000500047213 */ /* 0x000fe20000000000 */
[----:B------:R-:W-:Y:S01]  /*1fb0*/  IMAD R10, R2, R9, R10 ;  /* 0x00000009020a7224 */ /* 0x000fe200078e020a */
[----:B------:R-:W-:Y:S01]  /*1fc0*/  IABS R9, R27 ;  /* 0x0000001b00097213 */ /* 0x000fe20000000000 */
[----:B------:R-:W-:-:S04]  /*1fd0*/  IMAD.HI.U32 R28, R7, R26, RZ ;  /* 0x0000001a071c7227 */ /* 0x000fc800078e00ff */
[----:B------:R-:W-:Y:S01]  /*1fe0*/  IMAD.MOV R8, RZ, RZ, -R28 ;  /* 0x000000ffff087224 */ /* 0x000fe200078e0a1c */
[----:B------:R-:W-:Y:S01]  /*1ff0*/  IABS R28, R6 ;  /* 0x00000006001c7213 */ /* 0x000fe20000000000 */
[----:B-1----:R-:W-:Y:S02]  /*2000*/  IMAD.MOV.U32 R15, RZ, RZ, R4 ;  /* 0x000000ffff0f7224 */ /* 0x002fe400078e0004 */
[----:B------:R-:W-:-:S04]  /*2010*/  IMAD.HI.U32 R4, R7, R9, RZ ;  /* 0x0000000907047227 */ /* 0x000fc800078e00ff */
[----:B------:R-:W-:Y:S01]  /*2020*/  @!P6 IMAD.IADD R19, R19, 0x1, -R2 ;  /* 0x000000011313e824 */ /* 0x000fe200078e0a02 */
[----:B------:R-:W-:Y:S01]  /*2030*/  ISETP.GE.AND P6, PT, R6, RZ, PT ;  /* 0x000000ff0600720c */ /* 0x000fe20003fc6270 */
[----:B------:R-:W-:Y:S01]  /*2040*/  IMAD R26, R2, R8, R26 ;  /* 0x00000008021a7224 */ /* 0x000fe200078e021a */
[----:B------:R-:W-:Y:S01]  /*2050*/  IABS R6, R11 ;  /* 0x0000000b00067213 */ /* 0x000fe20000000000 */
[----:B------:R-:W-:Y:S01]  /*2060*/  IMAD.MOV R4, RZ, RZ, -R4 ;  /* 0x000000ffff047224 */ /* 0x000fe200078e0a04 */
[----:B------:R-:W-:Y:S01]  /*2070*/  IABS R8, R12 ;  /* 0x0000000c00087213 */ /* 0x000fe20000000000 */
[----:B------:R-:W-:Y:S02]  /*2080*/  IMAD.MOV.U32 R3, RZ, RZ, R28 ;  /* 0x000000ffff037224 */ /* 0x000fe400078e001c */
[----:B------:R-:W-:-:S04]  /*2090*/  IMAD.HI.U32 R14, R7, R6, RZ ;  /* 0x00000006070e7227 */ /* 0x000fc800078e00ff */
[----:B------:R-:W-:Y:S02]  /*20a0*/  IMAD R9, R2, R4, R9 ;  /* 0x0000000402097224 */ /* 0x000fe400078e0209 */
[----:B------:R-:W-:-:S04]  /*20b0*/  IMAD.HI.U32 R28, R7, R8, RZ ;  /* 0x00000008071c7227 */ /* 0x000fc800078e00ff */
[----:B------:R-:W-:-:S04]  /*20c0*/  IMAD.HI.U32 R4, R7, R15, RZ ;  /* 0x0000000f07047227 */ /* 0x000fc800078e00ff */
[----:B------:R-:W-:-:S04]  /*20d0*/  IMAD.HI.U32 R7, R7, R3, RZ ;  /* 0x0000000307077227 */ /* 0x000fc800078e00ff */
[----:B------:R-:W-:Y:S02]  /*20e0*/  IMAD.MOV R14, RZ, RZ, -R14 ;  /* 0x000000ffff0e7224 */ /* 0x000fe400078e0a0e */
[----:B------:R-:W-:Y:S02]  /*20f0*/  IMAD.MOV R7, RZ, RZ, -R7 ;  /* 0x000000ffff077224 */ /* 0x000fe400078e0a07 */
[----:B------:R-:W-:Y:S02]  /*2100*/  IMAD.MOV R4, RZ, RZ, -R4 ;  /* 0x000000ffff047224 */ /* 0x000fe400078e0a04 */
[C---:B------:R-:W-:Y:S02]  /*2110*/  IMAD R6, R2.reuse, R14, R6 ;  /* 0x0000000e02067224 */ /* 0x040fe400078e0206 */
[----:B------:R-:W2:Y:S01]  /*2120*/  LDL R14, [R1+0x4d0] ;  /* 0x0004d000010e7983 */ /* 0x000ea20000100800 */
[C---:B------:R-:W-:Y:S02]  /*2130*/  IMAD R7, R2.reuse, R7, R3 ;  /* 0x0000000702077224 */ /* 0x040fe400078e0203 */
[C---:B------:R-:W-:Y:S01]  /*2140*/  IMAD R4, R2.reuse, R4, R15 ;  /* 0x0000000402047224 */ /* 0x040fe200078e020f */
[----:B------:R-:W4:Y:S01]  /*2150*/  LDL.LU R3, [R1+0x624] ;  /* 0x0006240001037983 */ /* 0x000f220000300800 */
[----:B------:R-:W-:Y:S01]  /*2160*/  @!P2 IMAD.MOV R16, RZ, RZ, -R16 ;  /* 0x000000ffff10a224 */ /* 0x000fe200078e0a10 */
[C---:B------:R-:W-:Y:S01]  /*2170*/  ISETP.GT.U32.AND P2, PT, R2.reuse, R18, PT ;  /* 0x000000120200720c */ /* 0x040fe20003f44070 */
[----:B------:R-:W-:Y:S01]  /*2180*/  @!P0 IMAD.MOV R17, RZ, RZ, -R17 ;  /* 0x000000ffff118224 */ /* 0x000fe200078e0a11 */
[----:B------:R-:W2:Y:S01]  /*2190*/  LDL.LU R15, [R1+0x620] ;  /* 0x00062000010f7983 */ /* 0x000ea20000300800 */
[----:B------:R-:W-:Y:S01]  /*21a0*/  ISETP.GT.U32.AND P0, PT, R2, R20, PT ;  /* 0x000000140200720c */ /* 0x000fe20003f04070 */
[----:B------:R-:W-:-:S04]  /*21b0*/  IMAD.MOV R28, RZ, RZ, -R28 ;  /* 0x000000ffff1c7224 */ /* 0x000fc800078e0a1c */
[----:B------:R-:W-:-:S05]  /*21c0*/  IMAD R8, R2, R28, R8 ;  /* 0x0000001c02087224 */ /* 0x000fca00078e0208 */
[----:B------:R-:W-:-:S03]  /*21d0*/  @!P2 IMAD.IADD R18, R18, 0x1, -R2 ;  /* 0x000000011212a824 */ /* 0x000fc600078e0a02 */
[----:B------:R-:W-:Y:S01]  /*21e0*/  @!P0 IMAD.IADD R20, R20, 0x1, -R2 ;  /* 0x0000000114148824 */ /* 0x000fe200078e0a02 */
[C---:B------:R-:W-:Y:S02]  /*21f0*/  ISETP.GT.U32.AND P0, PT, R2.reuse, R19, PT ;  /* 0x000000130200720c */ /* 0x040fe40003f04070 */
[----:B------:R-:W-:-:S11]  /*2200*/  ISETP.GT.U32.AND P2, PT, R2, R18, PT ;  /* 0x000000120200720c */ /* 0x000fd60003f44070 */
[--C-:B------:R-:W-:Y:S01]  /*2210*/  @!P0 IMAD.IADD R19, R19, 0x1, -R2.reuse ;  /* 0x0000000113138824 */ /* 0x100fe200078e0a02 */
[----:B------:R-:W-:Y:S01]  /*2220*/  ISETP.GT.U32.AND P0, PT, R2, R22, PT ;  /* 0x000000160200720c */ /* 0x000fe20003f04070 */
[----:B------:R-:W-:Y:S01]  /*2230*/  @!P2 IMAD.IADD R18, R18, 0x1, -R2 ;  /* 0x000000011212a824 */ /* 0x000fe200078e0a02 */
[----:B------:R-:W-:-:S03]  /*2240*/  ISETP.GT.U32.AND P2, PT, R2, R21, PT ;  /* 0x000000150200720c */ /* 0x000fc60003f44070 */
[----:B------:R-:W-:Y:S01]  /*2250*/  @!P4 IMAD.MOV R18, RZ, RZ, -R18 ;  /* 0x000000ffff12c224 */ /* 0x000fe200078e0a12 */
[----:B------:R-:W-:-:S07]  /*2260*/  ISETP.GT.U32.AND P4, PT, R2, R20, PT ;  /* 0x000000140200720c */ /* 0x000fce0003f84070 */
[--C-:B------:R-:W-:Y:S01]  /*2270*/  @!P0 IMAD.IADD R22, R22, 0x1, -R2.reuse ;  /* 0x0000000116168824 */ /* 0x100fe200078e0a02 */
[----:B------:R-:W-:Y:S01]  /*2280*/  ISETP.GT.U32.AND P0, PT, R2, R25, PT ;  /* 0x000000190200720c */ /* 0x000fe20003f04070 */
[----:B------:R-:W-:-:S04]  /*2290*/  @!P2 IMAD.IADD R21, R21, 0x1, -R2 ;  /* 0x000000011515a824 */ /* 0x000fc800078e0a02 */
[----:B------:R-:W-:Y:S01]  /*22a0*/  @!P4 IMAD.IADD R20, R20, 0x1, -R2 ;  /* 0x000000011414c824 */ /* 0x000fe200078e0a02 */
[C---:B------:R-:W-:Y:S02]  /*22b0*/  ISETP.GT.U32.AND P2, PT, R2.reuse, R21, PT ;  /* 0x000000150200720c */ /* 0x040fe40003f44070 */
[----:B------:R-:W-:-:S11]  /*22c0*/  ISETP.GT.U32.AND P4, PT, R2, R23, PT ;  /* 0x000000170200720c */ /* 0x000fd60003f84070 */
[--C-:B------:R-:W-:Y:S01]  /*22d0*/  @!P2 IMAD.IADD R21, R21, 0x1, -R2.reuse ;  /* 0x000000011515a824 */ /* 0x100fe200078e0a02 */
[C---:B------:R-:W-:Y:S01]  /*22e0*/  ISETP.GT.U32.AND P2, PT, R2.reuse, R24, PT ;  /* 0x000000180200720c */ /* 0x040fe20003f44070 */
[--C-:B------:R-:W-:Y:S02]  /*22f0*/  @!P4 IMAD.IADD R23, R23, 0x1, -R2.reuse ;  /* 0x000000011717c824 */ /* 0x100fe400078e0a02 */
[----:B------:R-:W-:Y:S01]  /*2300*/  @!P0 IMAD.IADD R25, R25, 0x1, -R2 ;  /* 0x0000000119198824 */ /* 0x000fe200078e0a02 */
[C---:B------:R-:W-:Y:S01]  /*2310*/  ISETP.GT.U32.AND P0, PT, R2.reuse, R22, PT ;  /* 0x000000160200720c */ /* 0x040fe20003f04070 */
[----:B------:R-:W-:Y:S01]  /*2320*/  @!P5 IMAD.MOV R19, RZ, RZ, -R19 ;  /* 0x000000ffff13d224 */ /* 0x000fe200078e0a13 */
[----:B------:R-:W-:Y:S01]  /*2330*/  ISETP.GT.U32.AND P5, PT, R2, R23, PT ;  /* 0x000000170200720c */ /* 0x000fe20003fa4070 */
[----:B------:R-:W-:-:S06]  /*2340*/  @!P1 IMAD.MOV R20, RZ, RZ, -R20 ;  /* 0x000000ffff149224 */ /* 0x000fcc00078e0a14 */
[----:B------:R-:W-:-:S05]  /*2350*/  @!P2 IMAD.IADD R24, R24, 0x1, -R2 ;  /* 0x000000011818a824 */ /* 0x000fca00078e0a02 */
[----:B------:R-:W-:Y:S01]  /*2360*/  ISETP.GT.U32.AND P1, PT, R2, R24, PT ;  /* 0x000000180200720c */ /* 0x000fe20003f24070 */
[--C-:B------:R-:W-:Y:S01]  /*2370*/  @!P0 IMAD.IADD R22, R22, 0x1, -R2.reuse ;  /* 0x0000000116168824 */ /* 0x100fe200078e0a02 */
[C---:B------:R-:W-:Y:S01]  /*2380*/  ISETP.GT.U32.AND P0, PT, R2.reuse, R9, PT ;  /* 0x000000090200720c */ /* 0x040fe20003f04070 */
[----:B------:R-:W-:Y:S01]  /*2390*/  @!P5 IMAD.IADD R23, R23, 0x1, -R2 ;  /* 0x000000011717d824 */ /* 0x000fe200078e0a02 */
[----:B------:R-:W-:-:S09]  /*23a0*/  ISETP.GT.U32.AND P5, PT, R2, R8, PT ;  /* 0x000000080200720c */ /* 0x000fd20003fa4070 */
[--C-:B------:R-:W-:Y:S01]  /*23b0*/  @!P1 IMAD.IADD R24, R24, 0x1, -R2.reuse ;  /* 0x0000000118189824 */ /* 0x100fe200078e0a02 */
[----:B------:R-:W-:Y:S01]  /*23c0*/  ISETP.GT.U32.AND P1, PT, R2, R7, PT ;  /* 0x000000070200720c */ /* 0x000fe20003f24070 */
[--C-:B------:R-:W-:Y:S02]  /*23d0*/  @!P0 IMAD.IADD R9, R9, 0x1, -R2.reuse ;  /* 0x0000000109098824 */ /* 0x100fe400078e0a02 */
[----:B------:R-:W-:-:S10]  /*23e0*/  @!P5 IMAD.IADD R8, R8, 0x1, -R2 ;  /* 0x000000010808d824 */ /* 0x000fd400078e0a02 */
[----:B------:R-:W-:Y:S01]  /*23f0*/  @!P1 IMAD.IADD R7, R7, 0x1, -R2 ;  /* 0x0000000107079824 */ /* 0x000fe200078e0a02 */
[----:B------:R-:W-:Y:S02]  /*2400*/  ISETP.GE.AND P1, PT, R0, RZ, PT ;  /* 0x000000ff0000720c */ /* 0x000fe40003f26270 */
[----:B----4-:R-:W-:Y:S02]  /*2410*/  ISETP.GE.AND P0, PT, R3, RZ, PT ;  /* 0x000000ff0300720c */ /* 0x010fe40003f06270 */
[----:B------:R-:W4:Y:S01]  /*2420*/  LDL.LU R3, [R1+0x61c] ;  /* 0x00061c0001037983 */ /* 0x000f220000300800 */
[----:B--2---:R-:W-:-:S03]  /*2430*/  ISETP.GE.AND P5, PT, R15, RZ, PT ;  /* 0x000000ff0f00720c */ /* 0x004fc60003fa6270 */
[----:B------:R-:W2:Y:S04]  /*2440*/  LDL.LU R15, [R1+0x618] ;  /* 0x00061800010f7983 */ /* 0x000ea80000300800 */
[----:B------:R-:W2:Y:S01]  /*2450*/  LDL.LU R0, [R1+0x614] ;  /* 0x0006140001007983 */ /* 0x000ea20000300800 */
[----:B------:R-:W-:-:S13]  /*2460*/  ISETP.GT.U32.AND P4, PT, R2, R26, PT ;  /* 0x0000001a0200720c */ /* 0x000fda0003f84070 */
[----:B------:R-:W-:Y:S01]  /*2470*/  @!P4 IMAD.IADD R26, R26, 0x1, -R2 ;  /* 0x000000011a1ac824 */ /* 0x000fe200078e0a02 */
[----:B------:R-:W-:-:S13]  /*2480*/  ISETP.GT.U32.AND P4, PT, R2, R25, PT ;  /* 0x000000190200720c */ /* 0x000fda0003f84070 */
[----:B------:R-:W-:Y:S01]  /*2490*/  @!P4 IMAD.IADD R25, R25, 0x1, -R2 ;  /* 0x000000011919c824 */ /* 0x000fe200078e0a02 */
[----:B------:R-:W-:Y:S02]  /*24a0*/  ISETP.GE.AND P4, PT, R29, RZ, PT ;  /* 0x000000ff1d00720c */ /* 0x000fe40003f86270 */
[----:B------:R-:W0:Y:S02]  /*24b0*/  S2R R29, SR_TID.X ;  /* 0x00000000001d7919 */ /* 0x000e240000002100 */
[----:B0-----:R-:W-:-:S05]  /*24c0*/  IMAD.SHL.U32 R28, R29, 0x20, RZ ;  /* 0x000000201d1c7824 */ /* 0x001fca00078e00ff */
[----:B------:R-:W-:-:S05]  /*24d0*/  LOP3.LUT R28, R28, 0xc00, RZ, 0xc0, !PT ;  /* 0x00000c001c1c7812 */ /* 0x000fca00078ec0ff */
[----:B--2---:R-:W-:Y:S02]  /*24e0*/  IMAD R0, R0, 0x80, R28 ;  /* 0x0000008000007824 */ /* 0x004fe400078e021c */
[----:B------:R-:W2:Y:S01]  /*24f0*/  LDL.LU R28, [R1+0x44] ;  /* 0x00004400011c7983 */ /* 0x000ea20000300800 */
[----:B------:R-:W-:Y:S01]  /*2500*/  @!P3 IMAD.MOV R21, RZ, RZ, -R21 ;  /* 0x000000ffff15b224 */ /* 0x000fe200078e0a15 */
[C---:B------:R-:W-:Y:S02]  /*2510*/  ISETP.GT.U32.AND P3, PT, R2.reuse, R26, PT ;  /* 0x0000001a0200720c */ /* 0x040fe40003f64070 */
[----:B------:R-:W-:-:S11]  /*2520*/  ISETP.GT.U32.AND P2, PT, R2, R10, PT ;  /* 0x0000000a0200720c */ /* 0x000fd60003f44070 */
[--C-:B------:R-:W-:Y:S01]  /*2530*/  @!P3 IMAD.IADD R26, R26, 0x1, -R2.reuse ;  /* 0x000000011a1ab824 */ /* 0x100fe200078e0a02 */
[----:B------:R-:W-:Y:S01]  /*2540*/  ISETP.GT.U32.AND P3, PT, R2, R6, PT ;  /* 0x000000060200720c */ /* 0x000fe20003f64070 */
[----:B------:R-:W-:-:S12]  /*2550*/  @!P2 IMAD.IADD R10, R10, 0x1, -R2 ;  /* 0x000000010a0aa824 */ /* 0x000fd800078e0a02 */
[----:B------:R-:W-:Y:S01]  /*2560*/  @!P3 IMAD.IADD R6, R6, 0x1, -R2 ;  /* 0x000000010606b824 */ /* 0x000fe200078e0a02 */
[----:B------:R-:W-:-:S13]  /*2570*/  ISETP.GT.U32.AND P2, PT, R2, R10, PT ;  /* 0x0000000a0200720c */ /* 0x000fda0003f44070 */
[----:B------:R-:W-:Y:S01]  /*2580*/  @!P2 IMAD.IADD R10, R10, 0x1, -R2 ;  /* 0x000000010a0aa824 */ /* 0x000fe200078e0a02 */
[C---:B------:R-:W-:Y:S01]  /*2590*/  ISETP.GT.U32.AND P2, PT, R2.reuse, R4, PT ;  /* 0x000000040200720c */ /* 0x040fe20003f44070 */
[----:B------:R-:W-:Y:S01]  /*25a0*/  @!P0 IMAD.MOV R23, RZ, RZ, -R23 ;  /* 0x000000ffff178224 */ /* 0x000fe200078e0a17 */
[C---:B------:R-:W-:Y:S01]  /*25b0*/  ISETP.GT.U32.AND P0, PT, R2.reuse, R8, PT ;  /* 0x000000080200720c */ /* 0x040fe20003f04070 */
[----:B------:R-:W-:Y:S01]  /*25c0*/  @!P4 IMAD.MOV R22, RZ, RZ, -R22 ;  /* 0x000000ffff16c224 */ /* 0x000fe200078e0a16 */
[C---:B------:R-:W-:Y:S01]  /*25d0*/  ISETP.GT.U32.AND P4, PT, R2.reuse, R7, PT ;  /* 0x000000070200720c */ /* 0x040fe20003f84070 */
[----:B------:R-:W-:Y:S01]  /*25e0*/  @!P1 IMAD.MOV R25, RZ, RZ, -R25 ;  /* 0x000000ffff199224 */ /* 0x000fe200078e0a19 */
[----:B------:R-:W-:-:S07]  /*25f0*/  ISETP.GT.U32.AND P1, PT, R2, R6, PT ;  /* 0x000000060200720c */ /* 0x000fce0003f24070 */
[--C-:B------:R-:W-:Y:S01]  /*2600*/  @!P2 IMAD.IADD R4, R4, 0x1, -R2.reuse ;  /* 0x000000010404a824 */ /* 0x100fe200078e0a02 */
[----:B------:R-:W-:Y:S01]  /*2610*/  ISETP.GT.U32.AND P2, PT, R2, R9, PT ;  /* 0x000000090200720c */ /* 0x000fe20003f44070 */
[--C-:B------:R-:W-:Y:S01]  /*2620*/  @!P0 IMAD.IADD R8, R8, 0x1, -R2.reuse ;  /* 0x0000000108088824 */ /* 0x100fe200078e0a02 */
[----:B------:R-:W-:Y:S01]  /*2630*/  ISETP.GE.AND P0, PT, R12, RZ, PT ;  /* 0x000000ff0c00720c */ /* 0x000fe20003f06270 */
[--C-:B------:R-:W-:Y:S01]  /*2640*/  @!P4 IMAD.IADD R7, R7, 0x1, -R2.reuse ;  /* 0x000000010707c824 */ /* 0x100fe200078e0a02 */
[----:B------:R-:W-:Y:S01]  /*2650*/  ISETP.GE.AND P4, PT, R11, RZ, PT ;  /* 0x000000ff0b00720c */ /* 0x000fe20003f86270 */
[----:B------:R-:W-:Y:S01]  /*2660*/  @!P1 IMAD.IADD R6, R6, 0x1, -R2 ;  /* 0x0000000106069824 */ /* 0x000fe200078e0a02 */
[----:B------:R-:W-:-:S07]  /*2670*/  ISETP.GE.AND P1, PT, R5, RZ, PT ;  /* 0x000000ff0500720c */ /* 0x000fce0003f26270 */
[----:B------:R-:W-:Y:S01]  /*2680*/  @!P2 IMAD.IADD R9, R9, 0x1, -R2 ;  /* 0x000000010909a824 */ /* 0x000fe200078e0a02 */
[----:B------:R-:W-:Y:S02]  /*2690*/  ISETP.GE.AND P2, PT, R27, RZ, PT ;  /* 0x000000ff1b00720c */ /* 0x000fe40003f46270 */
[----:B--2---:R-:W-:Y:S02]  /*26a0*/  ISETP.GE.AND P3, PT, R28, RZ, PT ;  /* 0x000000ff1c00720c */ /* 0x004fe40003f66270 */
[----:B------:R-:W0:Y:S11]  /*26b0*/  S2R R28, SR_TID.X ;  /* 0x00000000001c7919 */ /* 0x000e360000002100 */
[----:B------:R-:W-:Y:S01]  /*26c0*/  @!P3 IMAD.MOV R26, RZ, RZ, -R26 ;  /* 0x000000ffff1ab224 */ /* 0x000fe200078e0a1a */
[----:B------:R-:W-:-:S02]  /*26d0*/  ISETP.GE.AND P3, PT, R13, RZ, PT ;  /* 0x000000ff0d00720c */ /* 0x000fc40003f66270 */
[----:B0-----:R-:W-:-:S05]  /*26e0*/  LOP3.LUT R28, R28, 0x7, RZ, 0xc0, !PT ;  /* 0x000000071c1c7812 */ /* 0x001fca00078ec0ff */
[----:B------:R-:W-:-:S05]  /*26f0*/  IMAD.SHL.U32 R28, R28, 0x10, RZ ;  /* 0x000000101c1c7824 */ /* 0x000fca00078e00ff */
[----:B------:R-:W-:Y:S02]  /*2700*/  LOP3.LUT R28, R28, 0x30, R14, 0x78, !PT ;  /* 0x000000301c1c7812 */ /* 0x000fe400078e780e */
[----:B------:R-:W2:Y:S03]  /*2710*/  LDL.LU R14, [R1+0x610] ;  /* 0x00061000010e7983 */ /* 0x000ea60000300800 */
[----:B------:R-:W-:Y:S01]  /*2720*/  IMAD.IADD R0, R0, 0x1, R28 ;  /* 0x0000000100007824 */ /* 0x000fe200078e021c */
[----:B------:R-:W2:Y:S01]  /*2730*/  LDL.LU R13, [R1+0x60c] ;  /* 0x00060c00010d7983 */ /* 0x000ea20000300800 */
[----:B------:R-:W-:-:S03]  /*2740*/  IMAD.SHL.U32 R28, R29, 0x100, RZ ;  /* 0x000001001d1c7824 */ /* 0x000fc600078e00ff */
[----:B------:R-:W-:Y:S04]  /*2750*/  STL [R1+0x380], R0 ;  /* 0x0003800001007387 */ /* 0x000fe80000100800 */
[----:B------:R0:W-:Y:S04]  /*2760*/  STL [R1+0x5c4], R0 ;  /* 0x0005c40001007387 */ /* 0x0001e80000100800 */
[----:B------:R-:W2:Y:S04]  /*2770*/  LDL.LU R27, [R1+0x8] ;  /* 0x00000800011b7983 */ /* 0x000ea80000300800 */
[----:B------:R1:W-:Y:S04]  /*2780*/  STL [R1+0x538], R28 ;  /* 0x0005381c01007387 */ /* 0x0003e80000100800 */
[----:B------:R-:W2:Y:S04]  /*2790*/  LDL.LU R29, [R1+0x4] ;  /* 0x00000400011d7983 */ /* 0x000ea80000300800 */
[----:B0-----:R-:W2:Y:S04]  /*27a0*/  LDL.LU R0, [R1+0x34] ;  /* 0x0000340001007983 */ /* 0x001ea80000300800 */
[----:B------:R-:W2:Y:S04]  /*27b0*/  LDL.LU R12, [R1+0x608] ;  /* 0x00060800010c7983 */ /* 0x000ea80000300800 */
[----:B------:R-:W2:Y:S04]  /*27c0*/  LDL.LU R11, [R1+0x604] ;  /* 0x00060400010b7983 */ /* 0x000ea80000300800 */
[----:B------:R-:W2:Y:S01]  /*27d0*/  LDL.LU R5, [R1+0x600] ;  /* 0x0006000001057983 */ /* 0x000ea20000300800 */
[----:B-1----:R-:W-:Y:S01]  /*27e0*/  LOP3.LUT R28, R28, 0x1000, RZ, 0xc0, !PT ;  /* 0x000010001c1c7812 */ /* 0x002fe200078ec0ff */
[----:B------:R-:W-:Y:S01]  /*27f0*/  @!P5 IMAD.MOV R24, RZ, RZ, -R24 ;  /* 0x000000ffff18d224 */ /* 0x000fe200078e0a18 */
[----:B------:R-:W-:-:S02]  /*2800*/  ISETP.GT.U32.AND P5, PT, R2, R4, PT ;  /* 0x000000040200720c */ /* 0x000fc40003fa4070 */
[----:B--2---:R-:W-:Y:S02]  /*2810*/  IADD3 R28, PT, PT, R5, UR5, R28 ;  /* 0x00000005051c7c10 */ /* 0x004fe4000fffe01c */
[----:B------:R-:W2:Y:S09]  /*2820*/  LDL.LU R5, [R1+0x5fc] ;  /* 0x0005fc0001057983 */ /* 0x000eb20000300800 */
[----:B------:R-:W-:Y:S01]  /*2830*/  @!P5 IMAD.IADD R4, R4, 0x1, -R2 ;  /* 0x000000010404d824 */ /* 0x000fe200078e0a02 */
[----:B------:R0:W-:Y:S04]  /*2840*/  STL [R1+0x5c8], R28 ;  /* 0x0005c81c01007387 */ /* 0x0001e80000100800 */
[----:B0-----:R-:W3:Y:S01]  /*2850*/  LDL.LU R28, [R1+0x24] ;  /* 0x00002400011c7983 */ /* 0x001ee20000300800 */
[----:B--2---:R-:W-:-:S02]  /*2860*/  ISETP.NE.AND P5, PT, R5, RZ, PT ;  /* 0x000000ff0500720c */ /* 0x004fc40003fa5270 */
[----:B------:R-:W-:Y:S02]  /*2870*/  LOP3.LUT R2, RZ, R5, RZ, 0x33, !PT ;  /* 0x00000005ff027212 */ /* 0x000fe400078e33ff */
[----:B------:R-:W2:Y:S02]  /*2880*/  LDL.LU R5, [R1] ;  /* 0x0000000001057983 */ /* 0x000ea40000300800 */
[C---:B------:R-:W-:Y:S02]  /*2890*/  SEL R27, R2.reuse, R27, !P5 ;  /* 0x0000001b021b7207 */ /* 0x040fe40006800000 */
[----:B------:R-:W-:-:S03]  /*28a0*/  SEL R29, R2, R29, !P5 ;  /* 0x0000001d021d7207 */ /* 0x000fc60006800000 */
[----:B------:R0:W-:Y:S04]  /*28b0*/  STL [R1+0xc], R27 ;  /* 0x00000c1b01007387 */ /* 0x0001e80000100800 */
[----:B0-----:R-:W2:Y:S04]  /*28c0*/  LDL.LU R27, [R1+0x5f8] ;  /* 0x0005f800011b7983 */ /* 0x001ea80000300800 */
[----:B------:R0:W-:Y:S04]  /*28d0*/  STL [R1+0x8], R29 ;  /* 0x0000081d01007387 */ /* 0x0001e80000100800 */
[----:B0-----:R-:W4:Y:S01]  /*28e0*/  LDL.LU R29, [R1+0x5f4] ;  /* 0x0005f400011d7983 */ /* 0x001f220000300800 */
[----:B---3--:R-:W-:-:S02]  /*28f0*/  SEL R28, R2, R28, !P5 ;  /* 0x0000001c021c7207 */ /* 0x008fc40006800000 */
[----:B------:R-:W-:-:S03]  /*2900*/  SEL R0, R2, R0, !P5 ;  /* 0x0000000002007207 */ /* 0x000fc60006800000 */
[----:B------:R-:W-:Y:S04]  /*2910*/  STL [R1], R28 ;  /* 0x0000001c01007387 */ /* 0x000fe80000100800 */
[----:B------:R0:W-:Y:S02]  /*2920*/  STL [R1+0x10], R0 ;  /* 0x0000100001007387 */ /* 0x0001e40000100800 */
[C---:B0-----:R-:W-:Y:S02]  /*2930*/  SEL R0, R2.reuse, R11, !P5 ;  /* 0x0000000b02007207 */ /* 0x041fe40006800000 */
[C---:B--2---:R-:W-:Y:S02]  /*2940*/  SEL R27, R2.reuse, R27, !P5 ;  /* 0x0000001b021b7207 */ /* 0x044fe40006800000 */
[----:B----4-:R-:W-:-:S02]  /*2950*/  SEL R28, R2, R29, !P5 ;  /* 0x0000001d021c7207 */ /* 0x010fc40006800000 */
[----:B------:R-:W-:-:S03]  /*2960*/  SEL R29, R2, R12, !P5 ;  /* 0x0000000c021d7207 */ /* 0x000fc60006800000 */
[----:B------:R-:W-:Y:S04]  /*2970*/  STL [R1+0x30], R28 ;  /* 0x0000301c01007387 */ /* 0x000fe80000100800 */
[----:B------:R-:W2:Y:S04]  /*2980*/  LDL.LU R11, [R1+0x1c] ;  /* 0x00001c00010b7983 */ /* 0x000ea80000300800 */
[----:B------:R-:W-:Y:S04]  /*2990*/  STL [R1+0x2c], R27 ;  /* 0x00002c1b01007387 */ /* 0x000fe80000100800 */
[----:B------:R-:W-:Y:S04]  /*29a0*/  STL [R1+0x28], R0 ;  /* 0x0000280001007387 */ /* 0x000fe80000100800 */
[----:B------:R-:W3:Y:S04]  /*29b0*/  LDL.LU R12, [R1+0x18] ;  /* 0x00001800010c7983 */ /* 0x000ee80000300800 */
[----:B------:R0:W-:Y:S04]  /*29c0*/  STL [R1+0x5e0], R29 ;  /* 0x0005e01d01007387 */ /* 0x0001e80000100800 */
[----:B0-----:R-:W4:Y:S04]  /*29d0*/  LDL.LU R29, [R1+0x28] ;  /* 0x00002800011d7983 */ /* 0x001f280000300800 */
[----:B----4-:R0:W-:Y:S04]  /*29e0*/  STL [R1+0x5e4], R29 ;  /* 0x0005e41d01007387 */ /* 0x0101e80000100800 */
[----:B0-----:R-:W4:Y:S04]  /*29f0*/  LDL.LU R29, [R1+0x2c] ;  /* 0x00002c00011d7983 */ /* 0x001f280000300800 */
[----:B----4-:R0:W-:Y:S04]  /*2a00*/  STL [R1+0x5e8], R29 ;  /* 0x0005e81d01007387 */ /* 0x0101e80000100800 */
[----:B0-----:R-:W4:Y:S01]  /*2a10*/  LDL.LU R29, [R1+0x30] ;  /* 0x00003000011d7983 */ /* 0x001f220000300800 */
[----:B------:R-:W-:-:S02]  /*2a20*/  SEL R28, R2, R13, !P5 ;  /* 0x0000000d021c7207 */ /* 0x000fc40006800000 */
[----:B------:R-:W-:Y:S01]  /*2a30*/  SEL R13, R2, R3, !P5 ;  /* 0x00000003020d7207 */ /* 0x000fe20006800000 */
[----:B----4-:R0:W-:Y:S04]  /*2a40*/  STL [R1+0x5ec], R29 ;  /* 0x0005ec1d01007387 */ /* 0x0101e80000100800 */
[----:B0-----:R-:W4:Y:S04]  /*2a50*/  LDL.LU R29, [R1+0x10] ;  /* 0x00001000011d7983 */ /* 0x001f280000300800 */
[----:B------:R-:W4:Y:S01]  /*2a60*/  LDL.LU R3, [R1+0x5f0] ;  /* 0x0005f00001037983 */ /* 0x000f220000300800 */
[----:B------:R-:W-:-:S02]  /*2a70*/  @!P4 IMAD.MOV R6, RZ, RZ, -R6 ;  /* 0x000000ffff06c224 */ /* 0x000fc400078e0a06 */
[----:B------:R-:W-:Y:S02]  /*2a80*/  @!P3 IMAD.MOV R10, RZ, RZ, -R10 ;  /* 0x000000ffff0ab224 */ /* 0x000fe400078e0a0a */
[----:B------:R-:W-:Y:S02]  /*2a90*/  @!P2 IMAD.MOV R9, RZ, RZ, -R9 ;  /* 0x000000ffff09a224 */ /* 0x000fe400078e0a09 */
[----:B------:R-:W-:Y:S02]  /*2aa0*/  @!P0 IMAD.MOV R8, RZ, RZ, -R8 ;  /* 0x000000ffff088224 */ /* 0x000fe400078e0a08 */
[----:B------:R-:W-:Y:S02]  /*2ab0*/  @!P6 IMAD.MOV R7, RZ, RZ, -R7 ;  /* 0x000000ffff07e224 */ /* 0x000fe400078e0a07 */
[----:B------:R-:W-:Y:S01]  /*2ac0*/  @!P1 IMAD.MOV R4, RZ, RZ, -R4 ;  /* 0x000000ffff049224 */ /* 0x000fe200078e0a04 */
[C---:B------:R-:W-:Y:S02]  /*2ad0*/  SEL R0, R2.reuse, R14, !P5 ;  /* 0x0000000e02007207 */ /* 0x040fe40006800000 */
[----:B------:R-:W-:-:S02]  /*2ae0*/  SEL R27, R2, R15, !P5 ;  /* 0x0000000f021b7207 */ /* 0x000fc40006800000 */
[C---:B--2---:R-:W-:Y:S02]  /*2af0*/  SEL R14, R2.reuse, R11, !P5 ;  /* 0x0000000b020e7207 */ /* 0x044fe40006800000 */
[C---:B---3--:R-:W-:Y:S02]  /*2b00*/  SEL R15, R2.reuse, R12, !P5 ;  /* 0x0000000c020f7207 */ /* 0x048fe40006800000 */
[C---:B------:R-:W-:Y:S02]  /*2b10*/  SEL R11, R2.reuse, R6, !P5 ;  /* 0x00000006020b7207 */ /* 0x040fe40006800000 */
[C---:B------:R-:W-:Y:S01]  /*2b20*/  SEL R5, R2.reuse, R5, !P5 ;  /* 0x0000000502057207 */ /* 0x040fe20006800000 */
[----:B------:R-:W2:Y:S01]  /*2b30*/  LDL.LU R6, [R1+0x8] ;  /* 0x0000080001067983 */ /* 0x000ea20000300800 */
[C---:B------:R-:W-:Y:S02]  /*2b40*/  SEL R16, R2.reuse, R16, !P5 ;  /* 0x0000001002107207 */ /* 0x040fe40006800000 */
[----:B------:R-:W-:-:S02]  /*2b50*/  SEL R17, R2, R17, !P5 ;  /* 0x0000001102117207 */ /* 0x000fc40006800000 */
[C---:B------:R-:W-:Y:S02]  /*2b60*/  SEL R18, R2.reuse, R18, !P5 ;  /* 0x0000001202127207 */ /* 0x040fe40006800000 */
[C---:B------:R-:W-:Y:S02]  /*2b70*/  SEL R19, R2.reuse, R19, !P5 ;  /* 0x0000001302137207 */ /* 0x040fe40006800000 */
[C---:B------:R-:W-:Y:S02]  /*2b80*/  SEL R20, R2.reuse, R20, !P5 ;  /* 0x0000001402147207 */ /* 0x040fe40006800000 */
[C---:B------:R-:W-:Y:S02]  /*2b90*/  SEL R21, R2.reuse, R21, !P5 ;  /* 0x0000001502157207 */ /* 0x040fe40006800000 */
        /* <DEDUP_REMOVED lines=9> */
[----:B------:R-:W-:Y:S02]  /*2c30*/  SEL R12, R2, R7, !P5 ;  /* 0x00000007020c7207 */ /* 0x000fe40006800000 */
[----:B------:R-:W3:Y:S01]  /*2c40*/  LDL.LU R7, [R1+0xc] ;  /* 0x00000c0001077983 */ /* 0x000ee20000300800 */
[----:B----4-:R-:W-:Y:S02]  /*2c50*/  IMAD R29, R29, UR6, RZ ;  /* 0x000000061d1d7c24 */ /* 0x010fe4000f8e02ff */
[----:B------:R-:W-:Y:S02]  /*2c60*/  IMAD R2, R3, UR10, RZ ;  /* 0x0000000a03027c24 */ /* 0x000fe4000f8e02ff */
[----:B------:R-:W4:Y:S04]  /*2c70*/  LDL.LU R3, [R1] ;  /* 0x0000000001037983 */ /* 0x000f280000300800 */
[----:B------:R0:W-:Y:S04]  /*2c80*/  STL [R1], R29 ;  /* 0x0000001d01007387 */ /* 0x0001e80000100800 */
[----:B0-----:R-:W2:Y:S02]  /*2c90*/  LDL.LU R29, [R1+0x5ec] ;  /* 0x0005ec00011d7983 */ /* 0x001ea40000300800 */
[----:B--2---:R-:W-:-:S05]  /*2ca0*/  IMAD R29, R29, UR6, RZ ;  /* 0x000000061d1d7c24 */ /* 0x004fca000f8e02ff */
[----:B------:R0:W-:Y:S04]  /*2cb0*/  STL [R1+0x8], R29 ;  /* 0x0000081d01007387 */ /* 0x0001e80000100800 */
[----:B0-----:R-:W2:Y:S02]  /*2cc0*/  LDL.LU R29, [R1+0x5e8] ;  /* 0x0005e800011d7983 */ /* 0x001ea40000300800 */
[----:B--2---:R-:W-:-:S05]  /*2cd0*/  IMAD R29, R29, UR6, RZ ;  /* 0x000000061d1d7c24 */ /* 0x004fca000f8e02ff */
[----:B------:R0:W-:Y:S04]  /*2ce0*/  STL [R1+0xc], R29 ;  /* 0x00000c1d01007387 */ /* 0x0001e80000100800 */
[----:B0-----:R-:W2:Y:S02]  /*2cf0*/  LDL.LU R29, [R1+0x5e4] ;  /* 0x0005e400011d7983 */ /* 0x001ea40000300800 */
[----:B--2---:R-:W-:-:S05]  /*2d00*/  IMAD R29, R29, UR6, RZ ;  /* 0x000000061d1d7c24 */ /* 0x004fca000f8e02ff */
[----:B------:R0:W-:Y:S04]  /*2d10*/  STL [R1+0x10], R29 ;  /* 0x0000101d01007387 */ /* 0x0001e80000100800 */
[----:B0-----:R-:W2:Y:S01]  /*2d20*/  LDL.LU R29, [R1+0x5e0] ;  /* 0x0005e000011d7983 */ /* 0x001ea20000300800 */
[----:B------:R-:W-:Y:S02]  /*2d30*/  IMAD R28, R28, UR6, RZ ;  /* 0x000000061c1c7c24 */ /* 0x000fe4000f8e02ff */
[----:B------:R-:W-:-:S03]  /*2d40*/  IMAD R14, R14, UR6, RZ ;  /* 0x000000060e0e7c24 */ /* 0x000fc6000f8e02ff */
[----:B------:R-:W-:Y:S01]  /*2d50*/  STL [R1+0x5dc], R28 ;  /* 0x0005dc1c01007387 */ /* 0x000fe20000100800 */
[----:B------:R-:W-:Y:S02]  /*2d60*/  IMAD R13, R13, UR6, RZ ;  /* 0x000000060d0d7c24 */ /* 0x000fe4000f8e02ff */
[----:B------:R-:W-:Y:S02]  /*2d70*/  IMAD R17, R17, UR6, RZ ;  /* 0x0000000611117c24 */ /* 0x000fe4000f8e02ff */
[----:B------:R-:W-:Y:S02]  /*2d80*/  IMAD R18, R18, UR6, RZ ;  /* 0x0000000612127c24 */ /* 0x000fe4000f8e02ff */
[----:B---3--:R-:W-:Y:S02]  /*2d90*/  IMAD R7, R7, UR6, RZ ;  /* 0x0000000607077c24 */ /* 0x008fe4000f8e02ff */
[----:B------:R-:W-:Y:S02]  /*2da0*/  IMAD R6, R6, UR6, RZ ;  /* 0x0000000606067c24 */ /* 0x000fe4000f8e02ff */
[----:B--2---:R-:W-:-:S05]  /*2db0*/  IMAD R29, R29, UR6, RZ ;  /* 0x000000061d1d7c24 */ /* 0x004fca000f8e02ff */
[----:B------:R-:W-:Y:S04]  /*2dc0*/  STL [R1+0x14], R29 ;  /* 0x0000141d01007387 */ /* 0x000fe80000100800 */
[----:B------:R0:W-:Y:S04]  /*2dd0*/  STL [R1+0x5d8], R14 ;  /* 0x0005d80e01007387 */ /* 0x0001e80000100800 */
[----:B0-----:R-:W2:Y:S04]  /*2de0*/  LDL.LU R14, [R1] ;  /* 0x00000000010e7983 */ /* 0x001ea80000300800 */
[----:B------:R0:W-:Y:S04]  /*2df0*/  STL [R1+0x5d4], R13 ;  /* 0x0005d40d01007387 */ /* 0x0001e80000100800 */
[----:B0-----:R-:W3:Y:S04]  /*2e00*/  LDL.LU R13, [R1+0x8] ;  /* 0x00000800010d7983 */ /* 0x001ee80000300800 */
[----:B------:R0:W-:Y:S04]  /*2e10*/  STL [R1+0x5d0], R17 ;  /* 0x0005d01101007387 */ /* 0x0001e80000100800 */
[----:B0-----:R-:W3:Y:S04]  /*2e20*/  LDL.LU R17, [R1+0xc] ;  /* 0x00000c0001117983 */ /* 0x001ee80000300800 */
[----:B------:R0:W-:Y:S04]  /*2e30*/  STL [R1+0x5cc], R18 ;  /* 0x0005cc1201007387 */ /* 0x0001e80000100800 */
[----:B0-----:R-:W3:Y:S01]  /*2e40*/  LDL.LU R18, [R1+0x10] ;  /* 0x0000100001127983 */ /* 0x001ee20000300800 */
[----:B------:R-:W-:Y:S01]  /*2e50*/  LEA R28, P2, R7, UR14, 0x1 ;  /* 0x0000000e071c7c11 */ /* 0x000fe2000f8408ff */
[----:B------:R-:W-:-:S04]  /*2e60*/  IMAD R5, R5, UR6, RZ ;  /* 0x0000000605057c24 */ /* 0x000fc8000f8e02ff */
[----:B------:R0:W-:Y:S01]  /*2e70*/  STL [R1+0x49c], R28 ;  /* 0x00049c1c01007387 */ /* 0x0001e20000100800 */
[----:B----4-:R-:W-:Y:S01]  /*2e80*/  IMAD R3, R3, UR6, RZ ;  /* 0x0000000603037c24 */ /* 0x010fe2000f8e02ff */
[----:B0-----:R-:W-:-:S05]  /*2e90*/  LEA R28, P3, R6, UR14, 0x1 ;  /* 0x0000000e061c7c11 */ /* 0x001fca000f8608ff */
[----:B------:R0:W-:Y:S02]  /*2ea0*/  STL [R1+0x494], R28 ;  /* 0x0004941c01007387 */ /* 0x0001e40000100800 */
[----:B0-----:R-:W-:-:S05]  /*2eb0*/  LEA R28, P4, R5, UR14, 0x1 ;  /* 0x0000000e051c7c11 */ /* 0x001fca000f8808ff */
[----:B------:R0:W-:Y:S01]  /*2ec0*/  STL [R1+0x390], R28 ;  /* 0x0003901c01007387 */ /* 0x0001e20000100800 */
[----:B------:R-:W-:Y:S01]  /*2ed0*/  IMAD R29, R26, UR6, RZ ;  /* 0x000000061a1d7c24 */ /* 0x000fe2000f8e02ff */
[----:B0-----:R-:W-:Y:S01]  /*2ee0*/  LEA R28, P5, R3, UR14, 0x1 ;  /* 0x0000000e031c7c11 */ /* 0x001fe2000f8a08ff */
[----:B------:R-:W-:-:S04]  /*2ef0*/  IMAD R26, R10, UR6, RZ ;  /* 0x000000060a1a7c24 */ /* 0x000fc8000f8e02ff */
[----:B------:R2:W-:Y:S01]  /*2f00*/  STL [R1+0x388], R28 ;  /* 0x0003881c01007387 */ /* 0x0005e20000100800 */
[----:B------:R-:W-:Y:S02]  /*2f10*/  IMAD R10, R9, UR6, RZ ;  /* 0x00000006090a7c24 */ /* 0x000fe4000f8e02ff */
[----:B------:R-:W-:Y:S02]  /*2f20*/  IMAD R9, R8, UR6, RZ ;  /* 0x0000000608097c24 */ /* 0x000fe4000f8e02ff */
[----:B------:R-:W-:Y:S01]  /*2f30*/  IMAD R8, R4, UR6, RZ ;  /* 0x0000000604087c24 */ /* 0x000fe2000f8e02ff */
[----:B------:R-:W-:-:S04]  /*2f40*/  LEA R4, P1, R2, UR12, 0x1 ;  /* 0x0000000c02047c11 */ /* 0x000fc8000f8208ff */
[----:B------:R-:W-:Y:S02]  /*2f50*/  LEA.HI.X.SX32 R2, R2, UR13, 0x1, P1 ;  /* 0x0000000d02027c11 */ /* 0x000fe400088f0eff */
[----:B--2---:R-:W-:-:S05]  /*2f60*/  LEA R28, P6, R14, UR14, 0x1 ;  /* 0x0000000e0e1c7c11 */ /* 0x004fca000f8c08ff */
[----:B------:R3:W-:Y:S02]  /*2f70*/  STL [R1+0x378], R28 ;  /* 0x0003781c01007387 */ /* 0x0007e40000100800 */
[----:B---3--:R-:W-:-:S05]  /*2f80*/  LEA R28, P0, R13, UR14, 0x1 ;  /* 0x0000000e0d1c7c11 */ /* 0x008fca000f8008ff */
[----:B------:R0:W-:Y:S02]  /*2f90*/  STL [R1+0x370], R28 ;  /* 0x0003701c01007387 */ /* 0x0001e40000100800 */
[----:B0-----:R-:W-:-:S05]  /*2fa0*/  LEA R28, P1, R17, UR14, 0x1 ;  /* 0x0000000e111c7c11 */ /* 0x001fca000f8208ff */
[----:B------:R0:W-:Y:S02]  /*2fb0*/  STL [R1+0x368], R28 ;  /* 0x0003681c01007387 */ /* 0x0001e40000100800 */
[----:B0-----:R-:W-:Y:S02]  /*2fc0*/  LEA.HI.X.SX32 R28, R7, UR15, 0x1, P2 ;  /* 0x0000000f071c7c11 */ /* 0x001fe400090f0eff */
[----:B------:R-:W2:Y:S04]  /*2fd0*/  LDL.LU R7, [R1+0x14] ;  /* 0x0000140001077983 */ /* 0x000ea80000300800 */
[----:B------:R0:W-:Y:S02]  /*2fe0*/  STL [R1+0x498], R28 ;  /* 0x0004981c01007387 */ /* 0x0001e40000100800 */
[----:B0-----:R-:W-:-:S05]  /*2ff0*/  LEA R28, P2, R18, UR14, 0x1 ;  /* 0x0000000e121c7c11 */ /* 0x001fca000f8408ff */
[----:B------:R0:W-:Y:S04]  /*3000*/  STL [R1+0x360], R28 ;  /* 0x0003601c01007387 */ /* 0x0001e80000100800 */
[----:B0-----:R-:W3:Y:S01]  /*3010*/  LDL.LU R28, [R1+0x5dc] ;  /* 0x0005dc00011c7983 */ /* 0x001ee20000300800 */
[----:B------:R-:W-:-:S05]  /*3020*/  LEA.HI.X.SX32 R6, R6, UR15, 0x1, P3 ;  /* 0x0000000f06067c11 */ /* 0x000fca00098f0eff */
[----:B------:R2:W-:Y:S01]  /*3030*/  STL [R1+0x394], R6 ;  /* 0x0003940601007387 */ /* 0x0005e20000100800 */
[----:B------:R-:W-:Y:S01]  /*3040*/  LEA.HI.X.SX32 R5, R5, UR15, 0x1, P4 ;  /* 0x0000000f05057c11 */ /* 0x000fe2000a0f0eff */
[----:B------:R-:W-:Y:S02]  /*3050*/  IMAD R0, R0, UR6, RZ ;  /* 0x0000000600007c24 */ /* 0x000fe4000f8e02ff */
[----:B------:R-:W-:Y:S02]  /*3060*/  IMAD R27, R27, UR6, RZ ;  /* 0x000000061b1b7c24 */ /* 0x000fe4000f8e02ff */
[----:B------:R-:W-:Y:S01]  /*3070*/  IMAD R15, R15, UR6, RZ ;  /* 0x000000060f0f7c24 */ /* 0x000fe2000f8e02ff */
[----:B--2---:R-:W-:-:S05]  /*3080*/  LEA R6, P3, R7, UR14, 0x1 ;  /* 0x0000000e07067c11 */ /* 0x004fca000f8608ff */
[----:B------:R-:W-:Y:S04]  /*3090*/  STL [R1+0x358], R6 ;  /* 0x0003580601007387 */ /* 0x000fe80000100800 */
[----:B------:R0:W-:Y:S02]  /*30a0*/  STL [R1+0x38c], R5 ;  /* 0x00038c0501007387 */ /* 0x0001e40000100800 */
[----:B0-----:R-:W-:Y:S02]  /*30b0*/  LEA.HI.X.SX32 R5, R3, UR15, 0x1, P5 ;  /* 0x0000000f03057c11 */ /* 0x001fe4000a8f0eff */
[----:B------:R-:W-:Y:S02]  /*30c0*/  LEA R3, P5, R0, UR14, 0x1 ;  /* 0x0000000e00037c11 */ /* 0x000fe4000f8a08ff */
[----:B---3--:R-:W-:-:S05]  /*30d0*/  LEA R6, P4, R28, UR14, 0x1 ;  /* 0x0000000e1c067c11 */ /* 0x008fca000f8808ff */
[----:B------:R0:W-:Y:S04]  /*30e0*/  STL [R1+0x350], R6 ;  /* 0x0003500601007387 */ /* 0x0001e80000100800 */
[----:B------:R1:W-:Y:S01]  /*30f0*/  STL [R1+0x37c], R5 ;  /* 0x00037c0501007387 */ /* 0x0003e20000100800 */
[----:B0-----:R-:W-:-:S03]  /*3100*/  LEA.HI.X.SX32 R6, R14, UR15, 0x1, P6 ;  /* 0x0000000f0e067c11 */ /* 0x001fc6000b0f0eff */
[----:B------:R-:W2:Y:S01]  /*3110*/  LDL.LU R14, [R1+0x5d8] ;  /* 0x0005d800010e7983 */ /* 0x000ea20000300800 */
[----:B-1----:R-:W-:-:S03]  /*3120*/  LEA.HI.X.SX32 R5, R13, UR15, 0x1, P0 ;  /* 0x0000000f0d057c11 */ /* 0x002fc600080f0eff */
[----:B------:R0:W-:Y:S04]  /*3130*/  STL [R1+0x348], R3 ;  /* 0x0003480301007387 */ /* 0x0001e80000100800 */
[----:B------:R1:W-:Y:S04]  /*3140*/  STL [R1+0x374], R6 ;  /* 0x0003740601007387 */ /* 0x0003e80000100800 */
[----:B------:R-:W3:Y:S01]  /*3150*/  LDL.LU R13, [R1+0x5d4] ;  /* 0x0005d400010d7983 */ /* 0x000ee20000300800 */
[----:B0-----:R-:W-:-:S05]  /*3160*/  LEA R3, P6, R27, UR14, 0x1 ;  /* 0x0000000e1b037c11 */ /* 0x001fca000f8c08ff */
[----:B------:R0:W-:Y:S01]  /*3170*/  STL [R1+0x340], R3 ;  /* 0x0003400301007387 */ /* 0x0001e20000100800 */
[----:B-1----:R-:W-:-:S03]  /*3180*/  LEA.HI.X.SX32 R6, R17, UR15, 0x1, P1 ;  /* 0x0000000f11067c11 */ /* 0x002fc600088f0eff */
[----:B------:R-:W-:Y:S04]  /*3190*/  STL [R1+0x36c], R5 ;  /* 0x00036c0501007387 */ /* 0x000fe80000100800 */
[----:B------:R-:W4:Y:S01]  /*31a0*/  LDL.LU R17, [R1+0x5d0] ;  /* 0x0005d00001117983 */ /* 0x000f220000300800 */
[----:B0-----:R-:W-:-:S05]  /*31b0*/  LEA R3, P0, R15, UR14, 0x1 ;  /* 0x0000000e0f037c11 */ /* 0x001fca000f8008ff */
[----:B------:R0:W-:Y:S04]  /*31c0*/  STL [R1+0x268], R3 ;  /* 0x0002680301007387 */ /* 0x0001e80000100800 */
[----:B------:R3:W-:Y:S01]  /*31d0*/  STL [R1+0x364], R6 ;  /* 0x0003640601007387 */ /* 0x0007e20000100800 */
[----:B0-----:R-:W-:-:S03]  /*31e0*/  LEA.HI.X.SX32 R3, R18, UR15, 0x1, P2 ;  /* 0x0000000f12037c11 */ /* 0x001fc600090f0eff */
[----:B------:R-:W4:Y:S01]  /*31f0*/  LDL.LU R18, [R1+0x5cc] ;  /* 0x0005cc0001127983 */ /* 0x000f220000300800 */
[----:B------:R-:W-:Y:S02]  /*3200*/  IMAD R16, R16, UR6, RZ ;  /* 0x0000000610107c24 */ /* 0x000fe4000f8e02ff */
[----:B------:R-:W-:Y:S02]  /*3210*/  IMAD R19, R19, UR6, RZ ;  /* 0x0000000613137c24 */ /* 0x000fe4000f8e02ff */
[----:B------:R-:W-:Y:S02]  /*3220*/  IMAD R20, R20, UR6, RZ ;  /* 0x0000000614147c24 */ /* 0x000fe4000f8e02ff */
[----:B------:R-:W-:Y:S02]  /*3230*/  IMAD R21, R21, UR6, RZ ;  /* 0x0000000615157c24 */ /* 0x000fe4000f8e02ff */
[----:B------:R-:W-:Y:S02]  /*3240*/  IMAD R22, R22, UR6, RZ ;  /* 0x0000000616167c24 */ /* 0x000fe4000f8e02ff */
[----:B------:R-:W-:-:S02]  /*3250*/  IMAD R23, R23, UR6, RZ ;  /* 0x0000000617177c24 */ /* 0x000fc4000f8e02ff */
[----:B------:R-:W-:Y:S02]  /*3260*/  IMAD R24, R24, UR6, RZ ;  /* 0x0000000618187c24 */ /* 0x000fe4000f8e02ff */
[----:B------:R-:W-:Y:S02]  /*3270*/  IMAD R25, R25, UR6, RZ ;  /* 0x0000000619197c24 */ /* 0x000fe4000f8e02ff */
[----:B------:R-:W-:Y:S02]  /*3280*/  IMAD R11, R11, UR6, RZ ;  /* 0x000000060b0b7c24 */ /* 0x000fe4000f8e02ff */
[----:B------:R-:W-:Y:S01]  /*3290*/  IMAD R12, R12, UR6, RZ ;  /* 0x000000060c0c7c24 */ /* 0x000fe2000f8e02ff */
[----:B--2---:R-:W-:-:S05]  /*32a0*/  LEA R5, P1, R14, UR14, 0x1 ;  /* 0x0000000e0e057c11 */ /* 0x004fca000f8208ff */
[----:B------:R0:W-:Y:S01]  /*32b0*/  STL [R1+0x260], R5 ;  /* 0x0002600501007387 */ /* 0x0001e20000100800 */
[----:B---3--:R-:W-:-:S03]  /*32c0*/  LEA R6, P2, R13, UR14, 0x1 ;  /* 0x0000000e0d067c11 */ /* 0x008fc6000f8408ff */
[----:B------:R1:W-:Y:S01]  /*32d0*/  STL [R1+0x35c], R3 ;  /* 0x00035c0301007387 */ /* 0x0003e20000100800 */
[----:B0-----:R-:W-:-:S03]  /*32e0*/  LEA.HI.X.SX32 R5, R7, UR15, 0x1, P3 ;  /* 0x0000000f07057c11 */ /* 0x001fc600098f0eff */
[----:B------:R0:W-:Y:S01]  /*32f0*/  STL [R1+0x1c8], R6 ;  /* 0x0001c80601007387 */ /* 0x0001e20000100800 */
[----:B-1----:R-:W-:-:S03]  /*3300*/  LEA R3, P3, R16, UR14, 0x1 ;  /* 0x0000000e10037c11 */ /* 0x002fc6000f8608ff */
[----:B------:R4:W-:Y:S01]  /*3310*/  STL [R1+0x354], R5 ;  /* 0x0003540501007387 */ /* 0x0009e20000100800 */
[----:B0-----:R-:W-:-:S03]  /*3320*/  LEA.HI.X.SX32 R6, R28, UR15, 0x1, P4 ;  /* 0x0000000f1c067c11 */ /* 0x001fc6000a0f0eff */
[----:B------:R0:W5:Y:S04]  /*3330*/  LDL.LU R28, [R1+0x5c8] ;  /* 0x0005c800011c7983 */ /* 0x0001680000300800 */
[----:B------:R1:W-:Y:S01]  /*3340*/  STL [R1+0x1c0], R3 ;  /* 0x0001c00301007387 */ /* 0x0003e20000100800 */
[----:B----4-:R-:W-:-:S03]  /*3350*/  LEA R5, P4, R17, UR14, 0x1 ;  /* 0x0000000e11057c11 */ /* 0x010fc6000f8808ff */
[----:B------:R2:W-:Y:S01]  /*3360*/  STL [R1+0x34c], R6 ;  /* 0x00034c0601007387 */ /* 0x0005e20000100800 */
[----:B-1----:R-:W-:-:S03]  /*3370*/  LEA.HI.X.SX32 R3, R0, UR15, 0x1, P5 ;  /* 0x0000000f00037c11 */ /* 0x002fc6000a8f0eff */
[----:B------:R-:W3:Y:S01]  /*3380*/  LDL.LU R0, [R1+0x5c4] ;  /* 0x0005c40001007983 */ /* 0x000ee20000300800 */
[----:B--2---:R-:W-:-:S03]  /*3390*/  LEA R6, P5, R18, UR14, 0x1 ;  /* 0x0000000e12067c11 */ /* 0x004fc6000f8a08ff */
[----:B------:R1:W-:Y:S04]  /*33a0*/  STL [R1+0x1b8], R5 ;  /* 0x0001b80501007387 */ /* 0x0003e80000100800 */
[----:B------:R2:W-:Y:S04]  /*33b0*/  STL [R1+0x344], R3 ;  /* 0x0003440301007387 */ /* 0x0005e80000100800 */
[----:B------:R4:W-:Y:S01]  /*33c0*/  STL [R1+0x1b0], R6 ;  /* 0x0001b00601007387 */ /* 0x0009e20000100800 */
[----:B-1----:R-:W-:Y:S02]  /*33d0*/  LEA.HI.X.SX32 R5, R27, UR15, 0x1, P6 ;  /* 0x0000000f1b057c11 */ /* 0x002fe4000b0f0eff */
[----:B--2---:R-:W-:-:S03]  /*33e0*/  LEA R3, P6, R19, UR14, 0x1 ;  /* 0x0000000e13037c11 */ /* 0x004fc6000f8c08ff */
[----:B------:R1:W-:Y:S01]  /*33f0*/  STL [R1+0x26c], R5 ;  /* 0x00026c0501007387 */ /* 0x0003e20000100800 */
[----:B----4-:R-:W-:-:S03]  /*3400*/  LEA.HI.X.SX32 R6, R15, UR15, 0x1, P0 ;  /* 0x0000000f0f067c11 */ /* 0x010fc600080f0eff */
[----:B------:R2:W-:Y:S04]  /*3410*/  STL [R1+0x198], R3 ;  /* 0x0001980301007387 */ /* 0x0005e80000100800 */
[----:B------:R4:W-:Y:S01]  /*3420*/  STL [R1+0x264], R6 ;  /* 0x0002640601007387 */ /* 0x0009e20000100800 */
[----:B-1----:R-:W-:Y:S02]  /*3430*/  LEA R5, P0, R20, UR14, 0x1 ;  /* 0x0000000e14057c11 */ /* 0x002fe4000f8008ff */
[----:B--2---:R-:W-:-:S03]  /*3440*/  LEA.HI.X.SX32 R3, R14, UR15, 0x1, P1 ;  /* 0x0000000f0e037c11 */ /* 0x004fc600088f0eff */
[----:B------:R1:W-:Y:S01]  /*3450*/  STL [R1+0x190], R5 ;  /* 0x0001900501007387 */ /* 0x0003e20000100800 */
[----:B----4-:R-:W-:-:S03]  /*3460*/  LEA R6, P1, R21, UR14, 0x1 ;  /* 0x0000000e15067c11 */ /* 0x010fc6000f8208ff */
        /* <DEDUP_REMOVED lines=40> */
[----:B------:R-:W-:Y:S01]  /*36f0*/  STL [R1+0x12c], R5 ;  /* 0x00012c0501007387 */ /* 0x000fe20000100800 */
[----:B----4-:R-:W-:-:S03]  /*3700*/  LEA.HI.X.SX32 R6, R25, UR15, 0x1, P5 ;  /* 0x0000000f19067c11 */ /* 0x010fc6000a8f0eff */
[----:B------:R1:W-:Y:S04]  /*3710*/  STL [R1+0x10], R3 ;  /* 0x0000100301007387 */ /* 0x0003e80000100800 */
[----:B------:R2:W-:Y:S01]  /*3720*/  STL [R1+0x124], R6 ;  /* 0x0001240601007387 */ /* 0x0005e20000100800 */
[----:B-1----:R-:W-:-:S03]  /*3730*/  LEA.HI.X.SX32 R3, R29, UR15, 0x1, P6 ;  /* 0x0000000f1d037c11 */ /* 0x002fc6000b0f0eff */
[----:B------:R-:W4:Y:S01]  /*3740*/  LDL.LU R29, [R1+0x5c0] ;  /* 0x0005c000011d7983 */ /* 0x000f220000300800 */
[----:B------:R-:W-:Y:S02]  /*3750*/  LEA R5, P5, R12, UR14, 0x1 ;  /* 0x0000000e0c057c11 */ /* 0x000fe4000f8a08ff */
[----:B--2---:R-:W-:-:S03]  /*3760*/  LEA.HI.X.SX32 R6, R10, UR15, 0x1, P1 ;  /* 0x0000000f0a067c11 */ /* 0x004fc600088f0eff */
[----:B------:R1:W-:Y:S04]  /*3770*/  STL [R1+0x8], R5 ;  /* 0x0000080501007387 */ /* 0x0003e80000100800 */
[----:B------:R2:W-:Y:S01]  /*3780*/  STL [R1+0x11c], R3 ;  /* 0x00011c0301007387 */ /* 0x0005e20000100800 */
[----:B-1----:R-:W-:Y:S02]  /*3790*/  LEA.HI.X.SX32 R5, R26, UR15, 0x1, P0 ;  /* 0x0000000f1a057c11 */ /* 0x002fe400080f0eff */
[----:B--2---:R-:W-:-:S03]  /*37a0*/  LEA.HI.X.SX32 R3, R9, UR15, 0x1, P2 ;  /* 0x0000000f09037c11 */ /* 0x004fc600090f0eff */
[----:B------:R1:W-:Y:S04]  /*37b0*/  STL [R1+0x2c], R5 ;  /* 0x00002c0501007387 */ /* 0x0003e80000100800 */
[----:B------:R-:W-:Y:S04]  /*37c0*/  STL [R1+0x24], R6 ;  /* 0x0000240601007387 */ /* 0x000fe80000100800 */
[----:B------:R2:W-:Y:S01]  /*37d0*/  STL [R1+0x1c], R3 ;  /* 0x00001c0301007387 */ /* 0x0005e20000100800 */
[----:B-1----:R-:W-:Y:S02]  /*37e0*/  LEA.HI.X.SX32 R5, R11, UR15, 0x1, P3 ;  /* 0x0000000f0b057c11 */ /* 0x002fe400098f0eff */
[----:B--2---:R-:W-:-:S03]  /*37f0*/  LEA.HI.X.SX32 R3, R8, UR15, 0x1, P4 ;  /* 0x0000000f08037c11 */ /* 0x004fc6000a0f0eff */
[----:B------:R1:W-:Y:S04]  /*3800*/  STL [R1+0x14], R5 ;  /* 0x0000140501007387 */ /* 0x0003e80000100800 */
[----:B------:R2:W-:Y:S04]  /*3810*/  STL [R1+0xc], R3 ;  /* 0x00000c0301007387 */ /* 0x0005e80000100800 */
[----:B------:R-:W-:Y:S01]  /*3820*/  STL [R1+0x1d0], RZ ;  /* 0x0001d0ff01007387 */ /* 0x000fe20000100800 */
[----:B-1----:R-:W1:Y:S03]  /*3830*/  LDC R5, c[0x0][0x3ac] ;  /* 0x0000eb00ff057b82 */ /* 0x002e660000000800 */
[----:B------:R-:W-:Y:S04]  /*3840*/  STL [R1+0x1d4], RZ ;  /* 0x0001d4ff01007387 */ /* 0x000fe80000100800 */
[----:B------:R-:W-:Y:S01]  /*3850*/  STL [R1+0x1d8], RZ ;  /* 0x0001d8ff01007387 */ /* 0x000fe20000100800 */
[----:B--2---:R-:W2:Y:S03]  /*3860*/  LDC R3, c[0x0][0x3a8] ;  /* 0x0000ea00ff037b82 */ /* 0x004ea60000000800 */
[----:B------:R-:W-:Y:S04]  /*3870*/  STL [R1+0x1dc], RZ ;  /* 0x0001dcff01007387 */ /* 0x000fe80000100800 */
        /* <DEDUP_REMOVED lines=21> */
[----:B------:R-:W-:Y:S01]  /*39d0*/  STL [R1+0x314], RZ ;  /* 0x000314ff01007387 */ /* 0x000fe20000100800 */
[----:B------:R-:W0:Y:S03]  /*39e0*/  S2R R6, SR_TID.X ;  /* 0x0000000000067919 */ /* 0x000e260000002100 */
        /* <DEDUP_REMOVED lines=30> */
[----:B0-----:R-:W-:-:S03]  /*3bd0*/  LOP3.LUT R16, R6, 0x3f, RZ, 0xc0, !PT ;  /* 0x0000003f06107812 */ /* 0x001fc600078ec0ff */
[----:B------:R-:W-:Y:S04]  /*3be0*/  STL [R1+0x2ec], RZ ;  /* 0x0002ecff01007387 */ /* 0x000fe80000100800 */
[----:B------:R-:W-:Y:S04]  /*3bf0*/  STL [R1+0x2d0], RZ ;  /* 0x0002d0ff01007387 */ /* 0x000fe80000100800 */
[----:B------:R-:W-:Y:S04]  /*3c00*/  STL [R1+0x2d4], RZ ;  /* 0x0002d4ff01007387 */ /* 0x000fe80000100800 */
[----:B------:R-:W-:Y:S04]  /*3c10*/  STL [R1+0x2d8], RZ ;  /* 0x0002d8ff01007387 */ /* 0x000fe80000100800 */
[----:B------:R-:W-:Y:S01]  /*3c20*/  STL [R1+0x2dc], RZ ;  /* 0x0002dcff01007387 */ /* 0x000fe20000100800 */
[----:B-1----:R-:W-:-:S03]  /*3c30*/  IMAD R5, R16, R5, RZ ;  /* 0x0000000510057224 */ /* 0x002fc600078e02ff */
[----:B------:R-:W-:Y:S01]  /*3c40*/  STL [R1+0x2c0], RZ ;  /* 0x0002c0ff01007387 */ /* 0x000fe20000100800 */
[----:B------:R-:W-:-:S03]  /*3c50*/  SHF.R.U32.HI R16, RZ, 0x8, R17 ;  /* 0x00000008ff107819 */ /* 0x000fc60000011611 */
[----:B------:R-:W-:Y:S01]  /*3c60*/  STL [R1+0x2c4], RZ ;  /* 0x0002c4ff01007387 */ /* 0x000fe20000100800 */
[----:B------:R-:W-:-:S03]  /*3c70*/  SHF.R.U32.HI R17, RZ, 0x8, R17 ;  /* 0x00000008ff117819 */ /* 0x000fc60000011611 */
[----:B------:R-:W-:Y:S04]  /*3c80*/  STL [R1+0x2c8], RZ ;  /* 0x0002c8ff01007387 */ /* 0x000fe80000100800 */
[----:B------:R-:W-:Y:S04]  /*3c90*/  STL [R1+0x2cc], RZ ;  /* 0x0002ccff01007387 */ /* 0x000fe80000100800 */
[----:B------:R-:W-:Y:S04]  /*3ca0*/  STL [R1+0x90], RZ ;  /* 0x000090ff01007387 */ /* 0x000fe80000100800 */
[----:B------:R-:W-:Y:S01]  /*3cb0*/  STL [R1+0x94], RZ ;  /* 0x000094ff01007387 */ /* 0x000fe20000100800 */
[----:B------:R-:W-:-:S03]  /*3cc0*/  SGXT.U32 R17, R17, 0x1 ;  /* 0x000000011111781a */ /* 0x000fc60000000000 */
[----:B------:R-:W-:Y:S04]  /*3cd0*/  STL [R1+0x98], RZ ;  /* 0x000098ff01007387 */ /* 0x000fe80000100800 */
[----:B------:R-:W-:Y:S04]  /*3ce0*/  STL [R1+0x9c], RZ ;  /* 0x00009cff01007387 */ /* 0x000fe80000100800 */
[----:B------:R-:W-:Y:S04]  /*3cf0*/  STL [R1+0xa0], RZ ;  /* 0x0000a0ff01007387 */ /* 0x000fe80000100800 */
[----:B------:R-:W-:Y:S04]  /*3d00*/  STL [R1+0xa4], RZ ;  /* 0x0000a4ff01007387 */ /* 0x000fe80000100800 */
[----:B------:R-:W-:Y:S01]  /*3d10*/  STL [R1+0xa8], RZ ;  /* 0x0000a8ff01007387 */ /* 0x000fe20000100800 */
[----:B------:R-:W-:-:S03]  /*3d20*/  LOP3.LUT R20, R17, 0x3e, RZ, 0xfc, !PT ;  /* 0x0000003e11147812 */ /* 0x000fc600078efcff */
[----:B------:R-:W-:Y:S01]  /*3d30*/  STL [R1+0xac], RZ ;  /* 0x0000acff01007387 */ /* 0x000fe20000100800 */
[----:B------:R-:W-:-:S03]  /*3d40*/  LOP3.LUT R19, R17, 0x3c, RZ, 0xfc, !PT ;  /* 0x0000003c11137812 */ /* 0x000fc600078efcff */
        /* <DEDUP_REMOVED lines=24> */
[----:B------:R-:W-:Y:S01]  /*3ed0*/  STL [R1+0x274], RZ ;  /* 0x000274ff01007387 */ /* 0x000fe20000100800 */
[----:B------:R-:W-:-:S03]  /*3ee0*/  SGXT.U32 R16, R16, 0x1 ;  /* 0x000000011010781a */ /* 0x000fc60000000000 */
[----:B------:R-:W-:Y:S04]  /*3ef0*/  STL [R1+0x278], RZ ;  /* 0x000278ff01007387 */ /* 0x000fe80000100800 */
[----:B------:R-:W-:Y:S01]  /*3f00*/  STL [R1+0x27c], RZ ;  /* 0x00027cff01007387 */ /* 0x000fe20000100800 */
[----:B--2---:R-:W-:-:S03]  /*3f10*/  IMAD R5, R7, R3, RZ ;  /* 0x0000000307057224 */ /* 0x004fc600078e02ff */
[----:B------:R-:W-:Y:S01]  /*3f20*/  STL [R1+0x70], RZ ;  /* 0x000070ff01007387 */ /* 0x000fe20000100800 */
[----:B------:R-:W-:-:S03]  /*3f30*/  IMAD R5, R20, R3, RZ ;  /* 0x0000000314057224 */ /* 0x000fc600078e02ff */
[----:B------:R-:W-:Y:S01]  /*3f40*/  STL [R1+0x74], RZ ;  /* 0x000074ff01007387 */ /* 0x000fe20000100800 */
[----:B------:R-:W-:-:S03]  /*3f50*/  LOP3.LUT R18, R16, 0x3a, RZ, 0xfc, !PT ;  /* 0x0000003a10127812 */ /* 0x000fc600078efcff */
[----:B------:R-:W-:Y:S04]  /*3f60*/  STL [R1+0x78], RZ ;  /* 0x000078ff01007387 */ /* 0x000fe80000100800 */
[----:B------:R-:W-:Y:S04]  /*3f70*/  STL [R1+0x7c], RZ ;  /* 0x00007cff01007387 */ /* 0x000fe80000100800 */
[----:B------:R-:W-:Y:S04]  /*3f80*/  STL [R1+0x60], RZ ;  /* 0x000060ff01007387 */ /* 0x000fe80000100800 */
[----:B------:R-:W-:Y:S04]  /*3f90*/  STL [R1+0x64], RZ ;  /* 0x000064ff01007387 */ /* 0x000fe80000100800 */
[----:B------:R-:W-:Y:S04]  /*3fa0*/  STL [R1+0x68], RZ ;  /* 0x000068ff01007387 */ /* 0x000fe80000100800 */
[----:B------:R-:W-:Y:S04]  /*3fb0*/  STL [R1+0x6c], RZ ;  /* 0x00006cff01007387 */ /* 0x000fe80000100800 */
[----:B------:R-:W-:Y:S01]  /*3fc0*/  STL [R1+0x210], RZ ;  /* 0x000210ff01007387 */ /* 0x000fe20000100800 */
[----:B------:R-:W-:-:S03]  /*3fd0*/  IMAD R19, R19, R3, RZ ;  /* 0x0000000313137224 */ /* 0x000fc600078e02ff */
[----:B------:R1:W-:Y:S01]  /*3fe0*/  STL [R1+0x5b4], R5 ;  /* 0x0005b40501007387 */ /* 0x0003e20000100800 */
[----:B------:R-:W-:Y:S01]  /*3ff0*/  LOP3.LUT R16, R16, 0x38, RZ, 0xfc, !PT ;  /* 0x0000003810107812 */ /* 0x000fe200078efcff */
[-C--:B-1----:R-:W-:Y:S01]  /*4000*/  IMAD R5, R18, R3.reuse, RZ ;  /* 0x0000000312057224 */ /* 0x082fe200078e02ff */
[--C-:B0-----:R-:W-:Y:S01]  /*4010*/  SHF.R.U32.HI R18, RZ, 0x8, R17.reuse ;  /* 0x00000008ff127819 */ /* 0x101fe20000011611 */
[----:B------:R0:W-:Y:S03]  /*4020*/  STL [R1+0x5b0], R19 ;  /* 0x0005b01301007387 */ /* 0x0001e60000100800 */
[----:B------:R-:W-:Y:S01]  /*4030*/  SGXT.U32 R18, R18, 0x1 ;  /* 0x000000011212781a */ /* 0x000fe20000000000 */
[----:B------:R1:W-:Y:S03]  /*4040*/  STL [R1+0x5ac], R5 ;  /* 0x0005ac0501007387 */ /* 0x0003e60000100800 */
[----:B0-----:R-:W-:Y:S01]  /*4050*/  LOP3.LUT R19, R18, 0x36, RZ, 0xfc, !PT ;  /* 0x0000003612137812 */ /* 0x001fe200078efcff */
[----:B-1----:R-:W-:Y:S01]  /*4060*/  IMAD R5, R16, R3, RZ ;  /* 0x0000000310057224 */ /* 0x002fe200078e02ff */
[----:B------:R-:W-:-:S02]  /*4070*/  SHF.R.U32.HI R16, RZ, 0x8, R17 ;  /* 0x00000008ff107819 */ /* 0x000fc40000011611 */
[----:B------:R-:W-:Y:S01]  /*4080*/  SHF.R.U32.HI R17, RZ, 0x8, R17 ;  /* 0x00000008ff117819 */ /* 0x000fe20000011611 */
[----:B------:R-:W-:-:S03]  /*4090*/  IMAD R19, R19, R3, RZ ;  /* 0x0000000313137224 */ /* 0x000fc600078e02ff */
[----:B------:R-:W-:Y:S01]  /*40a0*/  SGXT.U32 R17, R17, 0x1 ;  /* 0x000000011111781a */ /* 0x000fe20000000000 */
[----:B------:R-:W-:Y:S01]  /*40b0*/  STL [R1+0x5a8], R5 ;  /* 0x0005a80501007387 */ /* 0x000fe20000100800 */
[----:B------:R-:W-:Y:S02]  /*40c0*/  LOP3.LUT R18, R18, 0x34, RZ, 0xfc, !PT ;  /* 0x0000003412127812 */ /* 0x000fe400078efcff */
[C---:B------:R-:W-:Y:S01]  /*40d0*/  LOP3.LUT R20, R17.reuse, 0x32, RZ, 0xfc, !PT ;  /* 0x0000003211147812 */ /* 0x040fe200078efcff */
[----:B------:R0:W-:Y:S01]  /*40e0*/  STL [R1+0x5a4], R19 ;  /* 0x0005a41301007387 */ /* 0x0001e20000100800 */
[----:B------:R-:W-:Y:S02]  /*40f0*/  SGXT.U32 R16, R16, 0x1 ;  /* 0x000000011010781a */ /* 0x000fe40000000000 */
[----:B0-----:R-:W-:Y:S02]  /*4100*/  LOP3.LUT R19, R17, 0x30, RZ, 0xfc, !PT ;  /* 0x0000003011137812 */ /* 0x001fe400078efcff */
[----:B------:R-:W0:Y:S01]  /*4110*/  S2R R17, SR_TID.X ;  /* 0x0000000000117919 */ /* 0x000e220000002100 */
[-C--:B------:R-:W-:Y:S01]  /*4120*/  IMAD R5, R18, R3.reuse, RZ ;  /* 0x0000000312057224 */ /* 0x080fe200078e02ff */
[----:B------:R-:W-:Y:S01]  /*4130*/  LOP3.LUT R18, R16, 0x2e, RZ, 0xfc, !PT ;  /* 0x0000002e10127812 */ /* 0x000fe200078efcff */
[----:B------:R-:W-:-:S03]  /*4140*/  IMAD R19, R19, R3, RZ ;  /* 0x0000000313137224 */ /* 0x000fc600078e02ff */
[----:B------:R1:W-:Y:S01]  /*4150*/  STL [R1+0x5a0], R5 ;  /* 0x0005a00501007387 */ /* 0x0003e20000100800 */
[----:B------:R-:W-:-:S03]  /*4160*/  LOP3.LUT R16, R16, 0x2c, RZ, 0xfc, !PT ;  /* 0x0000002c10107812 */ /* 0x000fc600078efcff */
[----:B------:R-:W-:Y:S01]  /*4170*/  STL [R1+0x598], R19 ;  /* 0x0005981301007387 */ /* 0x000fe20000100800 */
[-C--:B-1----:R-:W-:Y:S02]  /*4180*/  IMAD R5, R20, R3.reuse, RZ ;  /* 0x0000000314057224 */ /* 0x082fe400078e02ff */
[----:B------:R-:W-:-:S05]  /*4190*/  IMAD R5, R18, R3, RZ ;  /* 0x0000000312057224 */ /* 0x000fca00078e02ff */
[----:B------:R1:W-:Y:S02]  /*41a0*/  STL [R1+0x594], R5 ;  /* 0x0005940501007387 */ /* 0x0003e40000100800 */
[----:B-1----:R-:W-:Y:S02]  /*41b0*/  IMAD R5, R16, R3, RZ ;  /* 0x0000000310057224 */ /* 0x002fe400078e02ff */
[----:B------:R-:W1:Y:S01]  /*41c0*/  S2R R16, SR_TID.X ;  /* 0x0000000000107919 */ /* 0x000e620000002100 */
[----:B0-----:R-:W-:-:S04]  /*41d0*/  SHF.R.U32.HI R18, RZ, 0x8, R17 ;  /* 0x00000008ff127819 */ /* 0x001fc80000011611 */
[----:B------:R-:W-:Y:S02]  /*41e0*/  SGXT.U32 R18, R18, 0x1 ;  /* 0x000000011212781a */ /* 0x000fe40000000000 */
[----:B------:R-:W-:Y:S02]  /*41f0*/  SHF.R.U32.HI R17, RZ, 0x8, R17 ;  /* 0x00000008ff117819 */ /* 0x000fe40000011611 */
[C---:B------:R-:W-:Y:S02]  /*4200*/  LOP3.LUT R20, R18.reuse, 0x2a, RZ, 0xfc, !PT ;  /* 0x0000002a12147812 */ /* 0x040fe400078efcff */
[C---:B------:R-:W-:Y:S02]  /*4210*/  LOP3.LUT R19, R18.reuse, 0x28, RZ, 0xfc, !PT ;  /* 0x0000002812137812 */ /* 0x040fe400078efcff */
[----:B------:R-:W-:Y:S02]  /*4220*/  LOP3.LUT R18, R18, 0x26, RZ, 0xfc, !PT ;  /* 0x0000002612127812 */ /* 0x000fe400078efcff */
[----:B------:R-:W-:Y:S01]  /*4230*/  SGXT.U32 R17, R17, 0x1 ;  /* 0x000000011111781a */ /* 0x000fe20000000000 */
[-C--:B------:R-:W-:Y:S01]  /*4240*/  IMAD R21, R20, R3.reuse, RZ ;  /* 0x0000000314157224 */ /* 0x080fe200078e02ff */
[----:B------:R0:W-:Y:S01]  /*4250*/  STL [R1+0x590], R5 ;  /* 0x0005900501007387 */ /* 0x0001e20000100800 */
[-C--:B------:R-:W-:Y:S01]  /*4260*/  IMAD R20, R19, R3.reuse, RZ ;  /* 0x0000000313147224 */ /* 0x080fe200078e02ff */
[C---:B------:R-:W-:Y:S01]  /*4270*/  LOP3.LUT R19, R17.reuse, 0x24, RZ, 0xfc, !PT ;  /* 0x0000002411137812 */ /* 0x040fe200078efcff */
[----:B0-----:R-:W-:Y:S01]  /*4280*/  IMAD R5, R18, R3, RZ ;  /* 0x0000000312057224 */ /* 0x001fe200078e02ff */
[----:B------:R-:W-:-:S03]  /*4290*/  LOP3.LUT R18, R17, 0x22, RZ, 0xfc, !PT ;  /* 0x0000002211127812 */ /* 0x000fc600078efcff */
[----:B------:R-:W-:Y:S01]  /*42a0*/  IMAD R19, R19, R3, RZ ;  /* 0x0000000313137224 */ /* 0x000fe200078e02ff */
[--C-:B-1----:R-:W-:Y:S01]  /*42b0*/  SHF.R.U32.HI R17, RZ, 0x8, R16.reuse ;  /* 0x00000008ff117819 */ /* 0x102fe20000011610 */
[----:B------:R-:W-:Y:S03]  /*42c0*/  STL [R1+0x588], R20 ;  /* 0x0005881401007387 */ /* 0x000fe60000100800 */
[----:B------:R-:W-:Y:S01]  /*42d0*/  SGXT.U32 R17, R17, 0x1 ;  /* 0x000000011111781a */ /* 0x000fe20000000000 */
[----:B------:R0:W-:Y:S01]  /*42e0*/  STL [R1+0x584], R5 ;  /* 0x0005840501007387 */ /* 0x0001e20000100800 */
[----:B------:R-:W-:-:S03]  /*42f0*/  SHF.R.U32.HI R16, RZ, 0x8, R16 ;  /* 0x00000008ff107819 */ /* 0x000fc60000011610 */
[----:B------:R1:W-:Y:S01]  /*4300*/  STL [R1+0x580], R19 ;  /* 0x0005801301007387 */ /* 0x0003e20000100800 */
[----:B------:R-:W-:Y:S01]  /*4310*/  SGXT.U32 R16, R16, 0x1 ;  /* 0x000000011010781a */ /* 0x000fe20000000000 */
[-C--:B0-----:R-:W-:Y:S01]  /*4320*/  IMAD R5, R18, R3.reuse, RZ ;  /* 0x0000000312057224 */ /* 0x081fe200078e02ff */
[C---:B------:R-:W-:Y:S02]  /*4330*/  LOP3.LUT R18, R17.reuse, 0x1e, RZ, 0xfc, !PT ;  /* 0x0000001e11127812 */ /* 0x040fe400078efcff */
[C---:B-1----:R-:W-:Y:S02]  /*4340*/  LOP3.LUT R19, R17.reuse, 0x20, RZ, 0xfc, !PT ;  /* 0x0000002011137812 */ /* 0x042fe400078efcff */
[----:B------:R-:W-:Y:S01]  /*4350*/  LOP3.LUT R17, R17, 0x1c, RZ, 0xfc, !PT ;  /* 0x0000001c11117812 */ /* 0x000fe200078efcff */
[----:B------:R0:W-:Y:S02]  /*4360*/  STL [R1+0x57c], R5 ;  /* 0x00057c0501007387 */ /* 0x0001e40000100800 */
[----:B------:R-:W-:-:S02]  /*4370*/  IMAD R20, R19, R3, RZ ;  /* 0x0000000313147224 */ /* 0x000fc400078e02ff */
[-C--:B------:R-:W-:Y:S01]  /*4380*/  IMAD R19, R18, R3.reuse, RZ ;  /* 0x0000000312137224 */ /* 0x080fe200078e02ff */
[C---:B------:R-:W-:Y:S01]  /*4390*/  LOP3.LUT R18, R16.reuse, 0x1a, RZ, 0xfc, !PT ;  /* 0x0000001a10127812 */ /* 0x040fe200078efcff */
[-C--:B0-----:R-:W-:Y:S01]  /*43a0*/  IMAD R5, R17, R3.reuse, RZ ;  /* 0x0000000311057224 */ /* 0x081fe200078e02ff */
[----:B------:R-:W-:Y:S02]  /*43b0*/  LOP3.LUT R17, R16, 0x18, RZ, 0xfc, !PT ;  /* 0x0000001810117812 */ /* 0x000fe400078efcff */
[--C-:B------:R-:W-:Y:S01]  /*43c0*/  SHF.R.U32.HI R16, RZ, 0x8, R6.reuse ;  /* 0x00000008ff107819 */ /* 0x100fe20000011606 */
[-C--:B------:R-:W-:Y:S01]  /*43d0*/  IMAD R18, R18, R3.reuse, RZ ;  /* 0x0000000312127224 */ /* 0x080fe200078e02ff */
[----:B------:R-:W-:Y:S02]  /*43e0*/  STL [R1+0x578], R20 ;  /* 0x0005781401007387 */ /* 0x000fe40000100800 */
[----:B------:R-:W-:Y:S02]  /*43f0*/  SGXT.U32 R16, R16, 0x1 ;  /* 0x000000011010781a */ /* 0x000fe40000000000 */
[----:B------:R-:W-:Y:S04]  /*4400*/  STL [R1+0x574], R19 ;  /* 0x0005741301007387 */ /* 0x000fe80000100800 */
[----:B------:R0:W-:Y:S04]  /*4410*/  STL [R1+0x570], R5 ;  /* 0x0005700501007387 */ /* 0x0001e80000100800 */
[----:B------:R1:W-:Y:S01]  /*4420*/  STL [R1+0x56c], R18 ;  /* 0x00056c1201007387 */ /* 0x0003e20000100800 */
[----:B------:R-:W-:Y:S01]  /*4430*/  SHF.R.U32.HI R6, RZ, 0x8, R6 ;  /* 0x00000008ff067819 */ /* 0x000fe20000011606 */
[----:B0-----:R-:W-:Y:S01]  /*4440*/  IMAD R5, R17, R3, RZ ;  /* 0x0000000311057224 */ /* 0x001fe200078e02ff */
[----:B------:R-:W-:-:S02]  /*4450*/  LOP3.LUT R17, R16, 0x14, RZ, 0xfc, !PT ;  /* 0x0000001410117812 */ /* 0x000fc400078efcff */
[C---:B-1----:R-:W-:Y:S02]  /*4460*/  LOP3.LUT R18, R16.reuse, 0x16, RZ, 0xfc, !PT ;  /* 0x0000001610127812 */ /* 0x042fe400078efcff */
[----:B------:R-:W-:Y:S01]  /*4470*/  LOP3.LUT R16, R16, 0x12, RZ, 0xfc, !PT ;  /* 0x0000001210107812 */ /* 0x000fe200078efcff */
[-C--:B------:R-:W-:Y:S02]  /*4480*/  IMAD R17, R17, R3.reuse, RZ ;  /* 0x0000000311117224 */ /* 0x080fe400078e02ff */
[-C--:B------:R-:W-:Y:S01]  /*4490*/  IMAD R18, R18, R3.reuse, RZ ;  /* 0x0000000312127224 */ /* 0x080fe200078e02ff */
[----:B------:R-:W-:Y:S01]  /*44a0*/  SGXT.U32 R6, R6, 0x1 ;  /* 0x000000010606781a */ /* 0x000fe20000000000 */
[----:B------:R0:W-:Y:S04]  /*44b0*/  STL [R1+0x568], R5 ;  /* 0x0005680501007387 */ /* 0x0001e80000100800 */
[----:B------:R1:W-:Y:S04]  /*44c0*/  STL [R1+0x564], R18 ;  /* 0x0005641201007387 */ /* 0x0003e80000100800 */
[----:B------:R2:W-:Y:S01]  /*44d0*/  STL [R1+0x560], R17 ;  /* 0x0005601101007387 */ /* 0x0005e20000100800 */
[----:B0-----:R-:W-:Y:S01]  /*44e0*/  IMAD R5, R16, R3, RZ ;  /* 0x0000000310057224 */ /* 0x001fe200078e02ff */
[----:B------:R-:W-:-:S02]  /*44f0*/  LOP3.LUT R16, R6, 0xc, RZ, 0xfc, !PT ;  /* 0x0000000c06107812 */ /* 0x000fc400078efcff */
[C---:B-1----:R-:W-:Y:S02]  /*4500*/  LOP3.LUT R18, R6.reuse, 0x10, RZ, 0xfc, !PT ;  /* 0x0000001006127812 */ /* 0x042fe400078efcff */
[----:B------:R0:W-:Y:S01]  /*4510*/  STL [R1+0x55c], R5 ;  /* 0x00055c0501007387 */ /* 0x0001e20000100800 */
[----:B--2---:R-:W-:Y:S01]  /*4520*/  LOP3.LUT R17, R6, 0xe, RZ, 0xfc, !PT ;  /* 0x0000000e06117812 */ /* 0x004fe200078efcff */
[----:B------:R-:W-:Y:S01]  /*4530*/  IMAD R16, R16, R3, RZ ;  /* 0x0000000310107224 */ /* 0x000fe200078e02ff */
[----:B------:R-:W-:-:S03]  /*4540*/  LOP3.LUT R6, R6, 0xa, RZ, 0xfc, !PT ;  /* 0x0000000a06067812 */ /* 0x000fc600078efcff */
[-C--:B------:R-:W-:Y:S02]  /*4550*/  IMAD R17, R17, R3.reuse, RZ ;  /* 0x0000000311117224 */ /* 0x080fe400078e02ff */
[----:B0-----:R-:W-:-:S05]  /*4560*/  IMAD R5, R18, R3, RZ ;  /* 0x0000000312057224 */ /* 0x001fca00078e02ff */
[----:B------:R0:W-:Y:S04]  /*4570*/  STL [R1+0x558], R5 ;  /* 0x0005580501007387 */ /* 0x0001e80000100800 */
[----:B------:R1:W-:Y:S04]  /*4580*/  STL [R1+0x554], R17 ;  /* 0x0005541101007387 */ /* 0x0003e80000100800 */
[----:B------:R2:W-:Y:S01]  /*4590*/  STL [R1+0x550], R16 ;  /* 0x0005501001007387 */ /* 0x0005e20000100800 */
[----:B0-----:R-:W-:Y:S01]  /*45a0*/  IMAD R5, R6, R3, RZ ;  /* 0x0000000306057224 */ /* 0x001fe200078e02ff */
[----:B------:R-:W-:-:S02]  /*45b0*/  LOP3.LUT R6, R7, 0x4, RZ, 0xfc, !PT ;  /* 0x0000000407067812 */ /* 0x000fc400078efcff */
[C---:B-1----:R-:W-:Y:S02]  /*45c0*/  LOP3.LUT R17, R7.reuse, 0x8, RZ, 0xfc, !PT ;  /* 0x0000000807117812 */ /* 0x042fe400078efcff */
[C---:B--2---:R-:W-:Y:S02]  /*45d0*/  LOP3.LUT R16, R7.reuse, 0x6, RZ, 0xfc, !PT ;  /* 0x0000000607107812 */ /* 0x044fe400078efcff */
[----:B------:R-:W-:Y:S01]  /*45e0*/  LOP3.LUT R7, R7, 0x2, RZ, 0xfc, !PT ;  /* 0x0000000207077812 */ /* 0x000fe200078efcff */
[-C--:B------:R-:W-:Y:S01]  /*45f0*/  IMAD R17, R17, R3.reuse, RZ ;  /* 0x0000000311117224 */ /* 0x080fe200078e02ff */
[----:B------:R0:W-:Y:S01]  /*4600*/  STL [R1+0x54c], R5 ;  /* 0x00054c0501007387 */ /* 0x0001e20000100800 */
[----:B------:R-:W-:-:S03]  /*4610*/  IMAD R16, R16, R3, RZ ;  /* 0x0000000310107224 */ /* 0x000fc600078e02ff */
[----:B------:R-:W-:Y:S01]  /*4620*/  STL [R1+0x548], R17 ;  /* 0x0005481101007387 */ /* 0x000fe20000100800 */
[-C--:B0-----:R-:W-:Y:S02]  /*4630*/  IMAD R5, R6, R3.reuse, RZ ;  /* 0x0000000306057224 */ /* 0x081fe400078e02ff */
[----:B------:R-:W-:Y:S01]  /*4640*/  IMAD R3, R7, R3, RZ ;  /* 0x0000000307037224 */ /* 0x000fe200078e02ff */
[----:B------:R-:W-:Y:S04]  /*4650*/  STL [R1+0x544], R16 ;  /* 0x0005441001007387 */ /* 0x000fe80000100800 */
[----:B------:R-:W-:Y:S04]  /*4660*/  STL [R1+0x540], R5 ;  /* 0x0005400501007387 */ /* 0x000fe80000100800 */
[----:B------:R0:W-:Y:S04]  /*4670*/  STL [R1+0x53c], R3 ;  /* 0x00053c0301007387 */ /* 0x0001e80000100800 */
[----:B------:R1:W-:Y:S04]  /*4680*/  STL [R1+0x214], RZ ;  /* 0x000214ff01007387 */ /* 0x0003e80000100800 */
[----:B------:R1:W-:Y:S04]  /*4690*/  STL [R1+0x218], RZ ;  /* 0x000218ff01007387 */ /* 0x0003e80000100800 */
[----:B------:R1:W-:Y:S04]  /*46a0*/  STL [R1+0x21c], RZ ;  /* 0x00021cff01007387 */ /* 0x0003e80000100800 */
[----:B------:R1:W-:Y:S04]  /*46b0*/  STL [R1+0x1f0], RZ ;  /* 0x0001f0ff01007387 */ /* 0x0003e80000100800 */
[----:B------:R1:W-:Y:S04]  /*46c0*/  STL [R1+0x1f4], RZ ;  /* 0x0001f4ff01007387 */ /* 0x0003e80000100800 */
[----:B------:R1:W-:Y:S04]  /*46d0*/  STL [R1+0x1f8], RZ ;  /* 0x0001f8ff01007387 */ /* 0x0003e80000100800 */
[----:B------:R1:W-:Y:S01]  /*46e0*/  STL [R1+0x1fc], RZ ;  /* 0x0001fcff01007387 */ /* 0x0003e20000100800 */
[----:B----4-:R-:W-:-:S03]  /*46f0*/  LOP3.LUT R6, R29, 0x40, RZ, 0x3c, !PT ;  /* 0x000000401d067812 */ /* 0x010fc600078e3cff */
[----:B------:R1:W-:Y:S04]  /*4700*/  STL [R1+0x1a0], RZ ;  /* 0x0001a0ff01007387 */ /* 0x0003e80000100800 */
[----:B------:R1:W-:Y:S01]  /*4710*/  STL [R1+0x1a4], RZ ;  /* 0x0001a4ff01007387 */ /* 0x0003e20000100800 */
[----:B0-----:R-:W-:-:S03]  /*4720*/  LOP3.LUT R3, R29, 0x20, RZ, 0x3c, !PT ;  /* 0x000000201d037812 */ /* 0x001fc600078e3cff */
[----:B------:R1:W-:Y:S01]  /*4730*/  STL [R1+0x1a8], RZ ;  /* 0x0001a8ff01007387 */ /* 0x0003e20000100800 */
[----:B------:R-:W-:-:S03]  /*4740*/  LOP3.LUT R5, R29, 0x60, RZ, 0x3c, !PT ;  /* 0x000000601d057812 */ /* 0x000fc600078e3cff */
[----:B------:R1:W-:Y:S01]  /*4750*/  STL [R1+0x1ac], RZ ;  /* 0x0001acff01007387 */ /* 0x0003e20000100800 */
[----:B---3--:R-:W-:-:S03]  /*4760*/  LOP3.LUT R3, R0, 0x40, RZ, 0x3c, !PT ;  /* 0x0000004000037812 */ /* 0x008fc600078e3cff */
[----:B------:R1:W-:Y:S04]  /*4770*/  STL [R1+0xb0], RZ ;  /* 0x0000b0ff01007387 */ /* 0x0003e80000100800 */
[----:B------:R1:W-:Y:S04]  /*4780*/  STL [R1+0xb4], RZ ;  /* 0x0000b4ff01007387 */ /* 0x0003e80000100800 */
[----:B------:R1:W-:Y:S04]  /*4790*/  STL [R1+0xb8], RZ ;  /* 0x0000b8ff01007387 */ /* 0x0003e80000100800 */
[----:B------:R1:W-:Y:S04]  /*47a0*/  STL [R1+0xbc], RZ ;  /* 0x0000bcff01007387 */ /* 0x0003e80000100800 */
[----:B------:R1:W-:Y:S04]  /*47b0*/  STL [R1+0x4ac], R6 ;  /* 0x0004ac0601007387 */ /* 0x0003e80000100800 */
[----:B------:R1:W5:Y:S04]  /*47c0*/  LDL.LU R0, [R1+0x5bc] ;  /* 0x0005bc0001007983 */ /* 0x0003680000300800 */
[----:B------:R1:W-:Y:S04]  /*47d0*/  STL [R1+0x4a8], R5 ;  /* 0x0004a80501007387 */ /* 0x0003e80000100800 */
[----:B------:R1:W-:Y:S01]  /*47e0*/  STL [R1+0x384], R3 ;  /* 0x0003840301007387 */ /* 0x0003e20000100800 */
[----:B------:R-:W-:Y:S01]  /*47f0*/  USHF.R.S32.HI UR6, URZ, 0x1f, UR4 ;  /* 0x0000001fff067899 */ /* 0x000fe20008011404 */
[----:B------:R-:W-:-:S02]  /*4800*/  LEA.HI.X.SX32 R27, R12, UR15, 0x1, P5 ;  /* 0x0000000f0c1b7c11 */ /* 0x000fc4000a8f0eff */
[----:B------:R-:W-:Y:S02]  /*4810*/  CS2R R12, SRZ ;  /* 0x00000000000c7805 */ /* 0x000fe4000001ff00 */
[----:B------:R-:W-:Y:S01]  /*4820*/  CS2R R14, SRZ ;  /* 0x00000000000e7805 */ /* 0x000fe2000001ff00 */
[----:B------:R-:W-:Y:S01]  /*4830*/  ULEA.HI UR6, UR6, UR4, URZ, 0x6 ;  /* 0x0000000406067291 */ /* 0x000fe2000f8f30ff */
[----:B------:R-:W-:Y:S02]  /*4840*/  CS2R R8, SRZ ;  /* 0x0000000000087805 */ /* 0x000fe4000001ff00 */
[----:B------:R-:W-:Y:S01]  /*4850*/  CS2R R10, SRZ ;  /* 0x00000000000a7805 */ /* 0x000fe2000001ff00 */
[----:B-1----:R-:W-:-:S12]  /*4860*/  USHF.R.S32.HI UR6, URZ, 0x6, UR6 ;  /* 0x00000006ff067899 */ /* 0x002fd80008011406 */
.L_x_2:
[----:B------:R-:W-:Y:S01]  /*4870*/  STL [R1+0xef4], R27 ;  /* 0x000ef41b01007387 */ /* 0x000fe20000100800 */
[----:B0-----:R-:W0:Y:S01]  /*4880*/  LDC R5, c[0x0][0x3a8] ;  /* 0x0000ea00ff057b82 */ /* 0x001e220000000800 */
[----:B------:R-:W-:Y:S02]  /*4890*/  PRMT R16, RZ, 0x7610, R16 ;  /* 0x00007610ff107816 */ /* 0x000fe40000000010 */
[----:B------:R-:W-:Y:S04]  /*48a0*/  STL [R1+0xef8], R27 ;  /* 0x000ef81b01007387 */ /* 0x000fe80000100800 */
        /* <DEDUP_REMOVED lines=12> */
[----:B-----5:R-:W-:Y:S04]  /*4970*/  STL [R1+0xedc], R29 ;  /* 0x000edc1d01007387 */ /* 0x020fe80000100800 */
[----:B------:R-:W-:Y:S04]  /*4980*/  STL [R1+0xee0], R29 ;  /* 0x000ee01d01007387 */ /* 0x000fe80000100800 */
[----:B------:R-:W-:Y:S04]  /*4990*/  STL [R1+0xee4], R29 ;  /* 0x000ee41d01007387 */ /* 0x000fe80000100800 */
[----:B------:R-:W-:Y:S04]  /*49a0*/  STL [R1+0xee8], R29 ;  /* 0x000ee81d01007387 */ /* 0x000fe80000100800 */
[----:B------:R-:W-:Y:S04]  /*49b0*/  STL [R1+0xeec], R29 ;  /* 0x000eec1d01007387 */ /* 0x000fe80000100800 */
[----:B------:R-:W-:Y:S04]  /*49c0*/  STL [R1+0xef0], R29 ;  /* 0x000ef01d01007387 */ /* 0x000fe80000100800 */
[----:B------:R-:W-:Y:S04]  /*49d0*/  STL [R1+0xf20], R29 ;  /* 0x000f201d01007387 */ /* 0x000fe80000100800 */
[----:B------:R-:W-:Y:S04]  /*49e0*/  STL [R1+0xf28], R29 ;  /* 0x000f281d01007387 */ /* 0x000fe80000100800 */
[----:B------:R1:W-:Y:S01]  /*49f0*/  STL [R1+0xf38], R29 ;  /* 0x000f381d01007387 */ /* 0x0003e20000100800 */
[----:B------:R-:W2:Y:S03]  /*4a00*/  S2R R3, SR_TID.X ;  /* 0x0000000000037919 */ /* 0x000ea60000002100 */
[----:B-----5:R-:W-:Y:S01]  /*4a10*/  STL [R1+0xe94], R0 ;  /* 0x000e940001007387 */ /* 0x020fe20000100800 */
[----:B-1----:R-:W1:Y:S03]  /*4a20*/  S2R R29, SR_TID.X ;  /* 0x00000000001d7919 */ /* 0x002e660000002100 */
[----:B------:R1:W-:Y:S04]  /*4a30*/  STL [R1+0xf2c], R0 ;  /* 0x000f2c0001007387 */ /* 0x0003e80000100800 */
[----:B------:R-:W-:Y:S04]  /*4a40*/  STL [R1+0xe80], R28 ;  /* 0x000e801c01007387 */ /* 0x000fe80000100800 */
[----:B------:R-:W-:Y:S04]  /*4a50*/  STL [R1+0xf30], R28 ;  /* 0x000f301c01007387 */ /* 0x000fe80000100800 */
[----:B------:R3:W-:Y:S04]  /*4a60*/  STL [R1+0xf40], R28 ;  /* 0x000f401c01007387 */ /* 0x0007e80000100800 */
[----:B------:R-:W-:Y:S01]  /*4a70*/  STL.64 [R1+0xdd8], R14 ;  /* 0x000dd80e01007387 */ /* 0x000fe20000100a00 */
[----:B--2---:R-:W-:Y:S01]  /*4a80*/  SHF.R.U32.HI R27, RZ, 0x8, R3 ;  /* 0x00000008ff1b7819 */ /* 0x004fe20000011603 */
[----:B------:R-:W-:-:S02]  /*4a90*/  IMAD.MOV.U32 R3, RZ, RZ, R2 ;  /* 0x000000ffff037224 */ /* 0x000fc400078e0002 */
[----:B------:R-:W-:Y:S01]  /*4aa0*/  STL.64 [R1+0xdd0], R12 ;  /* 0x000dd00c01007387 */ /* 0x000fe20000100a00 */
[----:B------:R-:W-:Y:S01]  /*4ab0*/  IMAD.MOV.U32 R2, RZ, RZ, R4 ;  /* 0x000000ffff027224 */ /* 0x000fe200078e0004 */
[----:B------:R-:W-:Y:S02]  /*4ac0*/  SGXT.U32 R27, R27, 0x1 ;  /* 0x000000011b1b781a */ /* 0x000fe40000000000 */
[----:B------:R-:W-:Y:S01]  /*4ad0*/  STL.64 [R1+0xda8], R10 ;  /* 0x000da80a01007387 */ /* 0x000fe20000100a00 */
[----:B-1----:R-:W-:Y:S02]  /*4ae0*/  SHF.R.U32.HI R0, RZ, 0x8, R29 ;  /* 0x00000008ff007819 */ /* 0x002fe4000001161d */
[C---:B0-----:R-:W-:Y:S01]  /*4af0*/  IMAD R5, R27.reuse, R5, RZ ;  /* 0x000000051b057224 */ /* 0x041fe200078e02ff */
[----:B------:R-:W-:Y:S01]  /*4b00*/  STL.64 [R1+0xda0], R8 ;  /* 0x000da00801007387 */ /* 0x000fe20000100a00 */
[----:B---3--:R-:W-:Y:S02]  /*4b10*/  LOP3.LUT R28, R27, 0x8, RZ, 0xfc, !PT ;  /* 0x000000081b1c7812 */ /* 0x008fe400078efcff */
[----:B------:R-:W-:Y:S01]  /*4b20*/  SGXT.U32 R0, R0, 0x1 ;  /* 0x000000010000781a */ /* 0x000fe20000000000 */
[----:B------:R-:W-:Y:S01]  /*4b30*/  IMAD.WIDE R4, R5, 0x2, R2 ;  /* 0x0000000205047825 */ /* 0x000fe200078e0202 */
[----:B------:R-:W-:Y:S01]  /*4b40*/  ISETP.GE.AND P1, PT, R28, UR7, PT ;  /* 0x000000071c007c0c */ /* 0x000fe2000bf26270 */
[----:B------:R-:W0:Y:S01]  /*4b50*/  S2R R27, SR_TID.X ;  /* 0x00000000001b7919 */ /* 0x000e220000002100 */
[----:B------:R-:W-:-:S13]  /*4b60*/  ISETP.GE.AND P0, PT, R0, UR7, PT ;  /* 0x0000000700007c0c */ /* 0x000fda000bf06270 */
[----:B------:R1:W2:Y:S04]  /*4b70*/  @!P0 LDG.E.U16 R16, desc[UR8][R4.64] ;  /* 0x0000000804108981 */ /* 0x0002a8000c1e1500 */
[----:B------:R-:W1:Y:S01]  /*4b80*/  LDL R5, [R1+0x548] ;  /* 0x0005480001057983 */ /* 0x000e620000100800 */
[----:B------:R-:W-:Y:S02]  /*4b90*/  PRMT R17, RZ, 0x7610, R17 ;  /* 0x00007610ff117816 */ /* 0x000fe40000000011 */
[----:B0-----:R-:W-:-:S04]  /*4ba0*/  SHF.R.U32.HI R28, RZ, 0x8, R27 ;  /* 0x00000008ff1c7819 */ /* 0x001fc8000001161b */
[----:B------:R-:W-:Y:S01]  /*4bb0*/  SGXT.U32 R28, R28, 0x1 ;  /* 0x000000011c1c781a */ /* 0x000fe20000000000 */
[----:B-1----:R-:W-:-:S05]  /*4bc0*/  IMAD.WIDE R4, R5, 0x2, R2 ;  /* 0x0000000205047825 */ /* 0x002fca00078e0202 */
[----:B------:R0:W3:Y:S04]  /*4bd0*/  @!P1 LDG.E.U16 R17, desc[UR8][R4.64] ;  /* 0x0000000804119981 */ /* 0x0000e8000c1e1500 */
[----:B------:R-:W0:Y:S01]  /*4be0*/  LDL R5, [R1+0x558] ;  /* 0x0005580001057983 */ /* 0x000e220000100800 */
[----:B------:R-:W-:-:S04]  /*4bf0*/  LOP3.LUT R28, R28, 0x10, RZ, 0xfc, !PT ;  /* 0x000000101c1c7812 */ /* 0x000fc800078efcff */
[----:B------:R-:W-:Y:S02]  /*4c00*/  ISETP.GE.AND P0, PT, R28, UR7, PT ;  /* 0x000000071c007c0c */ /* 0x000fe4000bf06270 */
[----:B------:R-:W-:Y:S02]  /*4c10*/  PRMT R18, RZ, 0x7610, R18 ;  /* 0x00007610ff127816 */ /* 0x000fe40000000012 */
[----:B------:R-:W-:Y:S01]  /*4c20*/  SHF.R.U32.HI R27, RZ, 0x8, R27 ;  /* 0x00000008ff1b7819 */ /* 0x000fe2000001161b */
[----:B0-----:R-:W-:-:S08]  /*4c30*/  IMAD.WIDE R4, R5, 0x2, R2 ;  /* 0x0000000205047825 */ /* 0x001fd000078e0202 */
[----:B------:R0:W4:Y:S04]  /*4c40*/  @!P0 LDG.E.U16 R18, desc[UR8][R4.64] ;  /* 0x0000000804128981 */ /* 0x000128000c1e1500 */
[----:B------:R-:W0:Y:S01]  /*4c50*/  LDL R5, [R1+0x568] ;  /* 0x0005680001057983 */ /* 0x000e220000100800 */
[----:B------:R-:W-:-:S04]  /*4c60*/  SGXT.U32 R27, R27, 0x1 ;  /* 0x000000011b1b781a */ /* 0x000fc80000000000 */
[----:B------:R-:W-:-:S04]  /*4c70*/  LOP3.LUT R28, R27, 0x18, RZ, 0xfc, !PT ;  /* 0x000000181b1c7812 */ /* 0x000fc800078efcff */
[----:B------:R-:W-:Y:S02]  /*4c80*/  ISETP.GE.AND P1, PT, R28, UR7, PT ;  /* 0x000000071c007c0c */ /* 0x000fe4000bf26270 */
[----:B------:R-:W-:Y:S01]  /*4c90*/  PRMT R19, RZ, 0x7610, R19 ;  /* 0x00007610ff137816 */ /* 0x000fe20000000013 */
[----:B------:R-:W1:Y:S01]  /*4ca0*/  S2R R27, SR_TID.X ;  /* 0x00000000001b7919 */ /* 0x000e620000002100 */
[----:B0-----:R-:W-:-:S09]  /*4cb0*/  IMAD.WIDE R4, R5, 0x2, R2 ;  /* 0x0000000205047825 */ /* 0x001fd200078e0202 */
[----:B------:R0:W2:Y:S04]  /*4cc0*/  @!P1 LDG.E.U16 R19, desc[UR8][R4.64] ;  /* 0x0000000804139981 */ /* 0x0000a8000c1e1500 */
[----:B------:R-:W0:Y:S01]  /*4cd0*/  LDL R5, [R1+0x578] ;  /* 0x0005780001057983 */ /* 0x000e220000100800 */
[----:B-1----:R-:W-:-:S04]  /*4ce0*/  SHF.R.U32.HI R28, RZ, 0x8, R27 ;  /* 0x00000008ff1c7819 */ /* 0x002fc8000001161b */
[----:B------:R-:W-:-:S04]  /*4cf0*/  SGXT.U32 R28, R28, 0x1 ;  /* 0x000000011c1c781a */ /* 0x000fc80000000000 */
[----:B------:R-:W-:-:S04]  /*4d00*/  LOP3.LUT R28, R28, 0x20, RZ, 0xfc, !PT ;  /* 0x000000201c1c7812 */ /* 0x000fc800078efcff */
[----:B------:R-:W-:Y:S02]  /*4d10*/  ISETP.GE.AND P0, PT, R28, UR7, PT ;  /* 0x000000071c007c0c */ /* 0x000fe4000bf06270 */
[----:B------:R-:W-:Y:S01]  /*4d20*/  PRMT R20, RZ, 0x7610, R20 ;  /* 0x00007610ff147816 */ /* 0x000fe20000000014 */
[----:B0-----:R-:W-:-:S10]  /*4d30*/  IMAD.WIDE R4, R5, 0x2, R2 ;  /* 0x0000000205047825 */ /* 0x001fd400078e0202 */
[----:B------:R0:W2:Y:S04]  /*4d40*/  @!P0 LDG.E.U16 R20, desc[UR8][R4.64] ;  /* 0x0000000804148981 */ /* 0x0000a8000c1e1500 */
[----:B------:R-:W0:Y:S01]  /*4d50*/  LDL R5, [R1+0x588] ;  /* 0x0005880001057983 */ /* 0x000e220000100800 */
[----:B------:R-:W-:-:S04]  /*4d60*/  SHF.R.U32.HI R27, RZ, 0x8, R27 ;  /* 0x00000008ff1b7819 */ /* 0x000fc8000001161b */
        /* <DEDUP_REMOVED lines=63> */
[----:B------:R-:W-:Y:S02]  /*5160*/  PRMT R7, RZ, 0x7610, R7 ;  /* 0x00007610ff077816 */ /* 0x000fe40000000007 */
[----:B------:R-:W-:-:S04]  /*5170*/  SHF.R.U32.HI R27, RZ, 0x8, R27 ;  /* 0x00000008ff1b7819 */ /* 0x000fc8000001161b */
[----:B------:R-:W-:-:S04]  /*5180*/  SGXT.U32 R27, R27, 0x1 ;  /* 0x000000011b1b781a */ /* 0x000fc80000000000 */
[C---:B------:R-:W-:Y:S02]  /*5190*/  LOP3.LUT R28, R27.reuse, 0x2a, RZ, 0xfc, !PT ;  /* 0x0000002a1b1c7812 */ /* 0x040fe400078efcff */
[----:B------:R-:W-:Y:S02]  /*51a0*/  LOP3.LUT R27, R27, 0x32, RZ, 0xfc, !PT ;  /* 0x000000321b1b7812 */ /* 0x000fe400078efcff */
[----:B------:R-:W-:Y:S02]  /*51b0*/  ISETP.GE.AND P1, PT, R28, UR7, PT ;  /* 0x000000071c007c0c */ /* 0x000fe4000bf26270 */
[----:B------:R-:W-:Y:S01]  /*51c0*/  ISETP.GE.AND P2, PT, R27, UR7, PT ;  /* 0x000000071b007c0c */ /* 0x000fe2000bf46270 */
[----:B0-----:R-:W-:-:S05]  /*51d0*/  IMAD.WIDE R4, R5, 0x2, R2 ;  /* 0x0000000205047825 */ /* 0x001fca00078e0202 */
[----:B------:R-:W3:Y:S04]  /*51e0*/  @!P0 LDG.E.U16 R7, desc[UR8][R4.64] ;  /* 0x0000000804078981 */ /* 0x000ee8000c1e1500 */
[----:B--2---:R0:W-:Y:S04]  /*51f0*/  STL [R1], R6 ;  /* 0x0000000601007387 */ /* 0x0041e80000100800 */
[----:B------:R-:W2:Y:S04]  /*5200*/  LDL.LU R28, [R1+0xf40] ;  /* 0x000f4000011c7983 */ /* 0x000ea80000300800 */
[----:B------:R-:W2:Y:S01]  /*5210*/  LDL.LU R27, [R1+0xf3c] ;  /* 0x000f3c00011b7983 */ /* 0x000ea20000300800 */
[----:B0-----:R-:W0:Y:S02]  /*5220*/  S2R R6, SR_TID.X ;  /* 0x0000000000067919 */ /* 0x001e240000002100 */
[----:B0-----:R-:W-:-:S04]  /*5230*/  SHF.R.U32.HI R6, RZ, 0x8, R6 ;  /* 0x00000008ff067819 */ /* 0x001fc80000011606 */
[----:B------:R-:W-:-:S04]  /*5240*/  SGXT.U32 R6, R6, 0x1 ;  /* 0x000000010606781a */ /* 0x000fc80000000000 */
[----:B------:R-:W-:Y:S01]  /*5250*/  LOP3.LUT R6, R6, 0x2a, RZ, 0xfc, !PT ;  /* 0x0000002a06067812 */ /* 0x000fe200078efcff */
[----:B---3--:R0:W-:Y:S02]  /*5260*/  STL [R1+0x4], R7 ;  /* 0x0000040701007387 */ /* 0x0081e40000100800 */
[----:B0-----:R-:W0:Y:S01]  /*5270*/  LDC R7, c[0x0][0x3a8] ;  /* 0x0000ea00ff077b82 */ /* 0x001e220000000800 */
[----:B--2---:R-:W-:Y:S01]  /*5280*/  PRMT R27, RZ, 0x7610, R27 ;  /* 0x00007610ff1b7816 */ /* 0x004fe2000000001b */
[----:B0-----:R-:W-:-:S06]  /*5290*/  IMAD R6, R6, R7, RZ ;  /* 0x0000000706067224 */ /* 0x001fcc00078e02ff */
[----:B------:R-:W0:Y:S01]  /*52a0*/  LDC R7, c[0x0][0x3a8] ;  /* 0x0000ea00ff077b82 */ /* 0x000e220000000800 */
[----:B------:R-:W-:-:S05]  /*52b0*/  IMAD.WIDE R4, R6, 0x2, R2 ;  /* 0x0000000206047825 */ /* 0x000fca00078e0202 */
[----:B------:R-:W2:Y:S01]  /*52c0*/  @!P1 LDG.E.U16 R27, desc[UR8][R4.64] ;  /* 0x00000008041b9981 */ /* 0x000ea2000c1e1500 */
[----:B------:R-:W-:-:S04]  /*52d0*/  SHF.R.U32.HI R29, RZ, 0x8, R29 ;  /* 0x00000008ff1d7819 */ /* 0x000fc8000001161d */
[----:B------:R-:W-:-:S04]  /*52e0*/  SGXT.U32 R29, R29, 0x1 ;  /* 0x000000011d1d781a */ /* 0x000fc80000000000 */
[----:B------:R-:W-:-:S05]  /*52f0*/  LOP3.LUT R6, R29, 0x32, RZ, 0xfc, !PT ;  /* 0x000000321d067812 */ /* 0x000fca00078efcff */
[----:B0-----:R-:W-:Y:S01]  /*5300*/  IMAD R6, R6, R7, RZ ;  /* 0x0000000706067224 */ /* 0x001fe200078e02ff */
[C---:B------:R-:W-:Y:S02]  /*5310*/  LOP3.LUT R7, R29.reuse, 0x4, RZ, 0xfc, !PT ;  /* 0x000000041d077812 */ /* 0x040fe400078efcff */
[----:B------:R-:W-:Y:S02]  /*5320*/  LOP3.LUT R29, R29, 0x3a, RZ, 0xfc, !PT ;  /* 0x0000003a1d1d7812 */ /* 0x000fe400078efcff */
[----:B------:R-:W-:Y:S01]  /*5330*/  ISETP.GE.AND P0, PT, R7, UR7, PT ;  /* 0x0000000707007c0c */ /* 0x000fe2000bf06270 */
[----:B------:R-:W-:Y:S01]  /*5340*/  IMAD.WIDE R6, R6, 0x2, R2 ;  /* 0x0000000206067825 */ /* 0x000fe200078e0202 */
[----:B------:R-:W-:Y:S02]  /*5350*/  PRMT R28, RZ, 0x7610, R28 ;  /* 0x00007610ff1c7816 */ /* 0x000fe4000000001c */
[----:B------:R-:W-:Y:S02]  /*5360*/  ISETP.GE.AND P3, PT, R29, UR7, PT ;  /* 0x000000071d007c0c */ /* 0x000fe4000bf66270 */
[----:B------:R-:W3:Y:S04]  /*5370*/  LDL.LU R29, [R1+0xf38] ;  /* 0x000f3800011d7983 */ /* 0x000ee80000300800 */
[----:B------:R0:W4:Y:S04]  /*5380*/  @!P2 LDG.E.U16 R28, desc[UR8][R6.64] ;  /* 0x00000008061ca981 */ /* 0x000128000c1e1500 */
[----:B--2---:R1:W-:Y:S04]  /*5390*/  STL [R1+0x4c], R27 ;  /* 0x00004c1b01007387 */ /* 0x0043e80000100800 */
[----:B-1----:R-:W2:Y:S04]  /*53a0*/  LDL.LU R27, [R1+0xf34] ;  /* 0x000f3400011b7983 */ /* 0x002ea80000300800 */
[----:B------:R-:W4:Y:S04]  /*53b0*/  LDL R5, [R1+0x540] ;  /* 0x0005400001057983 */ /* 0x000f280000100800 */
[----:B------:R-:W0:Y:S01]  /*53c0*/  LDL R7, [R1+0x5ac] ;  /* 0x0005ac0001077983 */ /* 0x000e220000100800 */
[----:B---3--:R-:W-:-:S02]  /*53d0*/  PRMT R29, RZ, 0x7610, R29 ;  /* 0x00007610ff1d7816 */ /* 0x008fc4000000001d */
[----:B--2---:R-:W-:Y:S01]  /*53e0*/  PRMT R27, RZ, 0x7610, R27 ;  /* 0x00007610ff1b7816 */ /* 0x004fe2000000001b */
[----:B----4-:R-:W-:-:S04]  /*53f0*/  IMAD.WIDE R4, R5, 0x2, R2 ;  /* 0x0000000205047825 */ /* 0x010fc800078e0202 */
[----:B0-----:R-:W-:Y:S01]  /*5400*/  IMAD.WIDE R6, R7, 0x2, R2 ;  /* 0x0000000207067825 */ /* 0x001fe200078e0202 */
[----:B------:R0:W2:Y:S04]  /*5410*/  @!P0 LDG.E.U16 R29, desc[UR8][R4.64] ;  /* 0x00000008041d8981 */ /* 0x0000a8000c1e1500 */
[----:B------:R-:W3:Y:S01]  /*5420*/  @!P3 LDG.E.U16 R27, desc[UR8][R6.64] ;  /* 0x00000008061bb981 */ /* 0x000ee2000c1e1500 */
[----:B0-----:R-:W0:Y:S03]  /*5430*/  S2R R5, SR_TID.X ;  /* 0x0000000000057919 */ /* 0x001e260000002100 */
[----:B------:R1:W-:Y:S02]  /*5440*/  STL [R1+0x84], R28 ;  /* 0x0000841c01007387 */ /* 0x0003e40000100800 */
[----:B-1----:R-:W-:-:S02]  /*5450*/  LOP3.LUT R28, R0, 0x6, RZ, 0xfc, !PT ;  /* 0x00000006001c7812 */ /* 0x002fc400078efcff */
[----:B------:R-:W-:Y:S02]  /*5460*/  LOP3.LUT R0, R0, 0xc, RZ, 0xfc, !PT ;  /* 0x0000000c00007812 */ /* 0x000fe400078efcff */
[----:B------:R-:W-:Y:S02]  /*5470*/  ISETP.GE.AND P1, PT, R28, UR7, PT ;  /* 0x000000071c007c0c */ /* 0x000fe4000bf26270 */
[----:B------:R-:W4:Y:S01]  /*5480*/  LDL.LU R28, [R1+0xf30] ;  /* 0x000f3000011c7983 */ /* 0x000f220000300800 */
[----:B------:R-:W-:-:S03]  /*5490*/  ISETP.GE.AND P2, PT, R0, UR7, PT ;  /* 0x0000000700007c0c */ /* 0x000fc6000bf46270 */
[----:B------:R-:W4:Y:S01]  /*54a0*/  LDL.LU R0, [R1+0xf2c] ;  /* 0x000f2c0001007983 */ /* 0x000f220000300800 */
[----:B0-----:R-:W-:-:S04]  /*54b0*/  SHF.R.U32.HI R5, RZ, 0x8, R5 ;  /* 0x00000008ff057819 */ /* 0x001fc80000011605 */
[----:B------:R-:W-:-:S04]  /*54c0*/  SGXT.U32 R5, R5, 0x1 ;  /* 0x000000010505781a */ /* 0x000fc80000000000 */
[----:B------:R-:W-:Y:S01]  /*54d0*/  LOP3.LUT R4, R5, 0xe, RZ, 0xfc, !PT ;  /* 0x0000000e05047812 */ /* 0x000fe200078efcff */
[----:B--2---:R0:W-:Y:S04]  /*54e0*/  STL [R1+0x104], R29 ;  /* 0x0001041d01007387 */ /* 0x0041e80000100800 */
[----:B0-----:R-:W2:Y:S04]  /*54f0*/  LDL.LU R29, [R1+0xf28] ;  /* 0x000f2800011d7983 */ /* 0x001ea80000300800 */
[----:B------:R-:W4:Y:S04]  /*5500*/  LDL R5, [R1+0x544] ;  /* 0x0005440001057983 */ /* 0x000f280000100800 */
[----:B---3--:R0:W-:Y:S04]  /*5510*/  STL [R1+0x54], R27 ;  /* 0x0000541b01007387 */ /* 0x0081e80000100800 */
[----:B0-----:R-:W3:Y:S04]  /*5520*/  LDL.LU R27, [R1+0xf24] ;  /* 0x000f2400011b7983 */ /* 0x001ee80000300800 */
[----:B------:R-:W3:Y:S01]  /*5530*/  LDL R7, [R1+0x550] ;  /* 0x0005500001077983 */ /* 0x000ee20000100800 */
[----:B------:R-:W-:-:S02]  /*5540*/  ISETP.GE.AND P0, PT, R4, UR7, PT ;  /* 0x0000000704007c0c */ /* 0x000fc4000bf06270 */
[----:B--2---:R-:W-:Y:S01]  /*5550*/  PRMT R29, RZ, 0x7610, R29 ;  /* 0x00007610ff1d7816 */ /* 0x004fe2000000001d */
[----:B----4-:R-:W-:-:S05]  /*5560*/  IMAD.WIDE R4, R5, 0x2, R2 ;  /* 0x0000000205047825 */ /* 0x010fca00078e0202 */
[----:B------:R0:W2:Y:S01]  /*5570*/  @!P1 LDG.E.U16 R29, desc[UR8][R4.64] ;  /* 0x00000008041d9981 */ /* 0x0000a2000c1e1500 */
[----:B---3--:R-:W-:Y:S01]  /*5580*/  PRMT R27, RZ, 0x7610, R27 ;  /* 0x00007610ff1b7816 */ /* 0x008fe2000000001b */
[----:B------:R-:W-:-:S05]  /*5590*/  IMAD.WIDE R6, R7, 0x2, R2 ;  /* 0x0000000207067825 */ /* 0x000fca00078e0202 */
[----:B------:R-:W3:Y:S01]  /*55a0*/  @!P2 LDG.E.U16 R27, desc[UR8][R6.64] ;  /* 0x00000008061ba981 */ /* 0x000ee2000c1e1500 */
[----:B0-----:R-:W0:Y:S02]  /*55b0*/  S2R R5, SR_TID.X ;  /* 0x0000000000057919 */ /* 0x001e240000002100 */
[----:B0-----:R-:W-:-:S04]  /*55c0*/  SHF.R.U32.HI R5, RZ, 0x8, R5 ;  /* 0x00000008ff057819 */ /* 0x001fc80000011605 */
[----:B------:R-:W-:-:S04]  /*55d0*/  SGXT.U32 R5, R5, 0x1 ;  /* 0x000000010505781a */ /* 0x000fc80000000000 */
[----:B------:R-:W-:Y:S01]  /*55e0*/  LOP3.LUT R4, R5, 0x14, RZ, 0xfc, !PT ;  /* 0x0000001405047812 */ /* 0x000fe200078efcff */
[----:B--2---:R0:W-:Y:S04]  /*55f0*/  STL [R1+0x118], R29 ;  /* 0x0001181d01007387 */ /* 0x0041e80000100800 */
[----:B0-----:R-:W2:Y:S04]  /*5600*/  LDL.LU R29, [R1+0xf20] ;  /* 0x000f2000011d7983 */ /* 0x001ea80000300800 */
[----:B------:R-:W4:Y:S04]  /*5610*/  LDL R5, [R1+0x554] ;  /* 0x0005540001057983 */ /* 0x000f280000100800 */
[----:B---3--:R0:W-:Y:S04]  /*5620*/  STL [R1+0x100], R27 ;  /* 0x0001001b01007387 */ /* 0x0081e80000100800 */
[----:B0-----:R-:W3:Y:S01]  /*5630*/  LDL.LU R27, [R1+0xf1c] ;  /* 0x000f1c00011b7983 */ /* 0x001ee20000300800 */
[----:B------:R-:W-:Y:S01]  /*5640*/  ISETP.GE.AND P1, PT, R4, UR7, PT ;  /* 0x0000000704007c0c */ /* 0x000fe2000bf26270 */
[----:B----4-:R-:W-:Y:S01]  /*5650*/  IMAD.WIDE R4, R5, 0x2, R2 ;  /* 0x0000000205047825 */ /* 0x010fe200078e0202 */
[----:B---3--:R-:W-:-:S06]  /*5660*/  PRMT R27, RZ, 0x7610, R27 ;  /* 0x00007610ff1b7816 */ /* 0x008fcc000000001b */
[----:B------:R0:W3:Y:S02]  /*5670*/  @!P0 LDG.E.U16 R27, desc[UR8][R4.64] ;  /* 0x00000008041b8981 */ /* 0x0000e4000c1e1500 */
[----:B0-----:R-:W0:Y:S02]  /*5680*/  S2R R5, SR_TID.X ;  /* 0x0000000000057919 */ /* 0x001e240000002100 */
[----:B0-----:R-:W-:-:S04]  /*5690*/  SHF.R.U32.HI R5, RZ, 0x8, R5 ;  /* 0x00000008ff057819 */ /* 0x001fc80000011605 */
[----:B------:R-:W-:-:S04]  /*56a0*/  SGXT.U32 R5, R5, 0x1 ;  /* 0x000000010505781a */ /* 0x000fc80000000000 */
[----:B------:R-:W-:Y:S01]  /*56b0*/  LOP3.LUT R4, R5, 0x16, RZ, 0xfc, !PT ;  /* 0x0000001605047812 */ /* 0x000fe200078efcff */
[----:B---3--:R0:W-:Y:S04]  /*56c0*/  STL [R1+0x114], R27 ;  /* 0x0001141b01007387 */ /* 0x0081e80000100800 */
[----:B0-----:R-:W3:Y:S04]  /*56d0*/  LDL.LU R27, [R1+0xf18] ;  /* 0x000f1800011b7983 */ /* 0x001ee80000300800 */
[----:B------:R-:W4:Y:S01]  /*56e0*/  LDL R5, [R1+0x560] ;  /* 0x0005600001057983 */ /* 0x000f220000100800 */
[----:B------:R-:W-:-:S02]  /*56f0*/  ISETP.GE.AND P0, PT, R4, UR7, PT ;  /* 0x0000000704007c0c */ /* 0x000fc4000bf06270 */
[----:B---3--:R-:W-:Y:S01]  /*5700*/  PRMT R27, RZ, 0x7610, R27 ;  /* 0x00007610ff1b7816 */ /* 0x008fe2000000001b */
[----:B----4-:R-:W-:-:S05]  /*5710*/  IMAD.WIDE R4, R5, 0x2, R2 ;  /* 0x0000000205047825 */ /* 0x010fca00078e0202 */
        /* <DEDUP_REMOVED lines=20> */
[----:B------:R-:W-:Y:S01]  /*5860*/  PRMT R6, RZ, 0x7610, R6 ;  /* 0x00007610ff067816 */ /* 0x000fe20000000006 */
[----:B----4-:R-:W-:-:S05]  /*5870*/  IMAD.WIDE R4, R5, 0x2, R2 ;  /* 0x0000000205047825 */ /* 0x010fca00078e0202 */
[----:B------:R0:W4:Y:S02]  /*5880*/  @!P1 LDG.E.U16 R6, desc[UR8][R4.64] ;  /* 0x0000000804069981 */ /* 0x000124000c1e1500 */
[----:B0-----:R-:W0:Y:S02]  /*5890*/  S2R R5, SR_TID.X ;  /* 0x0000000000057919 */ /* 0x001e240000002100 */
[----:B0-----:R-:W-:-:S04]  /*58a0*/  SHF.R.U32.HI R5, RZ, 0x8, R5 ;  /* 0x00000008ff057819 */ /* 0x001fc80000011605 */
[----:B------:R-:W-:-:S04]  /*58b0*/  SGXT.U32 R5, R5, 0x1 ;  /* 0x000000010505781a */ /* 0x000fc80000000000 */
[----:B------:R-:W-:Y:S02]  /*58c0*/  LOP3.LUT R4, R5, 0x2c, RZ, 0xfc, !PT ;  /* 0x0000002c05047812 */ /* 0x000fe400078efcff */
[----:B------:R-:W2:Y:S01]  /*58d0*/  LDL R5, [R1+0x580] ;  /* 0x0005800001057983 */ /* 0x000ea20000100800 */
[----:B------:R-:W-:Y:S02]  /*58e0*/  PRMT R7, RZ, 0x7610, R7 ;  /* 0x00007610ff077816 */ /* 0x000fe40000000007 */
[----:B------:R-:W-:Y:S01]  /*58f0*/  ISETP.GE.AND P1, PT, R4, UR7, PT ;  /* 0x0000000704007c0c */ /* 0x000fe2000bf26270 */
[----:B--2---:R-:W-:-:S05]  /*5900*/  IMAD.WIDE R4, R5, 0x2, R2 ;  /* 0x0000000205047825 */ /* 0x004fca00078e0202 */
[----:B------:R0:W2:Y:S02]  /*5910*/  @!P0 LDG.E.U16 R7, desc[UR8][R4.64] ;  /* 0x0000000804078981 */ /* 0x0000a4000c1e1500 */
[----:B0-----:R-:W0:Y:S02]  /*5920*/  S2R R5, SR_TID.X ;  /* 0x0000000000057919 */ /* 0x001e240000002100 */
[----:B0-----:R-:W-:-:S04]  /*5930*/  SHF.R.U32.HI R5, RZ, 0x8, R5 ;  /* 0x00000008ff057819 */ /* 0x001fc80000011605 */
[----:B------:R-:W-:-:S04]  /*5940*/  SGXT.U32 R5, R5, 0x1 ;  /* 0x000000010505781a */ /* 0x000fc80000000000 */
[----:B------:R-:W-:Y:S02]  /*5950*/  LOP3.LUT R4, R5, 0x34, RZ, 0xfc, !PT ;  /* 0x0000003405047812 */ /* 0x000fe400078efcff */
[----:B------:R-:W2:Y:S01]  /*5960*/  LDL R5, [R1+0x590] ;  /* 0x0005900001057983 */ /* 0x000ea20000100800 */
[----:B---3--:R-:W-:Y:S02]  /*5970*/  PRMT R27, RZ, 0x7610, R27 ;  /* 0x00007610ff1b7816 */ /* 0x008fe4000000001b */
[----:B------:R-:W-:Y:S01]  /*5980*/  ISETP.GE.AND P0, PT, R4, UR7, PT ;  /* 0x0000000704007c0c */ /* 0x000fe2000bf06270 */
[----:B--2---:R-:W-:-:S05]  /*5990*/  IMAD.WIDE R4, R5, 0x2, R2 ;  /* 0x0000000205047825 */ /* 0x004fca00078e0202 */
[----:B------:R0:W2:Y:S02]  /*59a0*/  @!P1 LDG.E.U16 R27, desc[UR8][R4.64] ;  /* 0x00000008041b9981 */ /* 0x0000a4000c1e1500 */
[----:B0-----:R-:W0:Y:S02]  /*59b0*/  S2R R5, SR_TID.X ;  /* 0x0000000000057919 */ /* 0x001e240000002100 */
[----:B0-----:R-:W-:-:S04]  /*59c0*/  SHF.R.U32.HI R5, RZ, 0x8, R5 ;  /* 0x00000008ff057819 */ /* 0x001fc80000011605 */
[----:B------:R-:W-:-:S04]  /*59d0*/  SGXT.U32 R5, R5, 0x1 ;  /* 0x000000010505781a */ /* 0x000fc80000000000 */
[----:B------:R-:W-:Y:S01]  /*59e0*/  LOP3.LUT R4, R5, 0x3c, RZ, 0xfc, !PT ;  /* 0x0000003c05047812 */ /* 0x000fe200078efcff */
[----:B--2---:R0:W-:Y:S04]  /*59f0*/  STL [R1+0x5c], R27 ;  /* 0x00005c1b01007387 */ /* 0x0041e80000100800 */
[----:B0-----:R-:W2:Y:S04]  /*5a00*/  LDL.LU R27, [R1+0xf0c] ;  /* 0x000f0c00011b7983 */ /* 0x001ea80000300800 */
[----:B------:R-:W3:Y:S01]  /*5a10*/  LDL R5, [R1+0x5a0] ;  /* 0x0005a00001057983 */ /* 0x000ee20000100800 */
[----:B------:R-:W-:-:S02]  /*5a20*/  ISETP.GE.AND P1, PT, R4, UR7, PT ;  /* 0x0000000704007c0c */ /* 0x000fc4000bf26270 */
[----:B--2---:R-:W-:Y:S01]  /*5a30*/  PRMT R27, RZ, 0x7610, R27 ;  /* 0x00007610ff1b7816 */ /* 0x004fe2000000001b */
[----:B---3--:R-:W-:-:S05]  /*5a40*/  IMAD.WIDE R4, R5, 0x2, R2 ;  /* 0x0000000205047825 */ /* 0x008fca00078e0202 */
        /* <DEDUP_REMOVED lines=57> */
[----:B0-----:R-:W-:Y:S01]  /*5de0*/  LOP3.LUT R4, R5, 0x3f, RZ, 0xc0, !PT ;  /* 0x0000003f05047812 */ /* 0x001fe200078ec0ff */
[----:B--2---:R0:W-:Y:S04]  /*5df0*/  STL [R1+0x58], R27 ;  /* 0x0000581b01007387 */ /* 0x0041e80000100800 */
[----:B0-----:R-:W2:Y:S04]  /*5e00*/  LDL.LU R27, [R1+0xef4] ;  /* 0x000ef400011b7983 */ /* 0x001ea80000300800 */
[----:B------:R-:W3:Y:S01]  /*5e10*/  LDL R5, [R1+0x5b4] ;  /* 0x0005b40001057983 */ /* 0x000ee20000100800 */
[----:B------:R-:W-:-:S02]  /*5e20*/  ISETP.GE.AND P1, PT, R4, UR7, PT ;  /* 0x0000000704007c0c */ /* 0x000fc4000bf26270 */
[----:B------:R-:W-:Y:S01]  /*5e30*/  PRMT R0, RZ, 0x7610, R0 ;  /* 0x00007610ff007816 */ /* 0x000fe20000000000 */
[----:B------:R0:W-:Y:S01]  /*5e40*/  STL.64 [R1+0x5d0], R2 ;  /* 0x0005d00201007387 */ /* 0x0001e20000100a00 */
[----:B---3--:R-:W-:-:S03]  /*5e50*/  IMAD.WIDE R4, R5, 0x2, R2 ;  /* 0x0000000205047825 */ /* 0x008fc600078e0202 */
[----:B0-----:R-:W3:Y:S04]  /*5e60*/  LDL.LU R2, [R1+0x14] ;  /* 0x0000140001027983 */ /* 0x001ee80000300800 */
[----:B------:R0:W2:Y:S04]  /*5e70*/  @!P0 LDG.E.U16 R0, desc[UR8][R4.64] ;  /* 0x0000000804008981 */ /* 0x0000a8000c1e1500 */
[----:B------:R-:W3:Y:S01]  /*5e80*/  LDL.LU R3, [R1+0x18] ;  /* 0x0000180001037983 */ /* 0x000ee20000300800 */
[----:B0-----:R-:W0:Y:S02]  /*5e90*/  S2R R5, SR_TID.X ;  /* 0x0000000000057919 */ /* 0x001e240000002100 */
[----:B0-----:R-:W-:-:S02]  /*5ea0*/  LOP3.LUT R4, R5, 0x3f, RZ, 0xc0, !PT ;  /* 0x0000003f05047812 */ /* 0x001fc400078ec0ff */
[----:B------:R-:W3:Y:S01]  /*5eb0*/  LDL.LU R5, [R1+0x8] ;  /* 0x0000080001057983 */ /* 0x000ee20000300800 */
[----:B------:R-:W-:Y:S01]  /*5ec0*/  PRMT R29, RZ, 0x7610, R29 ;  /* 0x00007610ff1d7816 */ /* 0x000fe2000000001d */
[----:B------:R-:W-:Y:S06]  /*5ed0*/  BAR.SYNC.DEFER_BLOCKING 0x0 ;  /* 0x0000000000007b1d */ /* 0x000fec0000010000 */
[----:B--2---:R0:W-:Y:S02]  /*5ee0*/  STL [R1+0xe9c], R0 ;  /* 0x000e9c0001007387 */ /* 0x0041e40000100800 */
[----:B0-----:R-:W0:Y:S02]  /*5ef0*/  LDC R0, c[0x0][0x3ac] ;  /* 0x0000eb00ff007b82 */ /* 0x001e240000000800 */
[----:B0-----:R-:W-:-:S02]  /*5f00*/  IMAD R0, R4, R0, RZ ;  /* 0x0000000004007224 */ /* 0x001fc400078e02ff */
[----:B---3--:R-:W-:Y:S02]  /*5f10*/  IMAD.MOV.U32 R4, RZ, RZ, R5 ;  /* 0x000000ffff047224 */ /* 0x008fe400078e0005 */
[----:B------:R-:W-:-:S05]  /*5f20*/  IMAD.MOV.U32 R5, RZ, RZ, R27 ;  /* 0x000000ffff057224 */ /* 0x000fca00078e001b */
[----:B------:R0:W-:Y:S02]  /*5f30*/  STL.64 [R1+0x488], R4 ;  /* 0x0004880401007387 */ /* 0x0001e40000100a00 */
[----:B0-----:R-:W-:-:S05]  /*5f40*/  IMAD.WIDE R4, R0, 0x2, R4 ;  /* 0x0000000200047825 */ /* 0x001fca00078e0204 */
[----:B------:R-:W2:Y:S04]  /*5f50*/  @!P1 LDG.E.U16 R29, desc[UR8][R4.64] ;  /* 0x00000008041d9981 */ /* 0x000ea8000c1e1500 */
[----:B--2---:R0:W-:Y:S04]  /*5f60*/  STL [R1+0x44], R29 ;  /* 0x0000441d01007387 */ /* 0x0041e80000100800 */
[----:B0-----:R-:W2:Y:S04]  /*5f70*/  LDL.LU R29, [R1+0xef0] ;  /* 0x000ef000011d7983 */ /* 0x001ea80000300800 */
[----:B------:R-:W3:Y:S04]  /*5f80*/  LDL.LU R4, [R1+0xc] ;  /* 0x00000c0001047983 */ /* 0x000ee80000300800 */
[----:B------:R-:W3:Y:S02]  /*5f90*/  LDL.LU R5, [R1+0x10] ;  /* 0x0000100001057983 */ /* 0x000ee40000300800 */
[----:B---3--:R-:W-:-:S04]  /*5fa0*/  LOP3.LUT R5, R5, R4, RZ, 0x3c, !PT ;  /* 0x0000000405057212 */ /* 0x008fc800078e3cff */
[----:B------:R-:W-:-:S04]  /*5fb0*/  LOP3.LUT R4, R5, R4, RZ, 0x3c, !PT ;  /* 0x0000000405047212 */ /* 0x000fc800078e3cff */
[----:B------:R-:W-:Y:S02]  /*5fc0*/  LOP3.LUT R5, R5, R4, RZ, 0x3c, !PT ;  /* 0x0000000405057212 */ /* 0x000fe400078e3cff */
[----:B--2---:R-:W-:-:S03]  /*5fd0*/  PRMT R29, RZ, 0x7610, R29 ;  /* 0x00007610ff1d7816 */ /* 0x004fc6000000001d */
[----:B------:R0:W-:Y:S02]  /*5fe0*/  STL.64 [R1+0x480], R4 ;  /* 0x0004800401007387 */ /* 0x0001e40000100a00 */
[----:B0-----:R-:W-:-:S05]  /*5ff0*/  IMAD.WIDE R4, R0, 0x2, R4 ;  /* 0x0000000200047825 */ /* 0x001fca00078e0204 */
[----:B------:R-:W2:Y:S01]  /*6000*/  @!P1 LDG.E.U16 R29, desc[UR8][R4.64] ;  /* 0x00000008041d9981 */ /* 0x000ea2000c1e1500 */
[----:B------:R-:W-:-:S04]  /*6010*/  LOP3.LUT R3, R3, R2, RZ, 0x3c, !PT ;  /* 0x0000000203037212 */ /* 0x000fc800078e3cff */
[C---:B------:R-:W-:Y:S01]  /*6020*/  LOP3.LUT R2, R3.reuse, R2, RZ, 0x3c, !PT ;  /* 0x0000000203027212 */ /* 0x040fe200078e3cff */
[----:B--2---:R0:W-:Y:S04]  /*6030*/  STL [R1+0x40], R29 ;  /* 0x0000401d01007387 */ /* 0x0041e80000100800 */
[----:B0-----:R-:W2:Y:S01]  /*6040*/  LDL.LU R29, [R1+0xeec] ;  /* 0x000eec00011d7983 */ /* 0x001ea20000300800 */
[----:B------:R-:W-:-:S03]  /*6050*/  LOP3.LUT R3, R3, R2, RZ, 0x3c, !PT ;  /* 0x0000000203037212 */ /* 0x000fc600078e3cff */
[----:B------:R-:W-:Y:S01]  /*6060*/  IMAD.WIDE R4, R0, 0x2, R2 ;  /* 0x0000000200047825 */ /* 0x000fe200078e0202 */
[----:B--2---:R-:W-:-:S06]  /*6070*/  PRMT R29, RZ, 0x7610, R29 ;  /* 0x00007610ff1d7816 */ /* 0x004fcc000000001d */
[----:B------:R-:W2:Y:S04]  /*6080*/  @!P1 LDG.E.U16 R29, desc[UR8][R4.64] ;  /* 0x00000008041d9981 */ /* 0x000ea8000c1e1500 */
[----:B------:R0:W-:Y:S04]  /*6090*/  STL.64 [R1+0x5e8], R2 ;  /* 0x0005e80201007387 */ /* 0x0001e80000100a00 */
[----:B0-----:R-:W3:Y:S04]  /*60a0*/  LDL.LU R2, [R1+0x2c] ;  /* 0x00002c0001027983 */ /* 0x001ee80000300800 */
[----:B------:R-:W3:Y:S04]  /*60b0*/  LDL.LU R3, [R1+0x30] ;  /* 0x0000300001037983 */ /* 0x000ee80000300800 */
[----:B--2---:R0:W-:Y:S04]  /*60c0*/  STL [R1+0x3c], R29 ;  /* 0x00003c1d01007387 */ /* 0x0041e80000100800 */
[----:B0-----:R-:W2:Y:S04]  /*60d0*/  LDL.LU R29, [R1+0xee8] ;  /* 0x000ee800011d7983 */ /* 0x001ea80000300800 */
[----:B------:R-:W2:Y:S04]  /*60e0*/  LDL.LU R4, [R1+0x1c] ;  /* 0x00001c0001047983 */ /* 0x000ea80000300800 */
[----:B------:R-:W2:Y:S02]  /*60f0*/  LDL.LU R5, [R1+0x20] ;  /* 0x0000200001057983 */ /* 0x000ea40000300800 */
[----:B--2---:R-:W-:-:S04]  /*6100*/  LOP3.LUT R5, R5, R4, RZ, 0x3c, !PT ;  /* 0x0000000405057212 */ /* 0x004fc800078e3cff */
[----:B------:R-:W-:-:S04]  /*6110*/  LOP3.LUT R4, R5, R4, RZ, 0x3c, !PT ;  /* 0x0000000405047212 */ /* 0x000fc800078e3cff */
[----:B------:R-:W-:Y:S02]  /*6120*/  LOP3.LUT R5, R5, R4, RZ, 0x3c, !PT ;  /* 0x0000000405057212 */ /* 0x000fe400078e3cff */
[----:B------:R-:W-:-:S03]  /*6130*/  PRMT R29, RZ, 0x7610, R29 ;  /* 0x00007610ff1d7816 */ /* 0x000fc6000000001d */
[----:B------:R0:W-:Y:S02]  /*6140*/  STL.64 [R1+0x470], R4 ;  /* 0x0004700401007387 */ /* 0x0001e40000100a00 */
[----:B0-----:R-:W-:-:S05]  /*6150*/  IMAD.WIDE R4, R0, 0x2, R4 ;  /* 0x0000000200047825 */ /* 0x001fca00078e0204 */
[----:B------:R-:W2:Y:S04]  /*6160*/  @!P1 LDG.E.U16 R29, desc[UR8][R4.64] ;  /* 0x00000008041d9981 */ /* 0x000ea8000c1e1500 */
        /* <DEDUP_REMOVED lines=10> */
[----:B------:R-:W2:Y:S01]  /*6210*/  @!P1 LDG.E.U16 R29, desc[UR8][R4.64] ;  /* 0x00000008041d9981 */ /* 0x000ea2000c1e1500 */
[----:B---3--:R-:W-:-:S04]  /*6220*/  LOP3.LUT R3, R3, R2, RZ, 0x3c, !PT ;  /* 0x0000000203037212 */ /* 0x008fc800078e3cff */
[----:B------:R-:W-:-:S04]  /*6230*/  LOP3.LUT R2, R3, R2, RZ, 0x3c, !PT ;  /* 0x0000000203027212 */ /* 0x000fc800078e3cff */
[----:B------:R-:W-:Y:S01]  /*6240*/  LOP3.LUT R3, R3, R2, RZ, 0x3c, !PT ;  /* 0x0000000203037212 */ /* 0x000fe200078e3cff */
[----:B--2---:R0:W-:Y:S04]  /*6250*/  STL [R1+0x34], R29 ;  /* 0x0000341d01007387 */ /* 0x0041e80000100800 */
[----:B0-----:R-:W2:Y:S01]  /*6260*/  LDL.LU R29, [R1+0xee0] ;  /* 0x000ee000011d7983 */ /* 0x001ea20000300800 */
[----:B------:R-:W-:-:S03]  /*6270*/  IMAD.WIDE R4, R0, 0x2, R2 ;  /* 0x0000000200047825 */ /* 0x000fc600078e0202 */
[----:B------:R0:W-:Y:S04]  /*6280*/  STL.64 [R1+0x5f0], R2 ;  /* 0x0005f00201007387 */ /* 0x0001e80000100a00 */
[----:B0-----:R-:W3:Y:S04]  /*6290*/  LDL.LU R2, [R1+0x11c] ;  /* 0x00011c0001027983 */ /* 0x001ee80000300800 */
[----:B------:R-:W3:Y:S01]  /*62a0*/  LDL.LU R3, [R1+0x120] ;  /* 0x0001200001037983 */ /* 0x000ee20000300800 */
[----:B--2---:R-:W-:-:S06]  /*62b0*/  PRMT R29, RZ, 0x7610, R29 ;  /* 0x00007610ff1d7816 */ /* 0x004fcc000000001d */
[----:B------:R0:W2:Y:S01]  /*62c0*/  @!P1 LDG.E.U16 R29, desc[UR8][R4.64] ;  /* 0x00000008041d9981 */ /* 0x0000a2000c1e1500 */
[----:B------:R-:W-:Y:S02]  /*62d0*/  PRMT R28, RZ, 0x7610, R28 ;  /* 0x00007610ff1c7816 */ /* 0x000fe4000000001c */
[----:B---3--:R-:W-:-:S04]  /*62e0*/  LOP3.LUT R3, R3, R2, RZ, 0x3c, !PT ;  /* 0x0000000203037212 */ /* 0x008fc800078e3cff */
[----:B------:R-:W-:-:S04]  /*62f0*/  LOP3.LUT R2, R3, R2, RZ, 0x3c, !PT ;  /* 0x0000000203027212 */ /* 0x000fc800078e3cff */
[----:B------:R-:W-:-:S03]  /*6300*/  LOP3.LUT R3, R3, R2, RZ, 0x3c, !PT ;  /* 0x0000000203037212 */ /* 0x000fc600078e3cff */
[----:B0-----:R-:W-:-:S05]  /*6310*/  IMAD.WIDE R4, R0, 0x2, R2 ;  /* 0x0000000200047825 */ /* 0x001fca00078e0202 */
[----:B------:R-:W3:Y:S04]  /*6320*/  @!P1 LDG.E.U16 R28, desc[UR8][R4.64] ;  /* 0x00000008041c9981 */ /* 0x000ee8000c1e1500 */
[----:B--2---:R0:W-:Y:S04]  /*6330*/  STL [R1+0x30], R29 ;  /* 0x0000301d01007387 */ /* 0x0041e80000100800 */
[----:B0-----:R-:W2:Y:S04]  /*6340*/  LDL.LU R29, [R1+0xedc] ;  /* 0x000edc00011d7983 */ /* 0x001ea80000300800 */
[----:B------:R0:W-:Y:S04]  /*6350*/  STL.64 [R1+0x618], R2 ;  /* 0x0006180201007387 */ /* 0x0001e80000100a00 */
[----:B0-----:R-:W2:Y:S04]  /*6360*/  LDL.LU R2, [R1+0x12c] ;  /* 0x00012c0001027983 */ /* 0x001ea80000300800 */
[----:B------:R-:W2:Y:S04]  /*6370*/  LDL.LU R3, [R1+0x140] ;  /* 0x0001400001037983 */ /* 0x000ea80000300800 */
[----:B------:R-:W2:Y:S04]  /*6380*/  LDL.LU R4, [R1+0x124] ;  /* 0x0001240001047983 */ /* 0x000ea80000300800 */
[----:B------:R-:W2:Y:S01]  /*6390*/  LDL.LU R5, [R1+0x128] ;  /* 0x0001280001057983 */ /* 0x000ea20000300800 */
[----:B------:R-:W-:-:S03]  /*63a0*/  PRMT R15, RZ, 0x7610, R15 ;  /* 0x00007610ff0f7816 */ /* 0x000fc6000000000f */
[----:B---3--:R-:W-:Y:S01]  /*63b0*/  STL [R1+0xe84], R28 ;  /* 0x000e841c01007387 */ /* 0x008fe20000100800 */
[----:B--2---:R-:W-:-:S04]  /*63c0*/  LOP3.LUT R5, R5, R4, RZ, 0x3c, !PT ;  /* 0x0000000405057212 */ /* 0x004fc800078e3cff */
[----:B------:R-:W-:-:S04]  /*63d0*/  LOP3.LUT R4, R5, R4, RZ, 0x3c, !PT ;  /* 0x0000000405047212 */ /* 0x000fc800078e3cff */
[----:B------:R-:W-:-:S05]  /*63e0*/  LOP3.LUT R5, R5, R4, RZ, 0x3c, !PT ;  /* 0x0000000405057212 */ /* 0x000fca00078e3cff */
[----:B------:R0:W-:Y:S02]  /*63f0*/  STL.64 [R1+0x450], R4 ;  /* 0x0004500401007387 */ /* 0x0001e40000100a00 */
[----:B0-----:R-:W-:-:S05]  /*6400*/  IMAD.WIDE R4, R0, 0x2, R4 ;  /* 0x0000000200047825 */ /* 0x001fca00078e0204 */
[----:B------:R0:W2:Y:S01]  /*6410*/  @!P1 LDG.E.U16 R15, desc[UR8][R4.64] ;  /* 0x00000008040f9981 */ /* 0x0000a2000c1e1500 */
[----:B------:R-:W-:-:S04]  /*6420*/  LOP3.LUT R3, R3, R2, RZ, 0x3c, !PT ;  /* 0x0000000203037212 */ /* 0x000fc800078e3cff */
[----:B------:R-:W-:-:S04]  /*6430*/  LOP3.LUT R2, R3, R2, RZ, 0x3c, !PT ;  /* 0x0000000203027212 */ /* 0x000fc800078e3cff */
[----:B------:R-:W-:-:S03]  /*6440*/  LOP3.LUT R3, R3, R2, RZ, 0x3c, !PT ;  /* 0x0000000203037212 */ /* 0x000fc600078e3cff */
[----:B0-----:R-:W-:Y:S01]  /*6450*/  IMAD.WIDE R4, R0, 0x2, R2 ;  /* 0x0000000200047825 */ /* 0x001fe200078e0202 */
[----:B--2---:R0:W-:Y:S04]  /*6460*/  STL [R1+0xe88], R15 ;  /* 0x000e880f01007387 */ /* 0x0041e80000100800 */
[----:B------:R-:W2:Y:S04]  /*6470*/  LDL.LU R28, [R1+0x14c] ;  /* 0x00014c00011c7983 */ /* 0x000ea80000300800 */
[----:B0-----:R-:W3:Y:S04]  /*6480*/  LDL.LU R15, [R1+0x180] ;  /* 0x00018000010f7983 */ /* 0x001ee80000300800 */
[----:B------:R0:W-:Y:S04]  /*6490*/  STL.64 [R1+0x620], R2 ;  /* 0x0006200201007387 */ /* 0x0001e80000100a00 */
[----:B0-----:R-:W2:Y:S04]  /*64a0*/  LDL.LU R2, [R1+0x144] ;  /* 0x0001440001027983 */ /* 0x001ea80000300800 */
[----:B------:R-:W2:Y:S01]  /*64b0*/  LDL.LU R3, [R1+0x148] ;  /* 0x0001480001037983 */ /* 0x000ea20000300800 */
[----:B------:R-:W-:-:S06]  /*64c0*/  PRMT R14, RZ, 0x7610, R14 ;  /* 0x00007610ff0e7816 */ /* 0x000fcc000000000e */
[----:B------:R0:W3:Y:S01]  /*64d0*/  @!P1 LDG.E.U16 R14, desc[UR8][R4.64] ;  /* 0x00000008040e9981 */ /* 0x0000e2000c1e1500 */
[----:B------:R-:W-:Y:S02]  /*64e0*/  PRMT R13, RZ, 0x7610, R13 ;  /* 0x00007610ff0d7816 */ /* 0x000fe4000000000d */
[----:B--2---:R-:W-:-:S04]  /*64f0*/  LOP3.LUT R3, R3, R2, RZ, 0x3c, !PT ;  /* 0x0000000203037212 */ /* 0x004fc800078e3cff */
[----:B------:R-:W-:-:S04]  /*6500*/  LOP3.LUT R2, R3, R2, RZ, 0x3c, !PT ;  /* 0x0000000203027212 */ /* 0x000fc800078e3cff */
[----:B------:R-:W-:-:S03]  /*6510*/  LOP3.LUT R3, R3, R2, RZ, 0x3c, !PT ;  /* 0x0000000203037212 */ /* 0x000fc600078e3cff */
[----:B0-----:R-:W-:-:S05]  /*6520*/  IMAD.WIDE R4, R0, 0x2, R2 ;  /* 0x0000000200047825 */ /* 0x001fca00078e0202 */
[----:B------:R-:W2:Y:S04]  /*6530*/  @!P1 LDG.E.U16 R13, desc[UR8][R4.64] ;  /* 0x00000008040d9981 */ /* 0x000ea8000c1e1500 */
[----:B---3--:R0:W-:Y:S04]  /*6540*/  STL [R1+0xe8c], R14 ;  /* 0x000e8c0e01007387 */ /* 0x0081e80000100800 */
[----:B------:R-:W3:Y:S01]  /*6550*/  LDL.LU R0, [R1+0x188] ;  /* 0x0001880001007983 */ /* 0x000ee20000300800 */
[----:B0-----:R-:W0:Y:S03]  /*6560*/  S2R R14, SR_TID.X ;  /* 0x00000000000e7919 */ /* 0x001e260000002100 */
[----:B------:R1:W-:Y:S01]  /*6570*/  STL.64 [R1+0x640], R2 ;  /* 0x0006400201007387 */ /* 0x0003e20000100a00 */
[----:B------:R-:W-:Y:S01]  /*6580*/  PRMT R12, RZ, 0x7610, R12 ;  /* 0x00007610ff0c7816 */ /* 0x000fe2000000000c */
[----:B-1----:R-:W-:-:S02]  /*6590*/  IMAD.MOV.U32 R2, RZ, RZ, R15 ;  /* 0x000000ffff027224 */ /* 0x002fc400078e000f */
[----:B------:R-:W-:Y:S01]  /*65a0*/  IMAD.MOV.U32 R3, RZ, RZ, R28 ;  /* 0x000000ffff037224 */ /* 0x000fe200078e001c */
[----:B0-----:R-:W-:Y:S01]  /*65b0*/  LOP3.LUT R14, R14, 0x3f, RZ, 0xc0, !PT ;  /* 0x0000003f0e0e7812 */ /* 0x001fe200078ec0ff */
[----:B--2---:R0:W-:Y:S04]  /*65c0*/  STL [R1+0xe90], R13 ;  /* 0x000e900d01007387 */ /* 0x0041e80000100800 */
[----:B------:R-:W2:Y:S04]  /*65d0*/  LDL.LU R28, [R1+0x190] ;  /* 0x00019000011c7983 */ /* 0x000ea80000300800 */
[----:B------:R-:W2:Y:S01]  /*65e0*/  LDL.LU R15, [R1+0x194] ;  /* 0x00019400010f7983 */ /* 0x000ea20000300800 */
[----:B0-----:R-:W0:Y:S02]  /*65f0*/  LDC R13, c[0x0][0x3ac] ;  /* 0x0000eb00ff0d7b82 */ /* 0x001e240000000800 */
[----:B0-----:R-:W-:-:S02]  /*6600*/  IMAD R13, R14, R13, RZ ;  /* 0x0000000d0e0d7224 */ /* 0x001fc400078e02ff */
[----:B------:R-:W2:Y:S02]  /*6610*/  LDL.LU R14, [R1+0x198] ;  /* 0x00019800010e7983 */ /* 0x000ea40000300800 */
[----:B------:R-:W-:Y:S02]  /*6620*/  IMAD.WIDE R4, R13, 0x2, R2 ;  /* 0x000000020d047825 */ /* 0x000fe400078e0202 */
[----:B------:R0:W-:Y:S04]  /*6630*/  STL [R1+0x64c], R2 ;  /* 0x00064c0201007387 */ /* 0x0001e80000100800 */
[----:B------:R3:W2:Y:S04]  /*6640*/  @!P1 LDG.E.U16 R12, desc[UR8][R4.64] ;  /* 0x00000008040c9981 */ /* 0x0006a8000c1e1500 */
[----:B0-----:R-:W4:Y:S01]  /*6650*/  LDL.LU R2, [R1+0x184] ;  /* 0x0001840001027983 */ /* 0x001f220000300800 */
[----:B---3--:R-:W-:-:S03]  /*6660*/  IMAD.MOV.U32 R4, RZ, RZ, R0 ;  /* 0x000000ffff047224 */ /* 0x008fc600078e0000 */
[----:B------:R-:W-:Y:S01]  /*6670*/  STL [R1+0x648], R3 ;  /* 0x0006480301007387 */ /* 0x000fe20000100800 */
[----:B------:R-:W-:-:S03]  /*6680*/  PRMT R11, RZ, 0x7610, R11 ;  /* 0x00007610ff0b7816 */ /* 0x000fc6000000000b */
[----:B--2---:R0:W-:Y:S01]  /*6690*/  STL [R1+0xe98], R12 ;  /* 0x000e980c01007387 */ /* 0x0041e20000100800 */
[----:B----4-:R-:W-:-:S03]  /*66a0*/  IMAD.MOV.U32 R5, RZ, RZ, R2 ;  /* 0x000000ffff057224 */ /* 0x010fc600078e0002 */
[----:B0-----:R-:W2:Y:S04]  /*66b0*/  LDL.LU R12, [R1+0x18c] ;  /* 0x00018c00010c7983 */ /* 0x001ea80000300800 */
[----:B------:R0:W-:Y:S01]  /*66c0*/  STL.64 [R1+0x430], R4 ;  /* 0x0004300401007387 */ /* 0x0001e20000100a00 */
[----:B------:R-:W-:-:S03]  /*66d0*/  PRMT R10, RZ, 0x7610, R10 ;  /* 0x00007610ff0a7816 */ /* 0x000fc6000000000a */
[----:B------:R-:W3:Y:S04]  /*66e0*/  LDL.LU R2, [R1+0x19c] ;  /* 0x00019c0001027983 */ /* 0x000ee80000300800 */
[----:B------:R-:W4:Y:S01]  /*66f0*/  LDL.LU R0, [R1+0x1b0] ;  /* 0x0001b00001007983 */ /* 0x000f220000300800 */
[----:B0-----:R-:W-:-:S05]  /*6700*/  IMAD.WIDE R4, R13, 0x2, R4 ;  /* 0x000000020d047825 */ /* 0x001fca00078e0204 */
[----:B------:R0:W3:Y:S02]  /*6710*/  @!P1 LDG.E.U16 R11, desc[UR8][R4.64] ;  /* 0x00000008040b9981 */ /* 0x0000e4000c1e1500 */
[----:B0-----:R-:W-:Y:S01]  /*6720*/  IMAD.MOV.U32 R4, RZ, RZ, R28 ;  /* 0x000000ffff047224 */ /* 0x001fe200078e001c */
[----:B------:R-:W-:Y:S01]  /*6730*/  PRMT R9, RZ, 0x7610, R9 ;  /* 0x00007610ff097816 */ /* 0x000fe20000000009 */
[----:B--2---:R-:W-:Y:S01]  /*6740*/  IMAD.MOV.U32 R5, RZ, RZ, R12 ;  /* 0x000000ffff057224 */ /* 0x004fe200078e000c */
[----:B---3--:R-:W-:Y:S04]  /*6750*/  STL [R1+0xea0], R11 ;  /* 0x000ea00b01007387 */ /* 0x008fe80000100800 */
[----:B------:R0:W-:Y:S02]  /*6760*/  STL.64 [R1+0x428], R4 ;  /* 0x0004280401007387 */ /* 0x0001e40000100a00 */
[----:B0-----:R-:W-:-:S05]  /*6770*/  IMAD.WIDE R4, R13, 0x2, R4 ;  /* 0x000000020d047825 */ /* 0x001fca00078e0204 */
[----:B------:R0:W2:Y:S02]  /*6780*/  @!P1 LDG.E.U16 R10, desc[UR8][R4.64] ;  /* 0x00000008040a9981 */ /* 0x0000a4000c1e1500 */
[----:B0-----:R-:W-:-:S05]  /*6790*/  IMAD.WIDE R4, R13, 0x2, R14 ;  /* 0x000000020d047825 */ /* 0x001fca00078e020e */
[----:B------:R4:W3:Y:S04]  /*67a0*/  @!P1 LDG.E.U16 R9, desc[UR8][R4.64] ;  /* 0x0000000804099981 */ /* 0x0008e8000c1e1500 */
[----:B------:R-:W-:Y:S04]  /*67b0*/  STS.U16 [R29+UR5], R16 ;  /* 0x000000101d007988 */ /* 0x000fe80008000405 */
[----:B------:R-:W-:Y:S01]  /*67c0*/  STS.U16 [R29+UR5+0x1000], R17 ;  /* 0x001000111d007988 */ /* 0x000fe20008000405 */
[----:B----4-:R-:W-:Y:S02]  /*67d0*/  IMAD.MOV.U32 R4, RZ, RZ, R0 ;  /* 0x000000ffff047224 */ /* 0x010fe400078e0000 */
[----:B------:R-:W-:Y:S01]  /*67e0*/  IMAD.MOV.U32 R5, RZ, RZ, R2 ;  /* 0x000000ffff057224 */ /* 0x000fe200078e0002 */
[----:B------:R-:W-:Y:S04]  /*67f0*/  STS.U16 [R29+UR5+0x2000], R18 ;  /* 0x002000121d007988 */ /* 0x000fe80008000405 */
[----:B------:R-:W-:Y:S04]  /*6800*/  STS.U16 [R29+UR5+0x3000], R19 ;  /* 0x003000131d007988 */ /* 0x000fe80008000405 */
[----:B------:R-:W-:Y:S04]  /*6810*/  STS.U16 [R29+UR5+0x4000], R20 ;  /* 0x004000141d007988 */ /* 0x000fe80008000405 */
[----:B------:R-:W-:Y:S04]  /*6820*/  STS.U16 [R29+UR5+0x5000], R21 ;  /* 0x005000151d007988 */ /* 0x000fe80008000405 */
[----:B------:R-:W-:Y:S04]  /*6830*/  STS.U16 [R29+UR5+0x6000], R22 ;  /* 0x006000161d007988 */ /* 0x000fe80008000405 */
[----:B------:R-:W-:Y:S01]  /*6840*/  STS.U16 [R29+UR5+0x7000], R23 ;  /* 0x007000171d007988 */ /* 0x000fe20008000405 */
[----:B------:R-:W-:-:S03]  /*6850*/  PRMT R8, RZ, 0x7610, R8 ;  /* 0x00007610ff087816 */ /* 0x000fc60000000008 */
[----:B--2---:R-:W-:Y:S04]  /*6860*/  STL [R1+0xea4], R10 ;  /* 0x000ea40a01007387 */ /* 0x004fe80000100800 */
[----:B------:R-:W-:Y:S04]  /*6870*/  STL.64 [R1+0x420], R14 ;  /* 0x0004200e01007387 */ /* 0x000fe80000100a00 */
[----:B---3--:R-:W-:Y:S04]  /*6880*/  STL [R1+0xea8], R9 ;  /* 0x000ea80901007387 */ /* 0x008fe80000100800 */
[----:B------:R0:W-:Y:S04]  /*6890*/  STL [R1+0x628], R29 ;  /* 0x0006281d01007387 */ /* 0x0001e80000100800 */
[----:B0-----:R-:W2:Y:S04]  /*68a0*/  LDL.LU R29, [R1+0x1b4] ;  /* 0x0001b400011d7983 */ /* 0x001ea80000300800 */
[----:B------:R-:W3:Y:S04]  /*68b0*/  LDL.LU R10, [R1+0x1b8] ;  /* 0x0001b800010a7983 */ /* 0x000ee80000300800 */
[----:B------:R-:W4:Y:S04]  /*68c0*/  LDL.LU R14, [R1+0x1bc] ;  /* 0x0001bc00010e7983 */ /* 0x000f280000300800 */
[----:B------:R0:W-:Y:S04]  /*68d0*/  STL.64 [R1+0x418], R4 ;  /* 0x0004180401007387 */ /* 0x0001e80000100a00 */
[----:B------:R-:W4:Y:S04]  /*68e0*/  LDL.LU R9, [R1+0x1c0] ;  /* 0x0001c00001097983 */ /* 0x000f280000300800 */
[----:B------:R-:W4:Y:S01]  /*68f0*/  LDL.LU R0, [R1] ;  /* 0x0000000001007983 */ /* 0x000f220000300800 */
[----:B0-----:R-:W-:-:S03]  /*6900*/  IMAD.WIDE R4, R13, 0x2, R4 ;  /* 0x000000020d047825 */ /* 0x001fc600078e0204 */
[----:B------:R-:W4:Y:S04]  /*6910*/  LDL.LU R15, [R1+0x1c4] ;  /* 0x0001c400010f7983 */ /* 0x000f280000300800 */
[----:B------:R2:W4:Y:S01]  /*6920*/  @!P1 LDG.E.U16 R8, desc[UR8][R4.64] ;  /* 0x0000000804089981 */ /* 0x000522000c1e1500 */
[----:B------:R-:W-:-:S03]  /*6930*/  PRMT R3, RZ, 0x7610, R3 ;  /* 0x00007610ff037816 */ /* 0x000fc60000000003 */
[----:B------:R-:W4:Y:S01]  /*6940*/  LDL.LU R2, [R1+0x1c8] ;  /* 0x0001c80001027983 */ /* 0x000f220000300800 */
[----:B------:R-:W0:Y:S01]  /*6950*/  S2R R28, SR_TID.X ;  /* 0x00000000001c7919 */ /* 0x000e220000002100 */
[----:B--2---:R-:W-:Y:S02]  /*6960*/  IMAD.MOV.U32 R5, RZ, RZ, R29 ;  /* 0x000000ffff057224 */ /* 0x004fe400078e001d */
[----:B---3--:R-:W-:Y:S01]  /*6970*/  IMAD.MOV.U32 R4, RZ, RZ, R10 ;  /* 0x000000ffff047224 */ /* 0x008fe200078e000a */
[----:B----4-:R-:W-:Y:S04]  /*6980*/  STL [R1+0xeac], R8 ;  /* 0x000eac0801007387 */ /* 0x010fe80000100800 */
[----:B------:R-:W2:Y:S04]  /*6990*/  LDL.LU R10, [R1+0x4] ;  /* 0x00000400010a7983 */ /* 0x000ea80000300800 */
[----:B------:R1:W-:Y:S02]  /*69a0*/  STL.64 [R1+0x410], R4 ;  /* 0x0004100401007387 */ /* 0x0003e40000100a00 */
[----:B-1----:R-:W-:-:S05]  /*69b0*/  IMAD.WIDE R4, R13, 0x2, R4 ;  /* 0x000000020d047825 */ /* 0x002fca00078e0204 */
[----:B------:R1:W3:Y:S01]  /*69c0*/  @!P1 LDG.E.U16 R3, desc[UR8][R4.64] ;  /* 0x0000000804039981 */ /* 0x0002e2000c1e1500 */
[C---:B0-----:R-:W-:Y:S02]  /*69d0*/  LOP3.LUT R12, R28.reuse, 0xff, RZ, 0xc0, !PT ;  /* 0x000000ff1c0c7812 */ /* 0x041fe400078ec0ff */
[----:B------:R-:W-:-:S03]  /*69e0*/  LOP3.LUT P0, RZ, R28, 0x100, RZ, 0xc0, !PT ;  /* 0x000001001cff7812 */ /* 0x000fc6000780c0ff */
[----:B------:R-:W-:Y:S01]  /*69f0*/  IMAD.SHL.U32 R12, R12, 0x2, RZ ;  /* 0x000000020c0c7824 */ /* 0x000fe200078e00ff */
[----:B------:R-:W-:Y:S01]  /*6a00*/  SEL R11, RZ, 0x210, !P0 ;  /* 0x00000210ff0b7807 */ /* 0x000fe20004000000 */
[----:B------:R-:W-:-:S03]  /*6a10*/  IMAD.MOV.U32 R8, RZ, RZ, R9 ;  /* 0x000000ffff087224 */ /* 0x000fc600078e0009 */
[----:B------:R-:W-:Y:S01]  /*6a20*/  LOP3.LUT R11, R11, R12, RZ, 0x3c, !PT ;  /* 0x0000000c0b0b7212 */ /* 0x000fe200078e3cff */
[----:B------:R-:W-:Y:S01]  /*6a30*/  IMAD.MOV.U32 R9, RZ, RZ, R14 ;  /* 0x000000ffff097224 */ /* 0x000fe200078e000e */
[----:B------:R-:W-:Y:S02]  /*6a40*/  PRMT R27, RZ, 0x7610, R27 ;  /* 0x00007610ff1b7816 */ /* 0x000fe4000000001b */
[----:B------:R-:W-:Y:S01]  /*6a50*/  LOP3.LUT R11, R11, 0x20, RZ, 0x3c, !PT ;  /* 0x000000200b0b7812 */ /* 0x000fe200078e3cff */
[----:B-1----:R-:W-:-:S04]  /*6a60*/  IMAD.WIDE R4, R13, 0x2, R8 ;  /* 0x000000020d047825 */ /* 0x002fc800078e0208 */
[----:B------:R-:W-:Y:S04]  /*6a70*/  STS.U16 [R11+UR5+0x400], R24 ;  /* 0x000400180b007988 */ /* 0x000fe80008000405 */
[----:B------:R-:W-:Y:S04]  /*6a80*/  STS.U16 [R11+UR5+0x1400], R25 ;  /* 0x001400190b007988 */ /* 0x000fe80008000405 */
[----:B------:R0:W-:Y:S04]  /*6a90*/  STS.U16 [R11+UR5+0x2400], R26 ;  /* 0x0024001a0b007988 */ /* 0x0001e80008000405 */
[----:B------:R1:W4:Y:S01]  /*6aa0*/  @!P1 LDG.E.U16 R27, desc[UR8][R4.64] ;  /* 0x00000008041b9981 */ /* 0x000322000c1e1500 */
[----:B0-----:R-:W-:-:S03]  /*6ab0*/  PRMT R26, RZ, 0x7610, R26 ;  /* 0x00007610ff1a7816 */ /* 0x001fc6000000001a */
[----:B---3--:R0:W-:Y:S04]  /*6ac0*/  STL [R1+0xeb0], R3 ;  /* 0x000eb00301007387 */ /* 0x0081e80000100800 */
[----:B------:R-:W3:Y:S01]  /*6ad0*/  LDL.LU R14, [R1+0x4c] ;  /* 0x00004c00010e7983 */ /* 0x000ee20000300800 */
[----:B0-----:R-:W-:Y:S02]  /*6ae0*/  IMAD.MOV.U32 R3, RZ, RZ, R15 ;  /* 0x000000ffff037224 */ /* 0x001fe400078e000f */
[----:B-1----:R-:W-:-:S05]  /*6af0*/  IMAD.WIDE R4, R13, 0x2, R2 ;  /* 0x000000020d047825 */ /* 0x002fca00078e0202 */
[----:B------:R-:W4:Y:S04]  /*6b00*/  @!P1 LDG.E.U16 R26, desc[UR8][R4.64] ;  /* 0x00000008041a9981 */ /* 0x000f28000c1e1500 */
[----:B------:R0:W-:Y:S04]  /*6b10*/  STL.64 [R1+0x408], R8 ;  /* 0x0004080801007387 */ /* 0x0001e80000100a00 */
[----:B------:R-:W3:Y:S04]  /*6b20*/  LDL.LU R12, [R1+0x1cc] ;  /* 0x0001cc00010c7983 */ /* 0x000ee80000300800 */
[----:B0-----:R-:W3:Y:S04]  /*6b30*/  LDL.LU R9, [R1+0x260] ;  /* 0x0002600001097983 */ /* 0x001ee80000300800 */
[----:B------:R-:W3:Y:S04]  /*6b40*/  LDL.LU R15, [R1+0x84] ;  /* 0x00008400010f7983 */ /* 0x000ee80000300800 */
[----:B------:R0:W-:Y:S04]  /*6b50*/  STL.64 [R1+0x400], R2 ;  /* 0x0004000201007387 */ /* 0x0001e80000100a00 */
[----:B------:R-:W3:Y:S04]  /*6b60*/  LDL.LU R8, [R1+0x264] ;  /* 0x0002640001087983 */ /* 0x000ee80000300800 */
[----:B0-----:R-:W3:Y:S04]  /*6b70*/  LDL.LU R3, [R1+0x268] ;  /* 0x0002680001037983 */ /* 0x001ee80000300800 */
[----:B------:R-:W3:Y:S01]  /*6b80*/  LDL.LU R13, [R1+0x54] ;  /* 0x00005400010d7983 */ /* 0x000ee20000300800 */
[----:B------:R-:W-:-:S03]  /*6b90*/  LOP3.LUT R28, R28, 0x3f, RZ, 0xc0, !PT ;  /* 0x0000003f1c1c7812 */ /* 0x000fc600078ec0ff */
[----:B------:R0:W-:Y:S01]  /*6ba0*/  STS.U16 [R11+UR5+0x3400], R0 ;  /* 0x003400000b007988 */ /* 0x0001e20008000405 */
[----:B------:R-:W-:-:S03]  /*6bb0*/  PRMT R25, RZ, 0x7610, R25 ;  /* 0x00007610ff197816 */ /* 0x000fc60000000019 */
[----:B--2---:R-:W-:Y:S01]  /*6bc0*/  STS.U16 [R11+UR5+0x4400], R10 ;  /* 0x0044000a0b007988 */ /* 0x004fe20008000405 */
[----:B------:R-:W-:-:S03]  /*6bd0*/  PRMT R24, RZ, 0x7610, R24 ;  /* 0x00007610ff187816 */ /* 0x000fc60000000018 */
[----:B----4-:R1:W-:Y:S04]  /*6be0*/  STL.64 [R1+0xeb8], R26 ;  /* 0x000eb81a01007387 */ /* 0x0103e80000100a00 */
[----:B------:R-:W2:Y:S01]  /*6bf0*/  LDL.LU R2, [R1+0x26c] ;  /* 0x00026c0001027983 */ /* 0x000ea20000300800 */
[----:B---3--:R-:W-:-:S03]  /*6c00*/  IMAD.MOV.U32 R5, RZ, RZ, R12 ;  /* 0x000000ffff057224 */ /* 0x008fc600078e000c */
[----:B0-----:R-:W3:Y:S01]  /*6c10*/  LDL.LU R0, [R1+0x340] ;  /* 0x0003400001007983 */ /* 0x001ee20000300800 */
[----:B-1----:R-:W0:Y:S01]  /*6c20*/  LDC R27, c[0x0][0x3ac] ;  /* 0x0000eb00ff1b7b82 */ /* 0x002e220000000800 */
[----:B------:R-:W-:-:S05]  /*6c30*/  IMAD.MOV.U32 R4, RZ, RZ, R9 ;  /* 0x000000ffff047224 */ /* 0x000fca00078e0009 */
[----:B------:R1:W-:Y:S01]  /*6c40*/  STL.64 [R1+0x3f8], R4 ;  /* 0x0003f80401007387 */ /* 0x0003e20000100a00 */
[----:B0-----:R-:W-:-:S03]  /*6c50*/  IMAD R27, R28, R27, RZ ;  /* 0x0000001b1c1b7224 */ /* 0x001fc600078e02ff */
[----:B------:R-:W4:Y:S01]  /*6c60*/  LDL.LU R28, [R1+0x104] ;  /* 0x00010400011c7983 */ /* 0x000f220000300800 */
[----:B-1----:R-:W-:-:S03]  /*6c70*/  IMAD.WIDE R4, R27, 0x2, R4 ;  /* 0x000000021b047825 */ /* 0x002fc600078e0204 */
[----:B------:R-:W4:Y:S04]  /*6c80*/  LDL.LU R10, [R1+0x344] ;  /* 0x00034400010a7983 */ /* 0x000f280000300800 */
[----:B------:R0:W4:Y:S04]  /*6c90*/  @!P1 LDG.E.U16 R25, desc[UR8][R4.64] ;  /* 0x0000000804199981 */ /* 0x000128000c1e1500 */
[----:B------:R-:W4:Y:S01]  /*6ca0*/  LDL.LU R9, [R1+0x348] ;  /* 0x0003480001097983 */ /* 0x000f220000300800 */
[----:B0-----:R-:W-:Y:S02]  /*6cb0*/  IMAD.MOV.U32 R4, RZ, RZ, R3 ;  /* 0x000000ffff047224 */ /* 0x001fe400078e0003 */
[----:B------:R-:W-:-:S05]  /*6cc0*/  IMAD.MOV.U32 R5, RZ, RZ, R8 ;  /* 0x000000ffff057224 */ /* 0x000fca00078e0008 */
[----:B------:R0:W-:Y:S04]  /*6cd0*/  STL.64 [R1+0x3f0], R4 ;  /* 0x0003f00401007387 */ /* 0x0001e80000100a00 */
[----:B------:R-:W4:Y:S01]  /*6ce0*/  LDL.LU R8, [R1+0x34c] ;  /* 0x00034c0001087983 */ /* 0x000f220000300800 */
[----:B------:R-:W-:-:S03]  /*6cf0*/  PRMT R23, RZ, 0x7610, R23 ;  /* 0x00007610ff177816 */ /* 0x000fc60000000017 */
[----:B------:R-:W4:Y:S01]  /*6d00*/  LDL.LU R3, [R1+0x350] ;  /* 0x0003500001037983 */ /* 0x000f220000300800 */
[----:B0-----:R-:W-:-:S05]  /*6d10*/  IMAD.WIDE R4, R27, 0x2, R4 ;  /* 0x000000021b047825 */ /* 0x001fca00078e0204 */
[----:B------:R2:W4:Y:S04]  /*6d20*/  @!P1 LDG.E.U16 R24, desc[UR8][R4.64] ;  /* 0x0000000804189981 */ /* 0x000528000c1e1500 */
[----:B------:R0:W-:Y:S01]  /*6d30*/  STS.U16 [R11+UR5+0x5400], R14 ;  /* 0x0054000e0b007988 */ /* 0x0001e20008000405 */
[----:B------:R-:W-:-:S03]  /*6d40*/  PRMT R22, RZ, 0x7610, R22 ;  /* 0x00007610ff167816 */ /* 0x000fc60000000016 */
[----:B------:R-:W-:Y:S01]  /*6d50*/  STS.U16 [R11+UR5+0x6400], R15 ;  /* 0x0064000f0b007988 */ /* 0x000fe20008000405 */
[----:B--2---:R-:W-:Y:S02]  /*6d60*/  IMAD.MOV.U32 R5, RZ, RZ, R2 ;  /* 0x000000ffff057224 */ /* 0x004fe400078e0002 */
[----:B---3--:R-:W-:Y:S01]  /*6d70*/  IMAD.MOV.U32 R4, RZ, RZ, R0 ;  /* 0x000000ffff047224 */ /* 0x008fe200078e0000 */
[----:B----4-:R-:W-:Y:S04]  /*6d80*/  STL.64 [R1+0xec0], R24 ;  /* 0x000ec01801007387 */ /* 0x010fe80000100a00 */
[----:B0-----:R-:W2:Y:S04]  /*6d90*/  LDL.LU R14, [R1+0x100] ;  /* 0x00010000010e7983 */ /* 0x001ea80000300800 */
[----:B------:R0:W-:Y:S04]  /*6da0*/  STL.64 [R1+0x3e8], R4 ;  /* 0x0003e80401007387 */ /* 0x0001e80000100a00 */
[----:B------:R-:W3:Y:S04]  /*6db0*/  LDL.LU R2, [R1+0x354] ;  /* 0x0003540001027983 */ /* 0x000ee80000300800 */
[----:B------:R-:W4:Y:S01]  /*6dc0*/  LDL.LU R0, [R1+0x358] ;  /* 0x0003580001007983 */ /* 0x000f220000300800 */
[----:B0-----:R-:W-:-:S03]  /*6dd0*/  IMAD.WIDE R4, R27, 0x2, R4 ;  /* 0x000000021b047825 */ /* 0x001fc600078e0204 */
[----:B------:R-:W2:Y:S04]  /*6de0*/  LDL.LU R15, [R1+0x50] ;  /* 0x00005000010f7983 */ /* 0x000ea80000300800 */
[----:B------:R0:W2:Y:S02]  /*6df0*/  @!P1 LDG.E.U16 R23, desc[UR8][R4.64] ;  /* 0x0000000804179981 */ /* 0x0000a4000c1e1500 */
[----:B0-----:R-:W-:Y:S02]  /*6e00*/  IMAD.MOV.U32 R4, RZ, RZ, R9 ;  /* 0x000000ffff047224 */ /* 0x001fe400078e0009 */
[----:B------:R-:W-:-:S05]  /*6e10*/  IMAD.MOV.U32 R5, RZ, RZ, R10 ;  /* 0x000000ffff057224 */ /* 0x000fca00078e000a */
[----:B------:R0:W-:Y:S02]  /*6e20*/  STL.64 [R1+0x3e0], R4 ;  /* 0x0003e00401007387 */ /* 0x0001e40000100a00 */
[----:B0-----:R-:W-:-:S05]  /*6e30*/  IMAD.WIDE R4, R27, 0x2, R4 ;  /* 0x000000021b047825 */ /* 0x001fca00078e0204 */
[----:B------:R0:W2:Y:S01]  /*6e40*/  @!P1 LDG.E.U16 R22, desc[UR8][R4.64] ;  /* 0x0000000804169981 */ /* 0x0000a2000c1e1500 */
[----:B------:R-:W-:Y:S01]  /*6e50*/  PRMT R21, RZ, 0x7610, R21 ;  /* 0x00007610ff157816 */ /* 0x000fe20000000015 */
[----:B0-----:R-:W-:Y:S02]  /*6e60*/  IMAD.MOV.U32 R4, RZ, RZ, R3 ;  /* 0x000000ffff047224 */ /* 0x001fe400078e0003 */
[----:B------:R-:W-:Y:S01]  /*6e70*/  IMAD.MOV.U32 R5, RZ, RZ, R8 ;  /* 0x000000ffff057224 */ /* 0x000fe200078e0008 */
[----:B------:R0:W-:Y:S02]  /*6e80*/  STS.U16 [R11+UR5+0x7400], R13 ;  /* 0x0074000d0b007988 */ /* 0x0001e40008000405 */
[----:B0-----:R-:W0:Y:S02]  /*6e90*/  S2R R13, SR_TID.X ;  /* 0x00000000000d7919 */ /* 0x001e240000002100 */
[----:B--2---:R-:W-:Y:S04]  /*6ea0*/  STL.64 [R1+0xec8], R22 ;  /* 0x000ec81601007387 */ /* 0x004fe80000100a00 */
[----:B------:R-:W2:Y:S04]  /*6eb0*/  LDL.LU R8, [R1+0x35c] ;  /* 0x00035c0001087983 */ /* 0x000ea80000300800 */
[----:B------:R-:W2:Y:S04]  /*6ec0*/  LDL.LU R3, [R1+0x360] ;  /* 0x0003600001037983 */ /* 0x000ea80000300800 */
[----:B------:R1:W-:Y:S02]  /*6ed0*/  STL.64 [R1+0x3d8], R4 ;  /* 0x0003d80401007387 */ /* 0x0003e40000100a00 */
[----:B-1----:R-:W-:-:S05]  /*6ee0*/  IMAD.WIDE R4, R27, 0x2, R4 ;  /* 0x000000021b047825 */ /* 0x002fca00078e0204 */
[----:B------:R4:W2:Y:S01]  /*6ef0*/  @!P1 LDG.E.U16 R21, desc[UR8][R4.64] ;  /* 0x0000000804159981 */ /* 0x0008a2000c1e1500 */
[C---:B0-----:R-:W-:Y:S02]  /*6f00*/  LOP3.LUT R10, R13.reuse, 0xff, RZ, 0xc0, !PT ;  /* 0x000000ff0d0a7812 */ /* 0x041fe400078ec0ff */
[----:B------:R-:W-:-:S03]  /*6f10*/  LOP3.LUT P0, RZ, R13, 0x100, RZ, 0xc0, !PT ;  /* 0x000001000dff7812 */ /* 0x000fc6000780c0ff */
[----:B------:R-:W-:Y:S01]  /*6f20*/  IMAD.SHL.U32 R10, R10, 0x2, RZ ;  /* 0x000000020a0a7824 */ /* 0x000fe200078e00ff */
[----:B------:R-:W-:Y:S01]  /*6f30*/  SEL R9, RZ, 0x210, !P0 ;  /* 0x00000210ff097807 */ /* 0x000fe20004000000 */
[----:B----4-:R-:W-:Y:S02]  /*6f40*/  IMAD.MOV.U32 R4, RZ, RZ, R0 ;  /* 0x000000ffff047224 */ /* 0x010fe400078e0000 */
[----:B---3--:R-:W-:Y:S01]  /*6f50*/  IMAD.MOV.U32 R5, RZ, RZ, R2 ;  /* 0x000000ffff057224 */ /* 0x008fe200078e0002 */
[----:B------:R-:W-:Y:S02]  /*6f60*/  LOP3.LUT R9, R9, R10, RZ, 0x3c, !PT ;  /* 0x0000000a09097212 */ /* 0x000fe400078e3cff */
[----:B------:R-:W-:Y:S01]  /*6f70*/  PRMT R20, RZ, 0x7610, R20 ;  /* 0x00007610ff147816 */ /* 0x000fe20000000014 */
[----:B--2---:R-:W-:Y:S04]  /*6f80*/  STL [R1+0xed0], R21 ;  /* 0x000ed01501007387 */ /* 0x004fe80000100800 */
[----:B------:R-:W2:Y:S04]  /*6f90*/  LDL.LU R2, [R1+0x364] ;  /* 0x0003640001027983 */ /* 0x000ea80000300800 */
[----:B------:R-:W3:Y:S04]  /*6fa0*/  LDL.LU R0, [R1+0x368] ;  /* 0x0003680001007983 */ /* 0x000ee80000300800 */
[----:B------:R-:W4:Y:S04]  /*6fb0*/  LDL.LU R10, [R1+0x36c] ;  /* 0x00036c00010a7983 */ /* 0x000f280000300800 */
[----:B------:R0:W-:Y:S02]  /*6fc0*/  STL.64 [R1+0x3d0], R4 ;  /* 0x0003d00401007387 */ /* 0x0001e40000100a00 */
[----:B0-----:R-:W-:-:S05]  /*6fd0*/  IMAD.WIDE R4, R27, 0x2, R4 ;  /* 0x000000021b047825 */ /* 0x001fca00078e0204 */
[----:B------:R0:W2:Y:S01]  /*6fe0*/  @!P1 LDG.E.U16 R20, desc[UR8][R4.64] ;  /* 0x0000000804149981 */ /* 0x0000a2000c1e1500 */
[----:B------:R-:W-:-:S05]  /*6ff0*/  LOP3.LUT R9, R9, 0x40, RZ, 0x3c, !PT ;  /* 0x0000004009097812 */ /* 0x000fca00078e3cff */
[----:B------:R1:W-:Y:S01]  /*7000*/  STS.U16 [R9+UR5+0x800], R28 ;  /* 0x0008001c09007988 */ /* 0x0003e20008000405 */
[----:B0-----:R-:W-:Y:S02]  /*7010*/  IMAD.MOV.U32 R4, RZ, RZ, R3 ;  /* 0x000000ffff047224 */ /* 0x001fe400078e0003 */
[----:B------:R-:W-:Y:S01]  /*7020*/  IMAD.MOV.U32 R5, RZ, RZ, R8 ;  /* 0x000000ffff057224 */ /* 0x000fe200078e0008 */
[----:B-1----:R-:W3:Y:S04]  /*7030*/  LDL.LU R9, [R1+0x370] ;  /* 0x0003700001097983 */ /* 0x002ee80000300800 */
[----:B------:R-:W3:Y:S01]  /*7040*/  LDL.LU R28, [R1+0x5c] ;  /* 0x00005c00011c7983 */ /* 0x000ee20000300800 */
[----:B------:R-:W-:-:S03]  /*7050*/  PRMT R19, RZ, 0x7610, R19 ;  /* 0x00007610ff137816 */ /* 0x000fc60000000013 */
[----:B--2---:R0:W-:Y:S04]  /*7060*/  STL [R1+0xed4], R20 ;  /* 0x000ed41401007387 */ /* 0x0041e80000100800 */
[----:B0-----:R-:W2:Y:S04]  /*7070*/  LDL R20, [R1+0x4ac] ;  /* 0x0004ac0001147983 */ /* 0x001ea80000100800 */
[----:B------:R-:W2:Y:S04]  /*7080*/  LDL.LU R8, [R1+0x374] ;  /* 0x0003740001087983 */ /* 0x000ea80000300800 */
[----:B------:R-:W2:Y:S04]  /*7090*/  LDL.LU R3, [R1+0x378] ;  /* 0x0003780001037983 */ /* 0x000ea80000300800 */
[----:B------:R0:W-:Y:S02]  /*70a0*/  STL.64 [R1+0x3c8], R4 ;  /* 0x0003c80401007387 */ /* 0x0001e40000100a00 */
[----:B0-----:R-:W-:-:S05]  /*70b0*/  IMAD.WIDE R4, R27, 0x2, R4 ;  /* 0x000000021b047825 */ /* 0x001fca00078e0204 */
[----:B------:R0:W2:Y:S02]  /*70c0*/  @!P1 LDG.E.U16 R19, desc[UR8][R4.64] ;  /* 0x0000000804139981 */ /* 0x0000a4000c1e1500 */
[----:B0-----:R-:W-:Y:S02]  /*70d0*/  IMAD.MOV.U32 R5, RZ, RZ, R2 ;  /* 0x000000ffff057224 */ /* 0x001fe400078e0002 */
[----:B---3--:R-:W-:Y:S01]  /*70e0*/  IMAD.MOV.U32 R4, RZ, RZ, R0 ;  /* 0x000000ffff047224 */ /* 0x008fe200078e0000 */
[----:B------:R-:W-:Y:S01]  /*70f0*/  PRMT R18, RZ, 0x7610, R18 ;  /* 0x00007610ff127816 */ /* 0x000fe20000000012 */
[----:B----4-:R-:W-:Y:S01]  /*7100*/  IMAD.MOV.U32 R11, RZ, RZ, R10 ;  /* 0x000000ffff0b7224 */ /* 0x010fe200078e000a */
[----:B--2---:R-:W-:Y:S04]  /*7110*/  STL [R1+0xed8], R19 ;  /* 0x000ed81301007387 */ /* 0x004fe80000100800 */
[----:B------:R-:W2:Y:S04]  /*7120*/  LDL.LU R2, [R1+0x37c] ;  /* 0x00037c0001027983 */ /* 0x000ea80000300800 */
[----:B------:R-:W3:Y:S01]  /*7130*/  LDL.LU R0, [R1+0x388] ;  /* 0x0003880001007983 */ /* 0x000ee20000300800 */
[----:B------:R-:W-:-:S03]  /*7140*/  IMAD.MOV.U32 R10, RZ, RZ, R9 ;  /* 0x000000ffff0a7224 */ /* 0x000fc600078e0009 */
[----:B------:R0:W-:Y:S01]  /*7150*/  STL.64 [R1+0x3c0], R4 ;  /* 0x0003c00401007387 */ /* 0x0001e20000100a00 */
[----:B------:R-:W-:Y:S01]  /*7160*/  PRMT R17, RZ, 0x7610, R17 ;  /* 0x00007610ff117816 */ /* 0x000fe20000000011 */
[----:B------:R-:W-:Y:S02]  /*7170*/  IMAD.MOV.U32 R9, RZ, RZ, R8 ;  /* 0x000000ffff097224 */ /* 0x000fe400078e0008 */
[----:B------:R-:W-:Y:S02]  /*7180*/  IMAD.MOV.U32 R8, RZ, RZ, R3 ;  /* 0x000000ffff087224 */ /* 0x000fe400078e0003 */
[----:B0-----:R-:W-:-:S05]  /*7190*/  IMAD.WIDE R4, R27, 0x2, R4 ;  /* 0x000000021b047825 */ /* 0x001fca00078e0204 */
[----:B------:R0:W4:Y:S01]  /*71a0*/  @!P1 LDG.E.U16 R18, desc[UR8][R4.64] ;  /* 0x0000000804129981 */ /* 0x000122000c1e1500 */
[----:B------:R-:W-:Y:S01]  /*71b0*/  PRMT R16, RZ, 0x7610, R16 ;  /* 0x00007610ff107816 */ /* 0x000fe20000000010 */
[C---:B0-----:R-:W-:Y:S02]  /*71c0*/  IMAD.WIDE R4, R27.reuse, 0x2, R10 ;  /* 0x000000021b047825 */ /* 0x041fe400078e020a */
[----:B------:R-:W-:Y:S04]  /*71d0*/  STL.64 [R1+0x3b8], R10 ;  /* 0x0003b80a01007387 */ /* 0x000fe80000100a00 */
[----:B------:R0:W4:Y:S04]  /*71e0*/  @!P1 LDG.E.U16 R17, desc[UR8][R4.64] ;  /* 0x0000000804119981 */ /* 0x000128000c1e1500 */
[----:B------:R-:W4:Y:S04]  /*71f0*/  LDL.LU R19, [R1+0x80] ;  /* 0x0000800001137983 */ /* 0x000f280000300800 */
[----:B------:R-:W4:Y:S01]  /*7200*/  LDL.LU R21, [R1+0x88] ;  /* 0x0000880001157983 */ /* 0x000f220000300800 */
[----:B0-----:R-:W-:-:S03]  /*7210*/  IMAD.WIDE R4, R27, 0x2, R8 ;  /* 0x000000021b047825 */ /* 0x001fc600078e0208 */
[----:B------:R-:W-:Y:S04]  /*7220*/  STL.64 [R1+0x3a8], R8 ;  /* 0x0003a80801007387 */ /* 0x000fe80000100a00 */
[----:B------:R2:W4:Y:S04]  /*7230*/  @!P1 LDG.E.U16 R16, desc[UR8][R4.64] ;  /* 0x0000000804109981 */ /* 0x000528000c1e1500 */
[----:B------:R-:W4:Y:S04]  /*7240*/  LDL.LU R26, [R1+0x118] ;  /* 0x00011800011a7983 */ /* 0x000f280000300800 */
[----:B------:R-:W4:Y:S04]  /*7250*/  LDL.LU R23, [R1+0x394] ;  /* 0x0003940001177983 */ /* 0x000f280000300800 */
[----:B------:R-:W4:Y:S04]  /*7260*/  LDL.LU R22, [R1+0x494] ;  /* 0x0004940001167983 */ /* 0x000f280000300800 */
[----:B------:R-:W4:Y:S04]  /*7270*/  LDL.LU R25, [R1+0x498] ;  /* 0x0004980001197983 */ /* 0x000f280000300800 */
[----:B------:R-:W-:Y:S04]  /*7280*/  STS.U16 [R20+UR5+0x1800], R14 ;  /* 0x0018000e14007988 */ /* 0x000fe80008000405 */
[----:B------:R-:W-:Y:S04]  /*7290*/  STS.U16 [R20+UR5+0x2800], R15 ;  /* 0x0028000f14007988 */ /* 0x000fe80008000405 */
[----:B------:R-:W-:Y:S04]  /*72a0*/  STS.U16 [R20+UR5+0x3800], R6 ;  /* 0x0038000614007988 */ /* 0x000fe80008000405 */
[----:B------:R0:W-:Y:S04]  /*72b0*/  STS.U16 [R20+UR5+0x4800], R7 ;  /* 0x0048000714007988 */ /* 0x0001e80008000405 */
[----:B------:R-:W-:Y:S01]  /*72c0*/  STS.U16 [R20+UR5+0x5800], R28 ;  /* 0x0058001c14007988 */ /* 0x000fe20008000405 */
[----:B0-----:R-:W-:Y:S01]  /*72d0*/  PRMT R7, RZ, 0x7610, R7 ;  /* 0x00007610ff077816 */ /* 0x001fe20000000007 */
[----:B--2---:R-:W-:-:S02]  /*72e0*/  IMAD.MOV.U32 R5, RZ, RZ, R2 ;  /* 0x000000ffff057224 */ /* 0x004fc400078e0002 */
[----:B---3--:R-:W-:-:S05]  /*72f0*/  IMAD.MOV.U32 R4, RZ, RZ, R0 ;  /* 0x000000ffff047224 */ /* 0x008fca00078e0000 */
[----:B------:R0:W-:Y:S04]  /*7300*/  STL.64 [R1+0x3a0], R4 ;  /* 0x0003a00401007387 */ /* 0x0001e80000100a00 */
[----:B------:R-:W2:Y:S04]  /*7310*/  LDL.LU R24, [R1+0x49c] ;  /* 0x00049c0001187983 */ /* 0x000ea80000300800 */
[----:B------:R-:W3:Y:S04]  /*7320*/  LDL.LU R3, [R1+0x114] ;  /* 0x0001140001037983 */ /* 0x000ee80000300800 */
[----:B------:R-:W2:Y:S04]  /*7330*/  LDL.LU R8, [R1+0x110] ;  /* 0x0001100001087983 */ /* 0x000ea80000300800 */
[----:B------:R-:W2:Y:S04]  /*7340*/  LDL.LU R9, [R1+0x10c] ;  /* 0x00010c0001097983 */ /* 0x000ea80000300800 */
[----:B------:R-:W2:Y:S01]  /*7350*/  LDL.LU R10, [R1+0x108] ;  /* 0x00010800010a7983 */ /* 0x000ea20000300800 */
[----:B0-----:R-:W-:-:S03]  /*7360*/  IMAD.WIDE R4, R27, 0x2, R4 ;  /* 0x000000021b047825 */ /* 0x001fc600078e0204 */
[----:B------:R-:W2:Y:S04]  /*7370*/  LDL.LU R11, [R1+0x8c] ;  /* 0x00008c00010b7983 */ /* 0x000ea80000300800 */
[----:B------:R-:W2:Y:S04]  /*7380*/  LDL.LU R0, [R1+0x58] ;  /* 0x0000580001007983 */ /* 0x000ea80000300800 */
[----:B------:R-:W2:Y:S04]  /*7390*/  LDL R12, [R1+0x4a8] ;  /* 0x0004a800010c7983 */ /* 0x000ea80000100800 */
[----:B------:R-:W3:Y:S04]  /*73a0*/  LDL.LU R13, [R1+0x44] ;  /* 0x00004400010d7983 */ /* 0x000ee80000300800 */
[----:B------:R-:W3:Y:S04]  /*73b0*/  LDL.LU R14, [R1+0x40] ;  /* 0x00004000010e7983 */ /* 0x000ee80000300800 */
[----:B------:R-:W3:Y:S04]  /*73c0*/  LDL.LU R15, [R1+0x3c] ;  /* 0x00003c00010f7983 */ /* 0x000ee80000300800 */
[----:B------:R-:W3:Y:S04]  /*73d0*/  LDL.LU R28, [R1+0x38] ;  /* 0x00003800011c7983 */ /* 0x000ee80000300800 */
[----:B------:R-:W3:Y:S04]  /*73e0*/  LDL.LU R29, [R1+0x34] ;  /* 0x00003400011d7983 */ /* 0x000ee80000300800 */
[----:B------:R-:W3:Y:S04]  /*73f0*/  LDL.LU R2, [R1+0x30] ;  /* 0x0000300001027983 */ /* 0x000ee80000300800 */
[----:B------:R0:W3:Y:S04]  /*7400*/  @!P1 LDG.E.U16 R7, desc[UR8][R4.64] ;  /* 0x0000000804079981 */ /* 0x0000e8000c1e1500 */
[----:B------:R-:W0:Y:S04]  /*7410*/  LDL.LU R4, [R1+0x38c] ;  /* 0x00038c0001047983 */ /* 0x000e280000300800 */
[----:B------:R-:W0:Y:S01]  /*7420*/  LDL.LU R5, [R1+0x390] ;  /* 0x0003900001057983 */ /* 0x000e220000300800 */
[----:B------:R-:W-:-:S03]  /*7430*/  PRMT R6, RZ, 0x7610, R6 ;  /* 0x00007610ff067816 */ /* 0x000fc60000000006 */
[----:B----4-:R1:W-:Y:S04]  /*7440*/  STS.U16 [R20+UR5+0x6800], R19 ;  /* 0x0068001314007988 */ /* 0x0103e80008000405 */
[----:B------:R4:W-:Y:S04]  /*7450*/  STS.U16 [R20+UR5+0x7800], R21 ;  /* 0x0078001514007988 */ /* 0x0009e80008000405 */
[----:B-1----:R-:W4:Y:S04]  /*7460*/  LDL.LU R19, [R1+0xed8] ;  /* 0x000ed80001137983 */ /* 0x002f280000300800 */
[----:B--2---:R-:W-:Y:S04]  /*7470*/  STS.U16 [R12+UR5+0xc00], R26 ;  /* 0x000c001a0c007988 */ /* 0x004fe80008000405 */
[----:B---3--:R-:W-:Y:S04]  /*7480*/  STS.U16 [R12+UR5+0x1c00], R3 ;  /* 0x001c00030c007988 */ /* 0x008fe80008000405 */
[----:B------:R-:W-:Y:S01]  /*7490*/  STS.U16 [R12+UR5+0x2c00], R8 ;  /* 0x002c00080c007988 */ /* 0x000fe20008000405 */
[----:B0-----:R-:W-:-:S04]  /*74a0*/  LOP3.LUT R5, R5, R4, RZ, 0x3c, !PT ;  /* 0x0000000405057212 */ /* 0x001fc800078e3cff */
[----:B------:R-:W-:-:S04]  /*74b0*/  LOP3.LUT R4, R5, R4, RZ, 0x3c, !PT ;  /* 0x0000000405047212 */ /* 0x000fc800078e3cff */
[----:B------:R-:W-:-:S05]  /*74c0*/  LOP3.LUT R5, R5, R4, RZ, 0x3c, !PT ;  /* 0x0000000405057212 */ /* 0x000fca00078e3cff */
[----:B------:R0:W-:Y:S04]  /*74d0*/  STL.64 [R1+0x398], R4 ;  /* 0x0003980401007387 */ /* 0x0001e80000100a00 */
[----:B----4-:R-:W2:Y:S04]  /*74e0*/  LDL.LU R20, [R1+0xed4] ;  /* 0x000ed40001147983 */ /* 0x010ea80000300800 */
[----:B------:R-:W3:Y:S01]  /*74f0*/  LDL.LU R21, [R1+0xed0] ;  /* 0x000ed00001157983 */ /* 0x000ee20000300800 */
[----:B0-----:R-:W-:-:S03]  /*7500*/  IMAD.WIDE R4, R27, 0x2, R4 ;  /* 0x000000021b047825 */ /* 0x001fc600078e0204 */
[----:B------:R0:W-:Y:S04]  /*7510*/  STL.64 [R1+0x390], R22 ;  /* 0x0003901601007387 */ /* 0x0001e80000100a00 */
[----:B------:R1:W4:Y:S01]  /*7520*/  @!P1 LDG.E.U16 R6, desc[UR8][R4.64] ;  /* 0x0000000804069981 */ /* 0x000322000c1e1500 */
[C---:B0-----:R-:W-:Y:S01]  /*7530*/  IMAD.WIDE R22, R27.reuse, 0x2, R22 ;  /* 0x000000021b167825 */ /* 0x041fe200078e0216 */
[----:B-1----:R-:W-:Y:S02]  /*7540*/  PRMT R5, RZ, 0x7610, R5 ;  /* 0x00007610ff057816 */ /* 0x002fe40000000005 */
[----:B------:R-:W-:Y:S01]  /*7550*/  PRMT R4, RZ, 0x7610, R4 ;  /* 0x00007610ff047816 */ /* 0x000fe20000000004 */
[----:B------:R-:W-:-:S03]  /*7560*/  IMAD.WIDE R26, R27, 0x2, R24 ;  /* 0x000000021b1a7825 */ /* 0x000fc600078e0218 */
[----:B------:R-:W2:Y:S04]  /*7570*/  @!P1 LDG.E.U16 R5, desc[UR8][R22.64] ;  /* 0x0000000816059981 */ /* 0x000ea8000c1e1500 */
[----:B------:R-:W2:Y:S04]  /*7580*/  @!P1 LDG.E.U16 R4, desc[UR8][R26.64] ;  /* 0x000000081a049981 */ /* 0x000ea8000c1e1500 */
[----:B------:R-:W2:Y:S04]  /*7590*/  LDL.LU.64 R22, [R1+0xec8] ;  /* 0x000ec80001167983 */ /* 0x000ea80000300a00 */
[----:B------:R0:W-:Y:S04]  /*75a0*/  STL.64 [R1+0x388], R24 ;  /* 0x0003881801007387 */ /* 0x0001e80000100a00 */
[----:B------:R1:W-:Y:S04]  /*75b0*/  STS.U16 [R12+UR5+0x3c00], R9 ;  /* 0x003c00090c007988 */ /* 0x0003e80008000405 */
[----:B------:R1:W-:Y:S04]  /*75c0*/  STS.U16 [R12+UR5+0x4c00], R10 ;  /* 0x004c000a0c007988 */ /* 0x0003e80008000405 */
[----:B0-----:R-:W2:Y:S04]  /*75d0*/  LDL.LU.64 R24, [R1+0xec0] ;  /* 0x000ec00001187983 */ /* 0x001ea80000300a00 */
[----:B------:R-:W2:Y:S04]  /*75e0*/  LDL.LU.64 R26, [R1+0xeb8] ;  /* 0x000eb800011a7983 */ /* 0x000ea80000300a00 */
[----:B------:R-:W2:Y:S04]  /*75f0*/  LDL.LU R3, [R1+0xeb0] ;  /* 0x000eb00001037983 */ /* 0x000ea80000300800 */
[----:B------:R-:W2:Y:S04]  /*7600*/  LDL.LU R8, [R1+0xeac] ;  /* 0x000eac0001087983 */ /* 0x000ea80000300800 */
[----:B-1----:R-:W2:Y:S04]  /*7610*/  LDL.LU R9, [R1+0xea8] ;  /* 0x000ea80001097983 */ /* 0x002ea80000300800 */
[----:B------:R-:W2:Y:S04]  /*7620*/  LDL.LU R10, [R1+0xea4] ;  /* 0x000ea400010a7983 */ /* 0x000ea80000300800 */
[----:B------:R0:W-:Y:S04]  /*7630*/  STS.U16 [R12+UR5+0x5c00], R11 ;  /* 0x005c000b0c007988 */ /* 0x0001e80008000405 */
[----:B------:R1:W-:Y:S04]  /*7640*/  STS.U16 [R12+UR5+0x6c00], R0 ;  /* 0x006c00000c007988 */ /* 0x0003e80008000405 */
[----:B0-----:R-:W2:Y:S04]  /*7650*/  LDL.LU R11, [R1+0xea0] ;  /* 0x000ea000010b7983 */ /* 0x001ea80000300800 */
[----:B-1----:R-:W2:Y:S04]  /*7660*/  LDL.LU R0, [R1+0xe9c] ;  /* 0x000e9c0001007983 */ /* 0x002ea80000300800 */
[----:B--2---:R0:W-:Y:S04]  /*7670*/  STS.U16 [R12+UR5+0x7c00], R0 ;  /* 0x007c00000c007988 */ /* 0x0041e80008000405 */
[----:B0-----:R-:W2:Y:S04]  /*7680*/  LDL.LU R12, [R1+0xe98] ;  /* 0x000e9800010c7983 */ /* 0x001ea80000300800 */
[----:B------:R-:W2:Y:S04]  /*7690*/  LDL.LU R0, [R1+0xe94] ;  /* 0x000e940001007983 */ /* 0x000ea80000300800 */
[----:B--2---:R0:W-:Y:S04]  /*76a0*/  STS.U16 [R0+UR5+0x8000], R13 ;  /* 0x0080000d00007988 */ /* 0x0041e80008000405 */
[----:B------:R1:W-:Y:S04]  /*76b0*/  STS.U16 [R0+UR5+0x8400], R14 ;  /* 0x0084000e00007988 */ /* 0x0003e80008000405 */
[----:B------:R2:W-:Y:S04]  /*76c0*/  STS.U16 [R0+UR5+0x8800], R15 ;  /* 0x0088000f00007988 */ /* 0x0005e80008000405 */
[----:B0-----:R-:W3:Y:S04]  /*76d0*/  LDL.LU R13, [R1+0xe90] ;  /* 0x000e9000010d7983 */ /* 0x001ee80000300800 */
[----:B-1----:R-:W3:Y:S04]  /*76e0*/  LDL.LU R14, [R1+0xe8c] ;  /* 0x000e8c00010e7983 */ /* 0x002ee80000300800 */
[----:B--2---:R-:W2:Y:S04]  /*76f0*/  LDL.LU R15, [R1+0xe88] ;  /* 0x000e8800010f7983 */ /* 0x004ea80000300800 */
[----:B------:R0:W-:Y:S04]  /*7700*/  STS.U16 [R0+UR5+0x8c00], R28 ;  /* 0x008c001c00007988 */ /* 0x0001e80008000405 */
[----:B0-----:R-:W2:Y:S04]  /*7710*/  LDL.LU R28, [R1+0xe84] ;  /* 0x000e8400011c7983 */ /* 0x001ea80000300800 */
[----:B------:R-:W-:Y:S04]  /*7720*/  STS.U16 [R0+UR5+0x9400], R2 ;  /* 0x0094000200007988 */ /* 0x000fe80008000405 */
[----:B------:R-:W-:Y:S04]  /*7730*/  STS.U16 [R0+UR5+0x9000], R29 ;  /* 0x0090001d00007988 */ /* 0x000fe80008000405 */
[----:B------:R-:W-:Y:S04]  /*7740*/  STS.U16 [R0+UR5+0xa800], R12 ;  /* 0x00a8000c00007988 */ /* 0x000fe80008000405 */
[----:B------:R-:W-:Y:S04]  /*7750*/  STS.U16 [R0+UR5+0xac00], R11 ;  /* 0x00ac000b00007988 */ /* 0x000fe80008000405 */
[----:B------:R-:W-:Y:S04]  /*7760*/  STS.U16 [R0+UR5+0xb000], R10 ;  /* 0x00b0000a00007988 */ /* 0x000fe80008000405 */
[----:B------:R-:W-:Y:S04]  /*7770*/  STS.U16 [R0+UR5+0xb400], R9 ;  /* 0x00b4000900007988 */ /* 0x000fe80008000405 */
[----:B--2---:R0:W-:Y:S04]  /*7780*/  STS.U16 [R0+UR5+0x9800], R28 ;  /* 0x0098001c00007988 */ /* 0x0041e80008000405 */
[----:B0-----:R-:W2:Y:S04]  /*7790*/  LDL.LU R28, [R1+0xe80] ;  /* 0x000e8000011c7983 */ /* 0x001ea80000300800 */
[----:B------:R-:W2:Y:S04]  /*77a0*/  LDL R2, [R1+0x380] ;  /* 0x0003800001027983 */ /* 0x000ea80000100800 */
[----:B------:R-:W-:Y:S04]  /*77b0*/  STS.U16 [R0+UR5+0x9c00], R15 ;  /* 0x009c000f00007988 */ /* 0x000fe80008000405 */
[----:B---3--:R-:W-:Y:S04]  /*77c0*/  STS.U16 [R0+UR5+0xa000], R14 ;  /* 0x00a0000e00007988 */ /* 0x008fe80008000405 */
[----:B------:R-:W-:Y:S04]  /*77d0*/  STS.U16 [R0+UR5+0xa400], R13 ;  /* 0x00a4000d00007988 */ /* 0x000fe80008000405 */
        /* <DEDUP_REMOVED lines=15> */
[----:B----4-:R-:W-:Y:S04]  /*78d0*/  STS.U16 [R0+UR5+0xf400], R6 ;  /* 0x00f4000600007988 */ /* 0x010fe80008000405 */
[----:B------:R-:W-:Y:S04]  /*78e0*/  STS.U16 [R0+UR5+0xf800], R5 ;  /* 0x00f8000500007988 */ /* 0x000fe80008000405 */
[----:B------:R-:W-:Y:S01]  /*78f0*/  STS.U16 [R0+UR5+0xfc00], R4 ;  /* 0x00fc000400007988 */ /* 0x000fe20008000405 */
[----:B------:R-:W-:Y:S06]  /*7900*/  BAR.SYNC.DEFER_BLOCKING 0x0 ;  /* 0x0000000000007b1d */ /* 0x000fec0000010000 */
[----:B------:R-:W-:Y:S04]  /*7910*/  STL [R1+0x62c], R0 ;  /* 0x00062c0001007387 */ /* 0x000fe80000100800 */
[----:B--2---:R-:W0:Y:S04]  /*7920*/  LDSM.16.MT88.4 R24, [R28] ;  /* 0x000000001c18783b */ /* 0x004e280000004200 */
[----:B------:R-:W1:Y:S04]  /*7930*/  LDSM.16.MT88.4 R20, [R28+0x80] ;  /* 0x000080001c14783b */ /* 0x000e680000004200 */
[----:B------:R-:W2:Y:S04]  /*7940*/  LDSM.16.MT88.4 R16, [R28+0x100] ;  /* 0x000100001c10783b */ /* 0x000ea80000004200 */
[----:B------:R-:W3:Y:S04]  /*7950*/  LDSM.16.M88.4 R8, [R2+UR5+0x8000] ;  /* 0x008000050208783b */ /* 0x000ee80008000200 */
[----:B------:R-:W4:Y:S04]  /*7960*/  LDSM.16.MT88.4 R4, [R28+0x180] ;  /* 0x000180001c04783b */ /* 0x000f280000004200 */
[----:B0-----:R-:W-:Y:S04]  /*7970*/  STL.64 [R1+0xe78], R26 ;  /* 0x000e781a01007387 */ /* 0x001fe80000100a00 */
[----:B------:R-:W-:Y:S04]  /*7980*/  STL.64 [R1+0xe70], R24 ;  /* 0x000e701801007387 */ /* 0x000fe80000100a00 */
[----:B-1----:R-:W-:Y:S04]  /*7990*/  STL.64 [R1+0xe68], R22 ;  /* 0x000e681601007387 */ /* 0x002fe80000100a00 */
[----:B------:R0:W-:Y:S04]  /*79a0*/  STL.64 [R1+0xe60], R20 ;  /* 0x000e601401007387 */ /* 0x0001e80000100a00 */
[----:B0-----:R-:W4:Y:S04]  /*79b0*/  LDL.LU.64 R20, [R1+0x1d0] ;  /* 0x0001d00001147983 */ /* 0x001f280000300a00 */
[----:B------:R-:W4:Y:S04]  /*79c0*/  LDL.LU.64 R22, [R1+0x1d8] ;  /* 0x0001d80001167983 */ /* 0x000f280000300a00 */
[----:B--2---:R-:W-:Y:S04]  /*79d0*/  STL.64 [R1+0xe58], R18 ;  /* 0x000e581201007387 */ /* 0x004fe80000100a00 */
[----:B---3--:R-:W-:Y:S04]  /*79e0*/  STL.64 [R1+0x58], R10 ;  /* 0x0000580a01007387 */ /* 0x008fe80000100a00 */
[----:B------:R0:W-:Y:S04]  /*79f0*/  STL.64 [R1+0xe50], R16 ;  /* 0x000e501001007387 */ /* 0x0001e80000100a00 */
[----:B0-----:R-:W2:Y:S04]  /*7a00*/  LDL.LU.64 R16, [R1+0xd0] ;  /* 0x0000d00001107983 */ /* 0x001ea80000300a00 */
[----:B------:R-:W2:Y:S04]  /*7a10*/  LDL.LU.64 R18, [R1+0xd8] ;  /* 0x0000d80001127983 */ /* 0x000ea80000300a00 */
[----:B----4-:R-:W-:Y:S04]  /*7a20*/  STL.64 [R1+0xe48], R6 ;  /* 0x000e480601007387 */ /* 0x010fe80000100a00 */
[----:B------:R0:W-:Y:S04]  /*7a30*/  STL.64 [R1+0xe40], R4 ;  /* 0x000e400401007387 */ /* 0x0001e80000100a00 */
[----:B0-----:R-:W3:Y:S04]  /*7a40*/  LDL.LU.64 R4, [R1+0x90] ;  /* 0x0000900001047983 */ /* 0x001ee80000300a00 */
[----:B------:R-:W3:Y:S04]  /*7a50*/  LDL.LU.64 R6, [R1+0x98] ;  /* 0x0000980001067983 */ /* 0x000ee80000300a00 */
[----:B------:R0:W-:Y:S04]  /*7a60*/  STL [R1+0xd98], R28 ;  /* 0x000d981c01007387 */ /* 0x0001e80000100800 */
[----:B0-----:R-:W4:Y:S04]  /*7a70*/  LDL R28, [R1+0x380] ;  /* 0x00038000011c7983 */ /* 0x001f280000100800 */
[----:B----4-:R-:W0:Y:S01]  /*7a80*/  LDSM.16.M88.4 R24, [R28+UR5+0xa000] ;  /* 0x00a000051c18783b */ /* 0x010e220008000200 */
[----:B------:R-:W-:-:S02]  /*7a90*/  IMAD.MOV.U32 R2, RZ, RZ, R8 ;  /* 0x000000ffff027224 */ /* 0x000fc400078e0008 */
[----:B------:R-:W-:Y:S01]  /*7aa0*/  IMAD.MOV.U32 R0, RZ, RZ, R9 ;  /* 0x000000ffff007224 */ /* 0x000fe200078e0009 */
[----:B------:R-:W-:Y:S04]  /*7ab0*/  LDSM.16.M88.4 R12, [R28+UR5+0x9000] ;  /* 0x009000051c0c783b */ /* 0x000fe80008000200 */
[----:B0-----:R-:W-:Y:S04]  /*7ac0*/  STL.64 [R1+0x30], R24 ;  /* 0x0000301801007387 */ /* 0x001fe80000100a00 */
[----:B------:R-:W-:Y:S04]  /*7ad0*/  STL.64 [R1+0x38], R26 ;  /* 0x0000381a01007387 */ /* 0x000fe80000100a00 */
[----:B------:R-:W0:Y:S04]  /*7ae0*/  LDSM.16.M88.4 R24, [R28+UR5+0xb000] ;  /* 0x00b000051c18783b */ /* 0x000e280008000200 */
[----:B0-----:R-:W-:Y:S04]  /*7af0*/  STL.64 [R1+0x20], R24 ;  /* 0x0000201801007387 */ /* 0x001fe80000100a00 */
[----:B------:R0:W-:Y:S04]  /*7b00*/  STL.64 [R1+0x28], R26 ;  /* 0x0000281a01007387 */ /* 0x0001e80000100a00 */
[----:B0-----:R-:W4:Y:S04]  /*7b10*/  LDL.LU.64 R26, [R1+0xe78] ;  /* 0x000e7800011a7983 */ /* 0x001f280000300a00 */
[----:B------:R-:W4:Y:S02]  /*7b20*/  LDL.LU.64 R24, [R1+0xe70] ;  /* 0x000e700001187983 */ /* 0x000f240000300a00 */
[----:B----4-:R-:W-:-:S15]  /*7b30*/  HMMA.16816.F32.BF16 R20, R24, R8, R20 ;  /* 0x000000081814723c */ /* 0x010fde0000041814 */
[----:B------:R-:W-:-:S04]  /*7b40*/  NOP ;  /* 0x0000000000007918 */ /* 0x000fc80000000000 */
[----:B------:R-:W-:Y:S04]  /*7b50*/  STL.64 [R1+0x120], R20 ;  /* 0x0001201401007387 */ /* 0x000fe80000100a00 */
[----:B------:R0:W-:Y:S04]  /*7b60*/  STL.64 [R1+0x128], R22 ;  /* 0x0001281601007387 */ /* 0x0001e80000100a00 */
[----:B0-----:R-:W2:Y:S04]  /*7b70*/  LDL.LU.64 R22, [R1+0xe68] ;  /* 0x000e680001167983 */ /* 0x001ea80000300a00 */
[----:B------:R-:W2:Y:S04]  /*7b80*/  LDL.LU.64 R20, [R1+0xe60] ;  /* 0x000e600001147983 */ /* 0x000ea80000300a00 */
[----:B------:R-:W-:Y:S04]  /*7b90*/  STL.64 [R1+0xe28], R26 ;  /* 0x000e281a01007387 */ /* 0x000fe80000100a00 */
[----:B------:R0:W-:Y:S04]  /*7ba0*/  STL.64 [R1+0xe20], R24 ;  /* 0x000e201801007387 */ /* 0x0001e80000100a00 */
[----:B------:R-:W4:Y:S04]  /*7bb0*/  LDL.LU.64 R8, [R1+0x280] ;  /* 0x0002800001087983 */ /* 0x000f280000300a00 */
[----:B------:R-:W3:Y:S01]  /*7bc0*/  LDL.LU.64 R10, [R1+0x288] ;  /* 0x00028800010a7983 */ /* 0x000ee20000300a00 */
[----:B0-----:R-:W-:-:S02]  /*7bd0*/  IMAD.MOV.U32 R24, RZ, RZ, R2 ;  /* 0x000000ffff187224 */ /* 0x001fc400078e0002 */
[----:B------:R-:W-:-:S07]  /*7be0*/  IMAD.MOV.U32 R25, RZ, RZ, R0 ;  /* 0x000000ffff197224 */ /* 0x000fce00078e0000 */
[-C--:B--2---:R-:W-:Y:S01]  /*7bf0*/  HMMA.16816.F32.BF16 R16, R20, R24.reuse, R16 ;  /* 0x000000181410723c */ /* 0x084fe20000041810 */
[----:B---3--:R-:W-:Y:S04]  /*7c00*/  STL.64 [R1+0xe38], R10 ;  /* 0x000e380a01007387 */ /* 0x008fe80000100a00 */
[----:B----4-:R0:W-:Y:S04]  /*7c10*/  STL.64 [R1+0xe30], R8 ;  /* 0x000e300801007387 */ /* 0x0101e80000100a00 */
[----:B0-----:R-:W2:Y:S04]  /*7c20*/  LDL.LU.64 R8, [R1+0x70] ;  /* 0x0000700001087983 */ /* 0x001ea80000300a00 */
[----:B------:R-:W2:Y:S04]  /*7c30*/  LDL.LU.64 R10, [R1+0x78] ;  /* 0x00007800010a7983 */ /* 0x000ea80000300a00 */
[----:B------:R-:W-:Y:S04]  /*7c40*/  STL.64 [R1+0x48], R14 ;  /* 0x0000480e01007387 */ /* 0x000fe80000100a00 */
[----:B------:R-:W-:Y:S04]  /*7c50*/  STL.64 [R1+0x190], R16 ;  /* 0x0001901001007387 */ /* 0x000fe80000100a00 */
[----:B------:R0:W-:Y:S04]  /*7c60*/  STL.64 [R1+0x198], R18 ;  /* 0x0001981201007387 */ /* 0x0001e80000100a00 */
[----:B0-----:R-:W3:Y:S04]  /*7c70*/  LDL.LU.64 R18, [R1+0xe58] ;  /* 0x000e580001127983 */ /* 0x001ee80000300a00 */
[----:B------:R-:W3:Y:S02]  /*7c80*/  LDL.LU.64 R16, [R1+0xe50] ;  /* 0x000e500001107983 */ /* 0x000ee40000300a00 */
[----:B---3--:R-:W-:-:S15]  /*7c90*/  HMMA.16816.F32.BF16 R4, R16, R24, R4 ;  /* 0x000000181004723c */ /* 0x008fde0000041804 */
[----:B------:R-:W-:-:S04]  /*7ca0*/  NOP ;  /* 0x0000000000007918 */ /* 0x000fc80000000000 */
[----:B------:R-:W-:Y:S04]  /*7cb0*/  STL.64 [R1+0x200], R4 ;  /* 0x0002000401007387 */ /* 0x000fe80000100a00 */
[----:B------:R0:W-:Y:S04]  /*7cc0*/  STL.64 [R1+0x208], R6 ;  /* 0x0002080601007387 */ /* 0x0001e80000100a00 */
[----:B0-----:R-:W2:Y:S04]  /*7cd0*/  LDL.LU.64 R6, [R1+0xe48] ;  /* 0x000e480001067983 */ /* 0x001ea80000300a00 */
[----:B------:R-:W2:Y:S04]  /*7ce0*/  LDL.LU.64 R4, [R1+0xe40] ;  /* 0x000e400001047983 */ /* 0x000ea80000300a00 */
[----:B------:R-:W-:Y:S04]  /*7cf0*/  STL.64 [R1+0xe18], R18 ;  /* 0x000e181201007387 */ /* 0x000fe80000100a00 */
[----:B------:R0:W-:Y:S04]  /*7d00*/  STL.64 [R1+0xe10], R16 ;  /* 0x000e101001007387 */ /* 0x0001e80000100a00 */
[----:B0-----:R-:W3:Y:S04]  /*7d10*/  LDL.LU.64 R16, [R1+0xf0] ;  /* 0x0000f00001107983 */ /* 0x001ee80000300a00 */
[----:B------:R-:W3:Y:S01]  /*7d20*/  LDL.LU.64 R18, [R1+0xf8] ;  /* 0x0000f80001127983 */ /* 0x000ee20000300a00 */
[----:B--2---:R-:W-:Y:S03]  /*7d30*/  HMMA.16816.F32.BF16 R24, R4, R24, R8 ;  /* 0x000000180418723c */ /* 0x004fe60000041808 */
[----:B------:R-:W2:Y:S04]  /*7d40*/  LDL.LU.64 R10, [R1+0xe38] ;  /* 0x000e3800010a7983 */ /* 0x000ea80000300a00 */
[----:B------:R-:W2:-:S12]  /*7d50*/  LDL.LU.64 R8, [R1+0xe30] ;  /* 0x000e300001087983 */ /* 0x000e980000300a00 */
[----:B------:R-:W-:Y:S01]  /*7d60*/  IMAD.MOV.U32 R3, RZ, RZ, R26 ;  /* 0x000000ffff037224 */ /* 0x000fe200078e001a */
[----:B------:R0:W-:Y:S01]  /*7d70*/  STL.64 [R1+0x260], R24 ;  /* 0x0002601801007387 */ /* 0x0001e20000100a00 */
[----:B------:R-:W-:-:S03]  /*7d80*/  IMAD.MOV.U32 R2, RZ, RZ, R27 ;  /* 0x000000ffff027224 */ /* 0x000fc600078e001b */
[----:B------:R-:W2:Y:S04]  /*7d90*/  LDL.LU.64 R26, [R1+0xe28] ;  /* 0x000e2800011a7983 */ /* 0x000ea80000300a00 */
[----:B0-----:R-:W2:Y:S01]  /*7da0*/  LDL.LU.64 R24, [R1+0xe20] ;  /* 0x000e200001187983 */ /* 0x001ea20000300a00 */
[-C--:B---3--:R-:W-:Y:S03]  /*7db0*/  HMMA.16816.F32.BF16 R16, R20, R12.reuse, R16 ;  /* 0x0000000c1410723c */ /* 0x088fe60000041810 */
[----:B------:R-:W-:Y:S04]  /*7dc0*/  STL.64 [R1+0xe08], R6 ;  /* 0x000e080601007387 */ /* 0x000fe80000100a00 */
[----:B------:R0:W-:Y:S04]  /*7dd0*/  STL.64 [R1+0xe00], R4 ;  /* 0x000e000401007387 */ /* 0x0001e80000100a00 */
[----:B0-----:R-:W3:Y:S04]  /*7de0*/  LDL.LU.64 R4, [R1+0xa0] ;  /* 0x0000a00001047983 */ /* 0x001ee80000300a00 */
[----:B------:R-:W3:Y:S04]  /*7df0*/  LDL.LU.64 R6, [R1+0xa8] ;  /* 0x0000a80001067983 */ /* 0x000ee80000300a00 */
[----:B------:R-:W-:Y:S04]  /*7e00*/  STL [R1+0xb34], R2 ;  /* 0x000b340201007387 */ /* 0x000fe80000100800 */
[----:B------:R-:W-:Y:S01]  /*7e10*/  STL [R1+0xb30], R3 ;  /* 0x000b300301007387 */ /* 0x000fe20000100800 */
[----:B--2---:R-:W-:-:S15]  /*7e20*/  HMMA.16816.F32.BF16 R8, R24, R12, R8 ;  /* 0x0000000c1808723c */ /* 0x004fde0000041808 */
[----:B------:R-:W-:-:S04]  /*7e30*/  NOP ;  /* 0x0000000000007918 */ /* 0x000fc80000000000 */
[----:B------:R0:W-:Y:S04]  /*7e40*/  STL.64 [R1+0x110], R8 ;  /* 0x0001100801007387 */ /* 0x0001e80000100a00 */
[----:B------:R1:W-:Y:S04]  /*7e50*/  STL.64 [R1+0x118], R10 ;  /* 0x0001180a01007387 */ /* 0x0003e80000100a00 */
[----:B0-----:R-:W2:Y:S04]  /*7e60*/  LDL.LU.64 R8, [R1+0x160] ;  /* 0x0001600001087983 */ /* 0x001ea80000300a00 */
[----:B-1----:R-:W2:Y:S04]  /*7e70*/  LDL.LU.64 R10, [R1+0x168] ;  /* 0x00016800010a7983 */ /* 0x002ea80000300a00 */
[----:B------:R-:W-:Y:S04]  /*7e80*/  STL.64 [R1+0x1b0], R16 ;  /* 0x0001b01001007387 */ /* 0x000fe80000100a00 */
[----:B------:R0:W-:Y:S04]  /*7e90*/  STL.64 [R1+0x1b8], R18 ;  /* 0x0001b81201007387 */ /* 0x0001e80000100a00 */
[----:B0-----:R-:W3:Y:S04]  /*7ea0*/  LDL.LU.64 R18, [R1+0xe18] ;  /* 0x000e180001127983 */ /* 0x001ee80000300a00 */
[----:B------:R-:W3:Y:S04]  /*7eb0*/  LDL.LU.64 R16, [R1+0xe10] ;  /* 0x000e100001107983 */ /* 0x000ee80000300a00 */
[----:B------:R-:W-:Y:S04]  /*7ec0*/  STL.64 [R1+0xdf8], R22 ;  /* 0x000df81601007387 */ /* 0x000fe80000100a00 */
[----:B------:R0:W-:Y:S04]  /*7ed0*/  STL.64 [R1+0xdf0], R20 ;  /* 0x000df01401007387 */ /* 0x0001e80000100a00 */
[----:B0-----:R-:W2:Y:S01]  /*7ee0*/  LDL.LU.64 R20, [R1+0x30] ;  /* 0x0000300001147983 */ /* 0x001ea20000300a00 */
[----:B---3--:R-:W-:-:S15]  /*7ef0*/  HMMA.16816.F32.BF16 R4, R16, R12, R4 ;  /* 0x0000000c1004723c */ /* 0x008fde0000041804 */
[----:B------:R-:W-:-:S04]  /*7f00*/  NOP ;  /* 0x0000000000007918 */ /* 0x000fc80000000000 */
[----:B------:R-:W-:Y:S04]  /*7f10*/  STL.64 [R1+0x1e0], R4 ;  /* 0x0001e00401007387 */ /* 0x000fe80000100a00 */
[----:B------:R0:W-:Y:S04]  /*7f20*/  STL.64 [R1+0x1e8], R6 ;  /* 0x0001e80601007387 */ /* 0x0001e80000100a00 */
[----:B0-----:R-:W3:Y:S04]  /*7f30*/  LDL.LU.64 R6, [R1+0xe08] ;  /* 0x000e080001067983 */ /* 0x001ee80000300a00 */
[----:B------:R-:W3:Y:S04]  /*7f40*/  LDL.LU.64 R4, [R1+0xe00] ;  /* 0x000e000001047983 */ /* 0x000ee80000300a00 */
[----:B------:R-:W-:Y:S04]  /*7f50*/  STL.64 [R1+0xde8], R18 ;  /* 0x000de81201007387 */ /* 0x000fe80000100a00 */
[----:B------:R0:W-:Y:S04]  /*7f60*/  STL.64 [R1+0xde0], R16 ;  /* 0x000de01001007387 */ /* 0x0001e80000100a00 */
[----:B0-----:R-:W3:Y:S04]  /*7f70*/  LDL.LU.64 R16, [R1+0x60] ;  /* 0x0000600001107983 */ /* 0x001ee80000300a00 */
[----:B------:R-:W3:Y:S01]  /*7f80*/  LDL.LU.64 R18, [R1+0x68] ;  /* 0x0000680001127983 */ /* 0x000ee20000300a00 */
[----:B--2---:R-:W-:-:S15]  /*7f90*/  HMMA.16816.F32.BF16 R8, R24, R20, R8 ;  /* 0x000000141808723c */ /* 0x004fde0000041808 */
[----:B------:R-:W-:-:S04]  /*7fa0*/  NOP ;  /* 0x0000000000007918 */ /* 0x000fc80000000000 */
[----:B------:R-:W-:Y:S02]  /*7fb0*/  IMAD.MOV.U32 R29, RZ, RZ, R10 ;  /* 0x000000ffff1d7224 */ /* 0x000fe400078e000a */
[----:B------:R-:W-:Y:S01]  /*7fc0*/  IMAD.MOV.U32 R0, RZ, RZ, R11 ;  /* 0x000000ffff007224 */ /* 0x000fe200078e000b */
[----:B---3--:R-:W-:-:S15]  /*7fd0*/  HMMA.16816.F32.BF16 R12, R4, R12, R16 ;  /* 0x0000000c040c723c */ /* 0x008fde0000041810 */
[----:B------:R-:W-:-:S04]  /*7fe0*/  NOP ;  /* 0x0000000000007918 */ /* 0x000fc80000000000 */
[----:B------:R-:W-:Y:S01]  /*7ff0*/  IMAD.MOV.U32 R2, RZ, RZ, R12 ;  /* 0x000000ffff027224 */ /* 0x000fe200078e000c */
[----:B------:R0:W-:Y:S01]  /*8000*/  STL.64 [R1+0x258], R14 ;  /* 0x0002580e01007387 */ /* 0x0001e20000100a00 */
[----:B------:R-:W-:-:S03]  /*8010*/  IMAD.MOV.U32 R3, RZ, RZ, R13 ;  /* 0x000000ffff037224 */ /* 0x000fc600078e000d */
[----:B------:R-:W2:Y:S04]  /*8020*/  LDL.LU.64 R16, [R1+0x130] ;  /* 0x0001300001107983 */ /* 0x000ea80000300a00 */
[----:B------:R-:W2:Y:S04]  /*8030*/  LDL.LU.64 R18, [R1+0x138] ;  /* 0x0001380001127983 */ /* 0x000ea80000300a00 */
[----:B------:R-:W3:Y:S04]  /*8040*/  LDL.LU.64 R12, [R1+0xc0] ;  /* 0x0000c000010c7983 */ /* 0x000ee80000300a00 */
[----:B0-----:R-:W3:Y:S04]  /*8050*/  LDL.LU.64 R14, [R1+0xc8] ;  /* 0x0000c800010e7983 */ /* 0x001ee80000300a00 */
[----:B------:R0:W-:Y:S04]  /*8060*/  STL [R1+0xb3c], R2 ;  /* 0x000b3c0201007387 */ /* 0x0001e80000100800 */
[----:B------:R1:W-:Y:S04]  /*8070*/  STL [R1+0xb38], R3 ;  /* 0x000b380301007387 */ /* 0x0003e80000100800 */
[----:B------:R-:W2:Y:S01]  /*8080*/  LDL.LU.64 R22, [R1+0xdf8] ;  /* 0x000df80001167983 */ /* 0x000ea20000300a00 */
[----:B0-----:R-:W-:-:S02]  /*8090*/  IMAD.MOV.U32 R2, RZ, RZ, R21 ;  /* 0x000000ffff027224 */ /* 0x001fc400078e0015 */
[----:B-1----:R-:W-:Y:S02]  /*80a0*/  IMAD.MOV.U32 R3, RZ, RZ, R20 ;  /* 0x000000ffff037224 */ /* 0x002fe400078e0014 */
[----:B------:R-:W2:Y:S04]  /*80b0*/  LDL.LU.64 R20, [R1+0xdf0] ;  /* 0x000df00001147983 */ /* 0x000ea80000300a00 */
[----:B------:R0:W-:Y:S04]  /*80c0*/  STL.64 [R1+0x100], R8 ;  /* 0x0001000801007387 */ /* 0x0001e80000100a00 */
[----:B------:R-:W-:Y:S04]  /*80d0*/  STL.64 [R1+0xdc8], R26 ;  /* 0x000dc81a01007387 */ /* 0x000fe80000100a00 */
[----:B------:R1:W-:Y:S04]  /*80e0*/  STL.64 [R1+0xdc0], R24 ;  /* 0x000dc01801007387 */ /* 0x0003e80000100a00 */
[----:B0-----:R-:W4:Y:S04]  /*80f0*/  LDL.LU.64 R8, [R1+0x150] ;  /* 0x0001500001087983 */ /* 0x001f280000300a00 */
[----:B------:R-:W3:Y:S01]  /*8100*/  LDL.LU.64 R10, [R1+0x158] ;  /* 0x00015800010a7983 */ /* 0x000ee20000300a00 */
[----:B-1----:R-:W-:-:S02]  /*8110*/  IMAD.MOV.U32 R24, RZ, RZ, R3 ;  /* 0x000000ffff187224 */ /* 0x002fc400078e0003 */
[----:B------:R-:W-:-:S07]  /*8120*/  IMAD.MOV.U32 R25, RZ, RZ, R2 ;  /* 0x000000ffff197224 */ /* 0x000fce00078e0002 */
[-C--:B--2---:R-:W-:Y:S01]  /*8130*/  HMMA.16816.F32.BF16 R16, R20, R24.reuse, R16 ;  /* 0x000000181410723c */ /* 0x084fe20000041810 */
[----:B---3--:R-:W-:Y:S04]  /*8140*/  STL.64 [R1+0xdb8], R10 ;  /* 0x000db80a01007387 */ /* 0x008fe80000100a00 */
[----:B----4-:R0:W-:Y:S04]  /*8150*/  STL.64 [R1+0xdb0], R8 ;  /* 0x000db00801007387 */ /* 0x0101e80000100a00 */
[----:B0-----:R-:W2:Y:S04]  /*8160*/  LDL.LU.64 R8, [R1+0x2b0] ;  /* 0x0002b00001087983 */ /* 0x001ea80000300a00 */
[----:B------:R-:W2:Y:S04]  /*8170*/  LDL.LU.64 R10, [R1+0x2b8] ;  /* 0x0002b800010a7983 */ /* 0x000ea80000300a00 */
[----:B------:R-:W-:Y:S04]  /*8180*/  STL [R1+0xcb4], R0 ;  /* 0x000cb40001007387 */ /* 0x000fe80000100800 */
[----:B------:R-:W-:Y:S04]  /*8190*/  STL [R1+0xcb0], R29 ;  /* 0x000cb01d01007387 */ /* 0x000fe80000100800 */
        /* <DEDUP_REMOVED lines=8> */
[----:B0-----:R-:W3:Y:S04]  /*8220*/  LDL.LU.64 R14, [R1+0xdd8] ;  /* 0x000dd800010e7983 */ /* 0x001ee80000300a00 */
[----:B------:R-:W3:Y:S04]  /*8230*/  LDL.LU.64 R12, [R1+0xdd0] ;  /* 0x000dd000010c7983 */ /* 0x000ee80000300a00 */
[----:B------:R-:W2:Y:S01]  /*8240*/  LDL.LU.64 R26, [R1+0xdc8] ;  /* 0x000dc800011a7983 */ /* 0x000ea20000300a00 */
[----:B---3--:R-:W-:Y:S03]  /*8250*/  HMMA.16816.F32.BF16 R12, R4, R24, R12 ;  /* 0x00000018040c723c */ /* 0x008fe6000004180c */
[----:B------:R-:W2:-:S15]  /*8260*/  LDL.LU.64 R24, [R1+0xdc0] ;  /* 0x000dc00001187983 */ /* 0x000e9e0000300a00 */
[----:B------:R-:W-:Y:S01]  /*8270*/  NOP ;  /* 0x0000000000007918 */ /* 0x000fe20000000000 */
[----:B------:R0:W-:Y:S01]  /*8280*/  STL [R1+0x244], R13 ;  /* 0x0002440d01007387 */ /* 0x0001e20000100800 */
[----:B------:R-:W-:-:S03]  /*8290*/  IMAD.MOV.U32 R3, RZ, RZ, R12 ;  /* 0x000000ffff037224 */ /* 0x000fc600078e000c */
[----:B------:R-:W-:Y:S04]  /*82a0*/  STL.64 [R1+0x248], R14 ;  /* 0x0002480e01007387 */ /* 0x000fe80000100a00 */
[----:B------:R-:W2:Y:S04]  /*82b0*/  LDL.LU R12, [R1+0x20] ;  /* 0x00002000010c7983 */ /* 0x000ea80000300800 */
[----:B0-----:R-:W2:Y:S04]  /*82c0*/  LDL.LU R13, [R1+0x24] ;  /* 0x00002400010d7983 */ /* 0x001ea80000300800 */
[----:B------:R-:W-:Y:S01]  /*82d0*/  STL [R1+0xb40], R3 ;  /* 0x000b400301007387 */ /* 0x000fe20000100800 */
[----:B--2---:R-:W-:-:S15]  /*82e0*/  HMMA.16816.F32.BF16 R8, R24, R12, R8 ;  /* 0x0000000c1808723c */ /* 0x004fde0000041808 */
[----:B------:R-:W-:-:S04]  /*82f0*/  NOP ;  /* 0x0000000000007918 */ /* 0x000fc80000000000 */
[----:B------:R0:W-:Y:S01]  /*8300*/  STL.64 [R1+0xc8], R10 ;  /* 0x0000c80a01007387 */ /* 0x0001e20000100a00 */
[----:B------:R-:W-:Y:S02]  /*8310*/  IMAD.MOV.U32 R0, RZ, RZ, R8 ;  /* 0x000000ffff007224 */ /* 0x000fe400078e0008 */
[----:B------:R-:W-:Y:S01]  /*8320*/  IMAD.MOV.U32 R29, RZ, RZ, R9 ;  /* 0x000000ffff1d7224 */ /* 0x000fe200078e0009 */
[----:B0-----:R-:W2:Y:S04]  /*8330*/  LDL.LU.64 R10, [R1+0xdb8] ;  /* 0x000db800010a7983 */ /* 0x001ea80000300a00 */
[----:B------:R-:W2:Y:S04]  /*8340*/  LDL.LU.64 R8, [R1+0xdb0] ;  /* 0x000db00001087983 */ /* 0x000ea80000300a00 */
[----:B------:R-:W-:Y:S04]  /*8350*/  STL [R1+0xcbc], R0 ;  /* 0x000cbc0001007387 */ /* 0x000fe80000100800 */
[----:B------:R-:W-:Y:S01]  /*8360*/  STL [R1+0xcb8], R29 ;  /* 0x000cb81d01007387 */ /* 0x000fe20000100800 */
[----:B--2---:R-:W-:-:S15]  /*8370*/  HMMA.16816.F32.BF16 R8, R20, R12, R8 ;  /* 0x0000000c1408723c */ /* 0x004fde0000041808 */
        /* <DEDUP_REMOVED lines=8> */
[----:B------:R-:W3:Y:S04]  /*8400*/  LDL.LU.64 R22, [R1+0xe8] ;  /* 0x0000e80001167983 */ /* 0x000ee80000300a00 */
[----:B------:R-:W-:Y:S04]  /*8410*/  STL.64 [R1+0xd40], R18 ;  /* 0x000d401201007387 */ /* 0x000fe80000100a00 */
[----:B------:R0:W-:Y:S01]  /*8420*/  STL.64 [R1+0xd38], R16 ;  /* 0x000d381001007387 */ /* 0x0001e20000100a00 */
[-C--:B--2---:R-:W-:Y:S08]  /*8430*/  HMMA.16816.F32.BF16 R8, R4, R12.reuse, R8 ;  /* 0x0000000c0408723c */ /* 0x084ff00000041808 */
[----:B---3--:R-:W-:Y:S11]  /*8440*/  HMMA.16816.F32.BF16 R20, R16, R12, R20 ;  /* 0x0000000c1014723c */ /* 0x008ff60000041814 */
[----:B------:R-:W-:Y:S01]  /*8450*/  IMAD.MOV.U32 R2, RZ, RZ, R11 ;  /* 0x000000ffff027224 */ /* 0x000fe200078e000b */
[----:B------:R-:W-:Y:S07]  /*8460*/  LDSM.16.M88.4 R12, [R28+UR5+0xe000] ;  /* 0x00e000051c0c783b */ /* 0x000fee0008000200 */
[----:B------:R-:W-:Y:S04]  /*8470*/  STL.64 [R1+0x1c0], R20 ;  /* 0x0001c01401007387 */ /* 0x000fe80000100a00 */
[----:B------:R-:W-:Y:S04]  /*8480*/  STL.64 [R1+0x1c8], R22 ;  /* 0x0001c81601007387 */ /* 0x000fe80000100a00 */
[----:B------:R-:W-:Y:S04]  /*8490*/  STL.64 [R1+0x230], R8 ;  /* 0x0002300801007387 */ /* 0x000fe80000100a00 */
[----:B------:R-:W-:Y:S04]  /*84a0*/  STL [R1+0x238], R10 ;  /* 0x0002380a01007387 */ /* 0x000fe80000100800 */
[----:B0-----:R-:W2:Y:S04]  /*84b0*/  LDL.LU.64 R16, [R1+0x320] ;  /* 0x0003200001107983 */ /* 0x001ea80000300a00 */
[----:B------:R-:W3:Y:S04]  /*84c0*/  LDL.LU.64 R18, [R1+0x328] ;  /* 0x0003280001127983 */ /* 0x000ee80000300a00 */
[----:B------:R-:W-:Y:S04]  /*84d0*/  LDSM.16.M88.4 R8, [R28+UR5+0xf000] ;  /* 0x00f000051c08783b */ /* 0x000fe80008000200 */
[----:B------:R-:W-:Y:S04]  /*84e0*/  LDSM.16.M88.4 R20, [R28+UR5+0xd000] ;  /* 0x00d000051c14783b */ /* 0x000fe80008000200 */
[----:B---3--:R-:W-:Y:S04]  /*84f0*/  STL.64 [R1+0xd80], R18 ;  /* 0x000d801201007387 */ /* 0x008fe80000100a00 */
[----:B--2---:R-:W-:Y:S04]  /*8500*/  STL.64 [R1+0xd78], R16 ;  /* 0x000d781001007387 */ /* 0x004fe80000100a00 */
[----:B------:R-:W-:Y:S04]  /*8510*/  STL.64 [R1+0xd08], R6 ;  /* 0x000d080601007387 */ /* 0x000fe80000100a00 */
[----:B------:R0:W-:Y:S04]  /*8520*/  STL.64 [R1+0xd00], R4 ;  /* 0x000d000401007387 */ /* 0x0001e80000100a00 */
[----:B------:R-:W1:Y:S04]  /*8530*/  LDSM.16.M88.4 R16, [R28+UR5+0xc000] ;  /* 0x00c000051c10783b */ /* 0x000e680008000200 */
[----:B0-----:R-:W2:Y:S04]  /*8540*/  LDL.LU.64 R4, [R1+0x310] ;  /* 0x0003100001047983 */ /* 0x001ea80000300a00 */
[----:B------:R-:W3:Y:S04]  /*8550*/  LDL.LU.64 R6, [R1+0x318] ;  /* 0x0003180001067983 */ /* 0x000ee80000300a00 */
[----:B---3--:R-:W-:Y:S04]  /*8560*/  STL.64 [R1+0xd90], R6 ;  /* 0x000d900601007387 */ /* 0x008fe80000100a00 */
[----:B--2---:R0:W-:Y:S04]  /*8570*/  STL.64 [R1+0xd88], R4 ;  /* 0x000d880401007387 */ /* 0x0041e80000100a00 */
[----:B0-----:R-:W2:Y:S04]  /*8580*/  LDL.LU.64 R4, [R1+0x330] ;  /* 0x0003300001047983 */ /* 0x001ea80000300a00 */
[----:B------:R-:W2:Y:S01]  /*8590*/  LDL.LU.64 R6, [R1+0x338] ;  /* 0x0003380001067983 */ /* 0x000ea20000300a00 */
[----:B-1----:R-:W-:-:S03]  /*85a0*/  IMAD.MOV.U32 R29, RZ, RZ, R18 ;  /* 0x000000ffff1d7224 */ /* 0x002fc600078e0012 */
[----:B------:R-:W-:Y:S04]  /*85b0*/  STL [R1+0xb44], R2 ;  /* 0x000b440201007387 */ /* 0x000fe80000100800 */
[----:B------:R-:W-:Y:S04]  /*85c0*/  STL [R1+0xcc0], R29 ;  /* 0x000cc01d01007387 */ /* 0x000fe80000100800 */
[----:B------:R-:W-:Y:S04]  /*85d0*/  STL.64 [R1+0x10], R16 ;  /* 0x0000101001007387 */ /* 0x000fe80000100a00 */
[----:B------:R2:W-:Y:S04]  /*85e0*/  STL.64 [R1+0x18], R18 ;  /* 0x0000181201007387 */ /* 0x0005e80000100a00 */
[----:B------:R-:W3:Y:S04]  /*85f0*/  LDL.LU R28, [R1+0xd98] ;  /* 0x000d9800011c7983 */ /* 0x000ee80000300800 */
[----:B------:R-:W-:Y:S04]  /*8600*/  STL [R1+0xc74], R10 ;  /* 0x000c740a01007387 */ /* 0x000fe80000100800 */
[----:B------:R-:W-:Y:S04]  /*8610*/  STL.64 [R1+0x8], R22 ;  /* 0x0000081601007387 */ /* 0x000fe80000100a00 */
[----:B------:R-:W-:Y:S01]  /*8620*/  STL [R1+0xc70], R11 ;  /* 0x000c700b01007387 */ /* 0x000fe20000100800 */
[----:B--2---:R-:W-:Y:S03]  /*8630*/  HMMA.16816.F32.BF16 R16, R24, R16, R4 ;  /* 0x000000101810723c */ /* 0x004fe60000041804 */
[----:B------:R-:W2:Y:S04]  /*8640*/  LDL.LU.64 R6, [R1+0xd90] ;  /* 0x000d900001067983 */ /* 0x000ea80000300a00 */
[----:B------:R-:W2:-:S12]  /*8650*/  LDL.LU.64 R4, [R1+0xd88] ;  /* 0x000d880001047983 */ /* 0x000e980000300a00 */
[----:B------:R-:W-:Y:S04]  /*8660*/  STL.64 [R1+0x90], R16 ;  /* 0x0000901001007387 */ /* 0x000fe80000100a00 */
[----:B------:R0:W-:Y:S04]  /*8670*/  STL.64 [R1+0x98], R18 ;  /* 0x0000981201007387 */ /* 0x0001e80000100a00 */
[----:B0-----:R-:W4:Y:S04]  /*8680*/  LDL.LU.64 R18, [R1+0xd80] ;  /* 0x000d800001127983 */ /* 0x001f280000300a00 */
[----:B------:R-:W4:Y:S01]  /*8690*/  LDL.LU.64 R16, [R1+0xd78] ;  /* 0x000d780001107983 */ /* 0x000f220000300a00 */
[----:B------:R-:W-:-:S02]  /*86a0*/  IMAD.MOV.U32 R3, RZ, RZ, R20 ;  /* 0x000000ffff037224 */ /* 0x000fc400078e0014 */
[----:B------:R-:W-:Y:S01]  /*86b0*/  IMAD.MOV.U32 R2, RZ, RZ, R21 ;  /* 0x000000ffff027224 */ /* 0x000fe200078e0015 */
[----:B----4-:R-:W-:-:S15]  /*86c0*/  HMMA.16816.F32.BF16 R16, R24, R20, R16 ;  /* 0x000000141810723c */ /* 0x010fde0000041810 */
[----:B------:R-:W-:-:S04]  /*86d0*/  NOP ;  /* 0x0000000000007918 */ /* 0x000fc80000000000 */
[----:B------:R0:W-:Y:S01]  /*86e0*/  STL.64 [R1+0x80], R16 ;  /* 0x0000801001007387 */ /* 0x0001e20000100a00 */
[----:B------:R-:W-:-:S03]  /*86f0*/  IMAD.MOV.U32 R10, RZ, RZ, R18 ;  /* 0x000000ffff0a7224 */ /* 0x000fc600078e0012 */
[----:B------:R-:W4:Y:S01]  /*8700*/  LDL.LU.64 R20, [R1+0x300] ;  /* 0x0003000001147983 */ /* 0x000f220000300a00 */
[----:B------:R-:W-:-:S03]  /*8710*/  IMAD.MOV.U32 R11, RZ, RZ, R19 ;  /* 0x000000ffff0b7224 */ /* 0x000fc600078e0013 */
[----:B------:R-:W4:Y:S04]  /*8720*/  LDL.LU.64 R22, [R1+0x308] ;  /* 0x0003080001167983 */ /* 0x000f280000300a00 */
[----:B0-----:R-:W3:Y:S04]  /*8730*/  LDL.LU.64 R16, [R1+0x2e0] ;  /* 0x0002e00001107983 */ /* 0x001ee80000300a00 */
[----:B------:R-:W3:Y:S01]  /*8740*/  LDL.LU.64 R18, [R1+0x2e8] ;  /* 0x0002e80001127983 */ /* 0x000ee20000300a00 */
[----:B--2---:R-:W-:-:S15]  /*8750*/  HMMA.16816.F32.BF16 R4, R24, R12, R4 ;  /* 0x0000000c1804723c */ /* 0x004fde0000041804 */
[----:B------:R-:W-:-:S04]  /*8760*/  NOP ;  /* 0x0000000000007918 */ /* 0x000fc80000000000 */
[----:B------:R-:W-:Y:S02]  /*8770*/  IMAD.MOV.U32 R29, RZ, RZ, R6 ;  /* 0x000000ffff1d7224 */ /* 0x000fe400078e0006 */
[----:B------:R-:W-:Y:S01]  /*8780*/  IMAD.MOV.U32 R0, RZ, RZ, R7 ;  /* 0x000000ffff007224 */ /* 0x000fe200078e0007 */
[----:B---3--:R-:W-:Y:S04]  /*8790*/  STL.64 [R1+0xd50], R18 ;  /* 0x000d501201007387 */ /* 0x008fe80000100a00 */
[----:B------:R0:W-:Y:S01]  /*87a0*/  STL.64 [R1+0xd48], R16 ;  /* 0x000d481001007387 */ /* 0x0001e20000100a00 */
[----:B----4-:R-:W-:Y:S03]  /*87b0*/  HMMA.16816.F32.BF16 R24, R24, R8, R20 ;  /* 0x000000081818723c */ /* 0x010fe60000041814 */
[----:B0-----:R-:W2:Y:S04]  /*87c0*/  LDL.LU.64 R16, [R1+0x10] ;  /* 0x0000100001107983 */ /* 0x001ea80000300a00 */
[----:B------:R-:W-:Y:S04]  /*87d0*/  STL.64 [R1+0x70], R4 ;  /* 0x0000700401007387 */ /* 0x000fe80000100a00 */
[----:B------:R-:W-:Y:S04]  /*87e0*/  STL.64 [R1+0xd60], R14 ;  /* 0x000d600e01007387 */ /* 0x000fe80000100a00 */
[----:B------:R0:W-:Y:S04]  /*87f0*/  STL.64 [R1+0xd58], R12 ;  /* 0x000d580c01007387 */ /* 0x0001e80000100a00 */
[----:B0-----:R-:W3:Y:S04]  /*8800*/  LDL.LU.64 R12, [R1+0x2f0] ;  /* 0x0002f000010c7983 */ /* 0x001ee80000300a00 */
[----:B------:R-:W3:Y:S04]  /*8810*/  LDL.LU.64 R14, [R1+0x2f8] ;  /* 0x0002f800010e7983 */ /* 0x000ee80000300a00 */
[----:B------:R-:W4:Y:S04]  /*8820*/  LDL.LU.64 R4, [R1+0x2c0] ;  /* 0x0002c00001047983 */ /* 0x000f280000300a00 */
[----:B------:R-:W4:Y:S04]  /*8830*/  LDL.LU.64 R6, [R1+0x2c8] ;  /* 0x0002c80001067983 */ /* 0x000f280000300a00 */
[----:B------:R-:W3:Y:S04]  /*8840*/  LDL.LU.64 R22, [R1+0xd70] ;  /* 0x000d700001167983 */ /* 0x000ee80000300a00 */
[----:B------:R-:W3:Y:S04]  /*8850*/  LDL.LU.64 R20, [R1+0xd68] ;  /* 0x000d680001147983 */ /* 0x000ee80000300a00 */
[----:B------:R-:W-:Y:S04]  /*8860*/  STL.64 [R1+0x60], R24 ;  /* 0x0000601801007387 */ /* 0x000fe80000100a00 */
[----:B------:R-:W-:Y:S04]  /*8870*/  STL.64 [R1+0x68], R26 ;  /* 0x0000681a01007387 */ /* 0x000fe80000100a00 */
[----:B------:R-:W0:Y:S04]  /*8880*/  LDSM.16.MT88.4 R24, [R28+0x2000] ;  /* 0x002000001c18783b */ /* 0x000e280000004200 */
[----:B0-----:R-:W-:Y:S04]  /*8890*/  STL.64 [R1+0xcd0], R26 ;  /* 0x000cd01a01007387 */ /* 0x001fe80000100a00 */
[----:B------:R0:W-:Y:S02]  /*88a0*/  STL.64 [R1+0xcc8], R24 ;  /* 0x000cc81801007387 */ /* 0x0001e40000100a00 */
[----:B0-----:R-:W-:-:S02]  /*88b0*/  IMAD.MOV.U32 R24, RZ, RZ, R3 ;  /* 0x000000ffff187224 */ /* 0x001fc400078e0003 */
[----:B------:R-:W-:Y:S02]  /*88c0*/  IMAD.MOV.U32 R25, RZ, RZ, R2 ;  /* 0x000000ffff197224 */ /* 0x000fe400078e0002 */
[----:B--2---:R-:W-:Y:S02]  /*88d0*/  IMAD.MOV.U32 R3, RZ, RZ, R16 ;  /* 0x000000ffff037224 */ /* 0x004fe400078e0010 */
[----:B------:R-:W-:Y:S01]  /*88e0*/  IMAD.MOV.U32 R2, RZ, RZ, R17 ;  /* 0x000000ffff027224 */ /* 0x000fe200078e0011 */
[----:B---3--:R-:W-:-:S15]  /*88f0*/  HMMA.16816.F32.BF16 R12, R20, R16, R12 ;  /* 0x00000010140c723c */ /* 0x008fde000004180c */
[----:B------:R-:W-:-:S04]  /*8900*/  NOP ;  /* 0x0000000000007918 */ /* 0x000fc80000000000 */
[----:B------:R-:W-:Y:S04]  /*8910*/  STL.64 [R1+0xf0], R12 ;  /* 0x0000f00c01007387 */ /* 0x000fe80000100a00 */
[----:B------:R0:W-:Y:S04]  /*8920*/  STL.64 [R1+0xf8], R14 ;  /* 0x0000f80e01007387 */ /* 0x0001e80000100a00 */
[----:B0-----:R-:W2:Y:S04]  /*8930*/  LDL.LU.64 R14, [R1+0xd60] ;  /* 0x000d6000010e7983 */ /* 0x001ea80000300a00 */
[----:B------:R-:W3:Y:S04]  /*8940*/  LDL.LU.64 R12, [R1+0xd58] ;  /* 0x000d5800010c7983 */ /* 0x000ee80000300a00 */
[----:B------:R-:W2:Y:S04]  /*8950*/  LDL.LU.64 R18, [R1+0xd50] ;  /* 0x000d500001127983 */ /* 0x000ea80000300a00 */
[----:B------:R-:W2:Y:S02]  /*8960*/  LDL.LU.64 R16, [R1+0xd48] ;  /* 0x000d480001107983 */ /* 0x000ea40000300a00 */
[----:B--2---:R-:W-:-:S15]  /*8970*/  HMMA.16816.F32.BF16 R16, R20, R24, R16 ;  /* 0x000000181410723c */ /* 0x004fde0000041810 */
[----:B------:R-:W-:-:S04]  /*8980*/  NOP ;  /* 0x0000000000007918 */ /* 0x000fc80000000000 */
[----:B------:R-:W-:Y:S04]  /*8990*/  STL.64 [R1+0xe0], R16 ;  /* 0x0000e01001007387 */ /* 0x000fe80000100a00 */
[----:B------:R0:W-:Y:S04]  /*89a0*/  STL.64 [R1+0xe8], R18 ;  /* 0x0000e81201007387 */ /* 0x0001e80000100a00 */
[----:B0-----:R-:W2:Y:S04]  /*89b0*/  LDL.LU.64 R18, [R1+0xd40] ;  /* 0x000d400001127983 */ /* 0x001ea80000300a00 */
[----:B------:R-:W2:Y:S04]  /*89c0*/  LDL.LU.64 R16, [R1+0xd38] ;  /* 0x000d380001107983 */ /* 0x000ea80000300a00 */
[----:B------:R0:W-:Y:S04]  /*89d0*/  STL.64 [R1+0xd30], R24 ;  /* 0x000d301801007387 */ /* 0x0001e80000100a00 */
[----:B0-----:R-:W2:Y:S04]  /*89e0*/  LDL.LU.64 R24, [R1+0x2d0] ;  /* 0x0002d00001187983 */ /* 0x001ea80000300a00 */
[----:B------:R-:W2:Y:S01]  /*89f0*/  LDL.LU.64 R26, [R1+0x2d8] ;  /* 0x0002d800011a7983 */ /* 0x000ea20000300a00 */
[C---:B----4-:R-:W-:Y:S03]  /*8a00*/  HMMA.16816.F32.BF16 R4, R20.reuse, R8, R4 ;  /* 0x000000081404723c */ /* 0x050fe60000041804 */
[----:B------:R-:W-:Y:S04]  /*8a10*/  STL.64 [R1+0xd28], R14 ;  /* 0x000d280e01007387 */ /* 0x000fe80000100a00 */
[----:B---3--:R-:W-:Y:S01]  /*8a20*/  STL.64 [R1+0xd20], R12 ;  /* 0x000d200c01007387 */ /* 0x008fe20000100a00 */
[----:B--2---:R-:W-:-:S15]  /*8a30*/  HMMA.16816.F32.BF16 R24, R20, R12, R24 ;  /* 0x0000000c1418723c */ /* 0x004fde0000041818 */
[----:B------:R-:W-:-:S04]  /*8a40*/  NOP ;  /* 0x0000000000007918 */ /* 0x000fc80000000000 */
[----:B------:R0:W-:Y:S04]  /*8a50*/  STL.64 [R1+0xd0], R24 ;  /* 0x0000d01801007387 */ /* 0x0001e80000100a00 */
[----:B------:R1:W-:Y:S04]  /*8a60*/  STL.64 [R1+0xd8], R26 ;  /* 0x0000d81a01007387 */ /* 0x0003e80000100a00 */
[----:B0-----:R-:W2:Y:S04]  /*8a70*/  LDL.LU.64 R24, [R1+0x170] ;  /* 0x0001700001187983 */ /* 0x001ea80000300a00 */
[----:B-1----:R-:W2:Y:S04]  /*8a80*/  LDL.LU.64 R26, [R1+0x178] ;  /* 0x00017800011a7983 */ /* 0x002ea80000300a00 */
[----:B------:R-:W-:Y:S04]  /*8a90*/  STL.64 [R1+0xa0], R4 ;  /* 0x0000a00401007387 */ /* 0x000fe80000100a00 */
[----:B------:R-:W-:Y:S04]  /*8aa0*/  STL.64 [R1+0xa8], R6 ;  /* 0x0000a80601007387 */ /* 0x000fe80000100a00 */
[----:B------:R-:W3:Y:S04]  /*8ab0*/  LDL.LU.64 R12, [R1+0x2a0] ;  /* 0x0002a000010c7983 */ /* 0x000ee80000300a00 */
[----:B------:R-:W3:Y:S04]  /*8ac0*/  LDL.LU.64 R14, [R1+0x2a8] ;  /* 0x0002a800010e7983 */ /* 0x000ee80000300a00 */
[----:B------:R-:W-:Y:S04]  /*8ad0*/  STL.64 [R1+0xd18], R10 ;  /* 0x000d180a01007387 */ /* 0x000fe80000100a00 */
[----:B------:R0:W-:Y:S04]  /*8ae0*/  STL.64 [R1+0xd10], R8 ;  /* 0x000d100801007387 */ /* 0x0001e80000100a00 */
[----:B0-----:R-:W4:Y:S04]  /*8af0*/  LDL.LU.64 R8, [R1+0x290] ;  /* 0x0002900001087983 */ /* 0x001f280000300a00 */
[----:B------:R-:W4:Y:S04]  /*8b00*/  LDL.LU.64 R10, [R1+0x298] ;  /* 0x00029800010a7983 */ /* 0x000f280000300a00 */
[----:B------:R-:W2:Y:S04]  /*8b10*/  LDL.LU.64 R4, [R1+0x270] ;  /* 0x0002700001047983 */ /* 0x000ea80000300a00 */
[----:B------:R-:W2:Y:S04]  /*8b20*/  LDL.LU.64 R6, [R1+0x278] ;  /* 0x0002780001067983 */ /* 0x000ea80000300a00 */
[----:B------:R-:W2:Y:S04]  /*8b30*/  LDL.LU.64 R20, [R1+0xb0] ;  /* 0x0000b00001147983 */ /* 0x000ea80000300a00 */
[----:B------:R-:W2:Y:S04]  /*8b40*/  LDL.LU.64 R22, [R1+0xb8] ;  /* 0x0000b80001167983 */ /* 0x000ea80000300a00 */
[----:B--2---:R-:W-:Y:S04]  /*8b50*/  STL.64 [R1+0xce0], R22 ;  /* 0x000ce01601007387 */ /* 0x004fe80000100a00 */
[----:B------:R0:W-:Y:S04]  /*8b60*/  STL.64 [R1+0xcd8], R20 ;  /* 0x000cd81401007387 */ /* 0x0001e80000100a00 */
[----:B0-----:R-:W2:Y:S04]  /*8b70*/  LDL.LU.64 R20, [R1+0x1f0] ;  /* 0x0001f00001147983 */ /* 0x001ea80000300a00 */
[----:B------:R-:W2:Y:S04]  /*8b80*/  LDL.LU.64 R22, [R1+0x1f8] ;  /* 0x0001f80001167983 */ /* 0x000ea80000300a00 */
[----:B--2---:R-:W-:Y:S04]  /*8b90*/  STL.64 [R1+0xcf0], R22 ;  /* 0x000cf01601007387 */ /* 0x004fe80000100a00 */
[----:B------:R0:W-:Y:S02]  /*8ba0*/  STL.64 [R1+0xce8], R20 ;  /* 0x000ce81401007387 */ /* 0x0001e40000100a00 */
[----:B0-----:R-:W-:-:S02]  /*8bb0*/  IMAD.MOV.U32 R20, RZ, RZ, R3 ;  /* 0x000000ffff147224 */ /* 0x001fc400078e0003 */
[----:B------:R-:W-:-:S07]  /*8bc0*/  IMAD.MOV.U32 R21, RZ, RZ, R2 ;  /* 0x000000ffff157224 */ /* 0x000fce00078e0002 */
[----:B------:R-:W-:-:S15]  /*8bd0*/  HMMA.16816.F32.BF16 R24, R16, R20, R24 ;  /* 0x000000141018723c */ /* 0x000fde0000041818 */
[----:B------:R-:W-:-:S04]  /*8be0*/  NOP ;  /* 0x0000000000007918 */ /* 0x000fc80000000000 */
[----:B------:R0:W-:Y:S04]  /*8bf0*/  STL.64 [R1+0x170], R24 ;  /* 0x0001701801007387 */ /* 0x0001e80000100a00 */
[----:B------:R-:W-:Y:S04]  /*8c00*/  STL.64 [R1+0x178], R26 ;  /* 0x0001781a01007387 */ /* 0x000fe80000100a00 */
[----:B0-----:R-:W3:Y:S02]  /*8c10*/  LDL.LU.64 R24, [R1+0xd30] ;  /* 0x000d300001187983 */ /* 0x001ee40000300a00 */
[----:B---3--:R-:W-:-:S15]  /*8c20*/  HMMA.16816.F32.BF16 R12, R16, R24, R12 ;  /* 0x00000018100c723c */ /* 0x008fde000004180c */
[----:B------:R-:W-:-:S04]  /*8c30*/  NOP ;  /* 0x0000000000007918 */ /* 0x000fc80000000000 */
[----:B------:R-:W-:Y:S04]  /*8c40*/  STL.64 [R1+0x160], R12 ;  /* 0x0001600c01007387 */ /* 0x000fe80000100a00 */
[----:B------:R0:W-:Y:S04]  /*8c50*/  STL.64 [R1+0x168], R14 ;  /* 0x0001680e01007387 */ /* 0x0001e80000100a00 */
[----:B0-----:R-:W2:Y:S04]  /*8c60*/  LDL.LU.64 R14, [R1+0xd28] ;  /* 0x000d2800010e7983 */ /* 0x001ea80000300a00 */
[----:B------:R-:W4:Y:S04]  /*8c70*/  LDL.LU.64 R12, [R1+0xd20] ;  /* 0x000d2000010c7983 */ /* 0x000f280000300a00 */
[----:B------:R0:W-:Y:S04]  /*8c80*/  STL.64 [R1+0xcf8], R24 ;  /* 0x000cf81801007387 */ /* 0x0001e80000100a00 */
[----:B0-----:R-:W3:Y:S04]  /*8c90*/  LDL.LU.64 R24, [R1+0x210] ;  /* 0x0002100001187983 */ /* 0x001ee80000300a00 */
[----:B------:R-:W3:Y:S01]  /*8ca0*/  LDL.LU.64 R26, [R1+0x218] ;  /* 0x00021800011a7983 */ /* 0x000ee20000300a00 */
[----:B----4-:R-:W-:-:S15]  /*8cb0*/  HMMA.16816.F32.BF16 R8, R16, R12, R8 ;  /* 0x0000000c1008723c */ /* 0x010fde0000041808 */
[----:B------:R-:W-:-:S04]  /*8cc0*/  NOP ;  /* 0x0000000000007918 */ /* 0x000fc80000000000 */
[----:B------:R-:W-:Y:S04]  /*8cd0*/  STL.64 [R1+0x150], R8 ;  /* 0x0001500801007387 */ /* 0x000fe80000100a00 */
[----:B------:R0:W-:Y:S04]  /*8ce0*/  STL.64 [R1+0x158], R10 ;  /* 0x0001580a01007387 */ /* 0x0001e80000100a00 */
[----:B0-----:R-:W4:Y:S04]  /*8cf0*/  LDL.LU.64 R10, [R1+0xd18] ;  /* 0x000d1800010a7983 */ /* 0x001f280000300a00 */
[----:B------:R-:W2:Y:S02]  /*8d00*/  LDL.LU.64 R8, [R1+0xd10] ;  /* 0x000d100001087983 */ /* 0x000ea40000300a00 */
[----:B--2---:R-:W-:Y:S02]  /*8d10*/  HMMA.16816.F32.BF16 R16, R16, R8, R4 ;  /* 0x000000081010723c */ /* 0x004fe40000041804 */
[----:B------:R-:W3:Y:S04]  /*8d20*/  LDL.LU.64 R6, [R1+0xd08] ;  /* 0x000d080001067983 */ /* 0x000ee80000300a00 */
[----:B------:R-:W3:-:S13]  /*8d30*/  LDL.LU.64 R4, [R1+0xd00] ;  /* 0x000d000001047983 */ /* 0x000eda0000300a00 */
[----:B------:R-:W-:Y:S01]  /*8d40*/  IMAD.MOV.U32 R3, RZ, RZ, R19 ;  /* 0x000000ffff037224 */ /* 0x000fe200078e0013 */
[----:B------:R0:W-:Y:S01]  /*8d50*/  STL [R1+0x130], R16 ;  /* 0x0001301001007387 */ /* 0x0001e20000100800 */
[----:B------:R-:W-:-:S03]  /*8d60*/  IMAD.MOV.U32 R2, RZ, RZ, R17 ;  /* 0x000000ffff027224 */ /* 0x000fc600078e0011 */
[----:B------:R1:W-:Y:S04]  /*8d70*/  STL [R1+0x138], R18 ;  /* 0x0001381201007387 */ /* 0x0003e80000100800 */
[----:B0-----:R-:W2:Y:S04]  /*8d80*/  LDL.LU.64 R16, [R1+0x1a0] ;  /* 0x0001a00001107983 */ /* 0x001ea80000300a00 */
[----:B-1----:R-:W2:Y:S04]  /*8d90*/  LDL.LU.64 R18, [R1+0x1a8] ;  /* 0x0001a80001127983 */ /* 0x002ea80000300a00 */
[----:B------:R-:W-:Y:S04]  /*8da0*/  STL [R1+0xb84], R3 ;  /* 0x000b840301007387 */ /* 0x000fe80000100800 */
[----:B------:R-:W-:Y:S01]  /*8db0*/  STL [R1+0xb80], R2 ;  /* 0x000b800201007387 */ /* 0x000fe20000100800 */
[----:B---3--:R-:W-:Y:S03]  /*8dc0*/  HMMA.16816.F32.BF16 R20, R4, R20, R24 ;  /* 0x000000140414723c */ /* 0x008fe60000041818 */
[----:B------:R-:W3:-:S15]  /*8dd0*/  LDL.LU.64 R24, [R1+0xcf8] ;  /* 0x000cf80001187983 */ /* 0x000ede0000300a00 */
[----:B------:R-:W-:Y:S01]  /*8de0*/  NOP ;  /* 0x0000000000007918 */ /* 0x000fe20000000000 */
[----:B------:R-:W-:Y:S04]  /*8df0*/  STL.64 [R1+0x220], R20 ;  /* 0x0002201401007387 */ /* 0x000fe80000100a00 */
[----:B------:R0:W-:Y:S04]  /*8e00*/  STL.64 [R1+0x228], R22 ;  /* 0x0002281601007387 */ /* 0x0001e80000100a00 */
[----:B0-----:R-:W3:Y:S04]  /*8e10*/  LDL.LU.64 R22, [R1+0xcf0] ;  /* 0x000cf00001167983 */ /* 0x001ee80000300a00 */
[----:B------:R-:W3:Y:S01]  /*8e20*/  LDL.LU.64 R20, [R1+0xce8] ;  /* 0x000ce80001147983 */ /* 0x000ee20000300a00 */
[C---:B--2---:R-:W-:Y:S08]  /*8e30*/  HMMA.16816.F32.BF16 R16, R4.reuse, R12, R16 ;  /* 0x0000000c0410723c */ /* 0x044ff00000041810 */
[----:B---3--:R-:W-:Y:S01]  /*8e40*/  HMMA.16816.F32.BF16 R24, R4, R24, R20 ;  /* 0x000000180418723c */ /* 0x008fe20000041814 */
[----:B------:R-:W2:Y:S04]  /*8e50*/  LDL.LU.64 R22, [R1+0xce0] ;  /* 0x000ce00001167983 */ /* 0x000ea80000300a00 */
[----:B------:R-:W2:-:S14]  /*8e60*/  LDL.LU.64 R20, [R1+0xcd8] ;  /* 0x000cd80001147983 */ /* 0x000e9c0000300a00 */
[----:B------:R-:W-:Y:S01]  /*8e70*/  IMAD.MOV.U32 R3, RZ, RZ, R26 ;  /* 0x000000ffff037224 */ /* 0x000fe200078e001a */
[----:B------:R0:W-:Y:S01]  /*8e80*/  STL.64 [R1+0x210], R24 ;  /* 0x0002101801007387 */ /* 0x0001e20000100a00 */
[----:B------:R-:W-:-:S03]  /*8e90*/  IMAD.MOV.U32 R2, RZ, RZ, R27 ;  /* 0x000000ffff027224 */ /* 0x000fc600078e001b */
[----:B------:R-:W3:Y:S04]  /*8ea0*/  LDL.LU.64 R26, [R1+0xcd0] ;  /* 0x000cd000011a7983 */ /* 0x000ee80000300a00 */
[----:B0-----:R-:W3:Y:S04]  /*8eb0*/  LDL.LU.64 R24, [R1+0xcc8] ;  /* 0x000cc80001187983 */ /* 0x001ee80000300a00 */
[----:B------:R-:W-:Y:S04]  /*8ec0*/  STL [R1+0xb8c], R3 ;  /* 0x000b8c0301007387 */ /* 0x000fe80000100800 */
[----:B------:R-:W-:Y:S04]  /*8ed0*/  STL [R1+0xb88], R2 ;  /* 0x000b880201007387 */ /* 0x000fe80000100800 */
[----:B------:R-:W-:Y:S04]  /*8ee0*/  STL.64 [R1+0xc68], R14 ;  /* 0x000c680e01007387 */ /* 0x000fe80000100a00 */
[----:B------:R-:W-:Y:S04]  /*8ef0*/  STL.64 [R1+0x1f0], R16 ;  /* 0x0001f01001007387 */ /* 0x000fe80000100a00 */
[----:B------:R2:W-:Y:S02]  /*8f00*/  STL.64 [R1+0x1f8], R18 ;  /* 0x0001f81201007387 */ /* 0x0005e40000100a00 */
[----:B--2---:R-:W-:-:S15]  /*8f10*/  HMMA.16816.F32.BF16 R16, R4, R8, R20 ;  /* 0x000000080410723c */ /* 0x004fde0000041814 */
[----:B------:R-:W-:-:S04]  /*8f20*/  NOP ;  /* 0x0000000000007918 */ /* 0x000fc80000000000 */
[----:B------:R0:W-:Y:S04]  /*8f30*/  STL [R1+0x1a0], R16 ;  /* 0x0001a01001007387 */ /* 0x0001e80000100800 */
[----:B------:R1:W-:Y:S04]  /*8f40*/  STL [R1+0x1ac], R19 ;  /* 0x0001ac1301007387 */ /* 0x0003e80000100800 */
[----:B----4-:R2:W-:Y:S04]  /*8f50*/  STL.64 [R1+0xca8], R10 ;  /* 0x000ca80a01007387 */ /* 0x0105e80000100a00 */
[----:B------:R-:W4:Y:S04]  /*8f60*/  LDL.LU R20, [R1+0x60] ;  /* 0x0000600001147983 */ /* 0x000f280000300800 */
[----:B------:R-:W4:Y:S04]  /*8f70*/  LDL.LU R21, [R1+0x64] ;  /* 0x0000640001157983 */ /* 0x000f280000300800 */
[----:B------:R-:W3:Y:S04]  /*8f80*/  LDL.LU R22, [R1+0x68] ;  /* 0x0000680001167983 */ /* 0x000ee80000300800 */
[----:B------:R-:W3:Y:S01]  /*8f90*/  LDL.LU R23, [R1+0x6c] ;  /* 0x00006c0001177983 */ /* 0x000ee20000300800 */
[----:B------:R-:W-:-:S02]  /*8fa0*/  IMAD.MOV.U32 R3, RZ, RZ, R17 ;  /* 0x000000ffff037224 */ /* 0x000fc400078e0011 */
[----:B------:R-:W-:Y:S01]  /*8fb0*/  IMAD.MOV.U32 R2, RZ, RZ, R18 ;  /* 0x000000ffff027224 */ /* 0x000fe200078e0012 */
[----:B0-----:R-:W4:Y:S04]  /*8fc0*/  LDL.LU R16, [R1+0x120] ;  /* 0x0001200001107983 */ /* 0x001f280000300800 */
[----:B------:R-:W4:Y:S04]  /*8fd0*/  LDL.LU R17, [R1+0x124] ;  /* 0x0001240001117983 */ /* 0x000f280000300800 */
[----:B------:R-:W4:Y:S04]  /*8fe0*/  LDL.LU R18, [R1+0x128] ;  /* 0x0001280001127983 */ /* 0x000f280000300800 */
[----:B-1----:R-:W4:Y:S04]  /*8ff0*/  LDL.LU R19, [R1+0x12c] ;  /* 0x00012c0001137983 */ /* 0x002f280000300800 */
[----:B--2---:R-:W2:Y:S04]  /*9000*/  LDL.64 R10, [R1+0x58] ;  /* 0x00005800010a7983 */ /* 0x004ea80000100a00 */
[----:B---3--:R0:W-:Y:S04]  /*9010*/  STL.64 [R1+0xc20], R22 ;  /* 0x000c201601007387 */ /* 0x0081e80000100a00 */
[----:B----4-:R1:W-:Y:S01]  /*9020*/  STL.64 [R1+0xc18], R20 ;  /* 0x000c181401007387 */ /* 0x0103e20000100a00 */
[----:B0-----:R-:W-:-:S02]  /*9030*/  IMAD.MOV.U32 R22, RZ, RZ, R29 ;  /* 0x000000ffff167224 */ /* 0x001fc400078e001d */
[----:B------:R-:W-:Y:S01]  /*9040*/  IMAD.MOV.U32 R23, RZ, RZ, R0 ;  /* 0x000000ffff177224 */ /* 0x000fe200078e0000 */
[----:B-1----:R-:W3:Y:S04]  /*9050*/  LDL.LU R20, [R1+0x70] ;  /* 0x0000700001147983 */ /* 0x002ee80000300800 */
[----:B------:R-:W3:Y:S04]  /*9060*/  LDL.LU R21, [R1+0x74] ;  /* 0x0000740001157983 */ /* 0x000ee80000300800 */
[----:B------:R-:W4:Y:S04]  /*9070*/  LDL.LU R29, [R1+0xcc0] ;  /* 0x000cc000011d7983 */ /* 0x000f280000300800 */
[----:B------:R-:W2:Y:S04]  /*9080*/  LDL.LU R0, [R1+0xcbc] ;  /* 0x000cbc0001007983 */ /* 0x000ea80000300800 */
[----:B------:R-:W2:Y:S04]  /*9090*/  LDL.LU R4, [R1+0x110] ;  /* 0x0001100001047983 */ /* 0x000ea80000300800 */
[----:B------:R-:W2:Y:S04]  /*90a0*/  LDL.LU R5, [R1+0x114] ;  /* 0x0001140001057983 */ /* 0x000ea80000300800 */
[----:B------:R-:W2:Y:S04]  /*90b0*/  LDL.LU R6, [R1+0x118] ;  /* 0x0001180001067983 */ /* 0x000ea80000300800 */
[----:B------:R-:W2:Y:S04]  /*90c0*/  LDL.LU R7, [R1+0x11c] ;  /* 0x00011c0001077983 */ /* 0x000ea80000300800 */
[----:B--2---:R-:W-:Y:S04]  /*90d0*/  STL.64 [R1+0xca0], R6 ;  /* 0x000ca00601007387 */ /* 0x004fe80000100a00 */
[----:B------:R-:W-:Y:S04]  /*90e0*/  STL.64 [R1+0xc98], R4 ;  /* 0x000c980401007387 */ /* 0x000fe80000100a00 */
[----:B------:R0:W-:Y:S04]  /*90f0*/  STL.64 [R1+0xc30], R22 ;  /* 0x000c301601007387 */ /* 0x0001e80000100a00 */
[----:B---3--:R-:W-:Y:S04]  /*9100*/  STL.64 [R1+0xc28], R20 ;  /* 0x000c281401007387 */ /* 0x008fe80000100a00 */
[----:B0-----:R-:W2:Y:S04]  /*9110*/  LDL.64 R22, [R1+0x8] ;  /* 0x0000080001167983 */ /* 0x001ea80000100a00 */
[----:B--2---:R4:W-:Y:S02]  /*9120*/  STL.64 [R1+0xc48], R22 ;  /* 0x000c481601007387 */ /* 0x0049e40000100a00 */
[----:B----4-:R-:W-:-:S02]  /*9130*/  IMAD.MOV.U32 R22, RZ, RZ, R29 ;  /* 0x000000ffff167224 */ /* 0x010fc400078e001d */
[----:B------:R-:W2:Y:S04]  /*9140*/  LDL.LU R29, [R1+0xcb8] ;  /* 0x000cb800011d7983 */ /* 0x000ea80000300800 */
[----:B------:R-:W3:Y:S04]  /*9150*/  LDL R23, [R1+0x1c] ;  /* 0x00001c0001177983 */ /* 0x000ee80000100800 */
[----:B------:R-:W4:Y:S04]  /*9160*/  LDL.LU.64 R14, [R1+0x28] ;  /* 0x00002800010e7983 */ /* 0x000f280000300a00 */
[----:B----4-:R0:W-:Y:S04]  /*9170*/  STL.64 [R1+0xc78], R14 ;  /* 0x000c780e01007387 */ /* 0x0101e80000100a00 */
[----:B0-----:R-:W4:Y:S01]  /*9180*/  LDL.64 R14, [R1+0x38] ;  /* 0x00003800010e7983 */ /* 0x001f220000100a00 */
[----:B------:R-:W-:-:S02]  /*9190*/  IMAD.MOV.U32 R20, RZ, RZ, R0 ;  /* 0x000000ffff147224 */ /* 0x000fc400078e0000 */
[----:B--2---:R-:W-:Y:S01]  /*91a0*/  IMAD.MOV.U32 R21, RZ, RZ, R29 ;  /* 0x000000ffff157224 */ /* 0x004fe200078e001d */
[----:B------:R-:W-:Y:S01]  /*91b0*/  HMMA.16816.F32.BF16 R4, R24, R10, R16 ;  /* 0x0000000a1804723c */ /* 0x000fe20000041810 */
[----:B----4-:R0:W-:Y:S04]  /*91c0*/  STL.64 [R1+0xc90], R14 ;  /* 0x000c900e01007387 */ /* 0x0101e80000100a00 */
[----:B0-----:R-:W2:Y:S04]  /*91d0*/  LDL.64 R14, [R1+0x48] ;  /* 0x00004800010e7983 */ /* 0x001ea80000100a00 */
[----:B---3--:R0:W-:Y:S04]  /*91e0*/  STL.64 [R1+0xc60], R22 ;  /* 0x000c601601007387 */ /* 0x0081e80000100a00 */
[----:B------:R-:W3:Y:S04]  /*91f0*/  LDL.LU R0, [R1+0xcb4] ;  /* 0x000cb40001007983 */ /* 0x000ee80000300800 */
[----:B------:R-:W4:Y:S04]  /*9200*/  LDL.LU R29, [R1+0xcb0] ;  /* 0x000cb000011d7983 */ /* 0x000f280000300800 */
[----:B0-----:R-:W2:Y:S04]  /*9210*/  LDL.LU R22, [R1+0xc8] ;  /* 0x0000c80001167983 */ /* 0x001ea80000300800 */
[----:B------:R-:W2:Y:S01]  /*9220*/  LDL.LU R23, [R1+0xcc] ;  /* 0x0000cc0001177983 */ /* 0x000ea20000300800 */
[----:B------:R-:W-:-:S02]  /*9230*/  IMAD.MOV.U32 R19, RZ, RZ, R10 ;  /* 0x000000ffff137224 */ /* 0x000fc400078e000a */
[----:B------:R-:W-:Y:S02]  /*9240*/  IMAD.MOV.U32 R18, RZ, RZ, R11 ;  /* 0x000000ffff127224 */ /* 0x000fe400078e000b */
[----:B------:R-:W-:Y:S02]  /*9250*/  IMAD.MOV.U32 R8, RZ, RZ, R6 ;  /* 0x000000ffff087224 */ /* 0x000fe400078e0006 */
[----:B------:R-:W-:Y:S01]  /*9260*/  IMAD.MOV.U32 R9, RZ, RZ, R5 ;  /* 0x000000ffff097224 */ /* 0x000fe200078e0005 */
[----:B--2---:R3:W-:Y:S04]  /*9270*/  STL.64 [R1+0xc88], R22 ;  /* 0x000c881601007387 */ /* 0x0047e80000100a00 */
[----:B------:R0:W-:Y:S01]  /*9280*/  STL.64 [R1+0xc80], R20 ;  /* 0x000c801401007387 */ /* 0x0001e20000100a00 */
[----:B---3--:R-:W-:-:S02]  /*9290*/  IMAD.MOV.U32 R23, RZ, RZ, R0 ;  /* 0x000000ffff177224 */ /* 0x008fc400078e0000 */
[----:B----4-:R-:W-:Y:S01]  /*92a0*/  IMAD.MOV.U32 R22, RZ, RZ, R29 ;  /* 0x000000ffff167224 */ /* 0x010fe200078e001d */
[----:B0-----:R-:W2:Y:S01]  /*92b0*/  LDL.LU R20, [R1+0x100] ;  /* 0x0001000001147983 */ /* 0x001ea20000300800 */
[----:B------:R-:W-:-:S03]  /*92c0*/  IMAD.MOV.U32 R0, RZ, RZ, R7 ;  /* 0x000000ffff007224 */ /* 0x000fc600078e0007 */
[----:B------:R-:W2:Y:S01]  /*92d0*/  LDL.LU R21, [R1+0x104] ;  /* 0x0001040001157983 */ /* 0x000ea20000300800 */
[----:B------:R-:W-:-:S03]  /*92e0*/  IMAD.MOV.U32 R29, RZ, RZ, R4 ;  /* 0x000000ffff1d7224 */ /* 0x000fc600078e0004 */
[----:B------:R-:W3:Y:S04]  /*92f0*/  LDL.LU.64 R10, [R1+0xca8] ;  /* 0x000ca800010a7983 */ /* 0x000ee80000300a00 */
[----:B------:R-:W4:Y:S04]  /*9300*/  LDL.LU.64 R6, [R1+0xca0] ;  /* 0x000ca00001067983 */ /* 0x000f280000300a00 */
[----:B------:R-:W4:Y:S04]  /*9310*/  LDL.LU.64 R4, [R1+0xc98] ;  /* 0x000c980001047983 */ /* 0x000f280000300a00 */
[----:B------:R-:W-:Y:S04]  /*9320*/  STL [R1+0xa6c], R0 ;  /* 0x000a6c0001007387 */ /* 0x000fe80000100800 */
[----:B------:R-:W-:Y:S04]  /*9330*/  STL [R1+0xa68], R8 ;  /* 0x000a680801007387 */ /* 0x000fe80000100800 */
[----:B------:R-:W-:Y:S04]  /*9340*/  STL [R1+0xa64], R9 ;  /* 0x000a640901007387 */ /* 0x000fe80000100800 */
[----:B------:R-:W-:Y:S01]  /*9350*/  STL [R1+0xa60], R29 ;  /* 0x000a601d01007387 */ /* 0x000fe20000100800 */
[----:B----4-:R-:W-:-:S15]  /*9360*/  HMMA.16816.F32.BF16 R4, R24, R14, R4 ;  /* 0x0000000e1804723c */ /* 0x010fde0000041804 */
[----:B------:R-:W-:-:S04]  /*9370*/  NOP ;  /* 0x0000000000007918 */ /* 0x000fc80000000000 */
[----:B------:R0:W-:Y:S04]  /*9380*/  STL.64 [R1+0x290], R4 ;  /* 0x0002900401007387 */ /* 0x0001e80000100a00 */
[----:B------:R1:W-:Y:S01]  /*9390*/  STL.64 [R1+0x298], R6 ;  /* 0x0002980601007387 */ /* 0x0003e20000100a00 */
[----:B0-----:R-:W-:Y:S02]  /*93a0*/  IMAD.MOV.U32 R5, RZ, RZ, R14 ;  /* 0x000000ffff057224 */ /* 0x001fe400078e000e */
[----:B------:R-:W-:Y:S02]  /*93b0*/  IMAD.MOV.U32 R4, RZ, RZ, R15 ;  /* 0x000000ffff047224 */ /* 0x000fe400078e000f */
[----:B------:R-:W2:Y:S02]  /*93c0*/  LDL.LU.64 R14, [R1+0xc90] ;  /* 0x000c9000010e7983 */ /* 0x000ea40000300a00 */
[----:B--2---:R-:W-:Y:S01]  /*93d0*/  HMMA.16816.F32.BF16 R20, R24, R14, R20 ;  /* 0x0000000e1814723c */ /* 0x004fe20000041814 */
[----:B-1----:R-:W-:-:S02]  /*93e0*/  IMAD.MOV.U32 R7, RZ, RZ, R14 ;  /* 0x000000ffff077224 */ /* 0x002fc400078e000e */
[----:B------:R-:W-:-:S15]  /*93f0*/  IMAD.MOV.U32 R6, RZ, RZ, R15 ;  /* 0x000000ffff067224 */ /* 0x000fde00078e000f */
[----:B------:R-:W-:Y:S01]  /*9400*/  NOP ;  /* 0x0000000000007918 */ /* 0x000fe20000000000 */
[----:B------:R-:W-:Y:S04]  /*9410*/  STL.64 [R1+0x2e0], R20 ;  /* 0x0002e01401007387 */ /* 0x000fe80000100a00 */
[----:B------:R0:W-:Y:S04]  /*9420*/  STL.64 [R1+0x2e8], R22 ;  /* 0x0002e81601007387 */ /* 0x0001e80000100a00 */
[----:B0-----:R-:W2:Y:S04]  /*9430*/  LDL.LU.64 R22, [R1+0xc88] ;  /* 0x000c880001167983 */ /* 0x001ea80000300a00 */
[----:B------:R-:W2:Y:S04]  /*9440*/  LDL.LU.64 R20, [R1+0xc80] ;  /* 0x000c800001147983 */ /* 0x000ea80000300a00 */
[----:B------:R-:W2:Y:S04]  /*9450*/  LDL.LU.64 R14, [R1+0xc78] ;  /* 0x000c7800010e7983 */ /* 0x000ea80000300a00 */
[----:B------:R-:W-:Y:S04]  /*9460*/  STL.64 [R1+0xc40], R6 ;  /* 0x000c400601007387 */ /* 0x000fe80000100a00 */
[----:B------:R0:W-:Y:S04]  /*9470*/  STL.64 [R1+0xc38], R4 ;  /* 0x000c380401007387 */ /* 0x0001e80000100a00 */
[----:B0-----:R-:W4:Y:S04]  /*9480*/  LDL.LU R4, [R1+0x80] ;  /* 0x0000800001047983 */ /* 0x001f280000300800 */
[----:B------:R-:W4:Y:S01]  /*9490*/  LDL.LU R5, [R1+0x84] ;  /* 0x0000840001057983 */ /* 0x000f220000300800 */
[----:B---3--:R-:W-:-:S02]  /*94a0*/  IMAD.MOV.U32 R6, RZ, RZ, R10 ;  /* 0x000000ffff067224 */ /* 0x008fc400078e000a */
[----:B------:R-:W-:Y:S01]  /*94b0*/  IMAD.MOV.U32 R7, RZ, RZ, R11 ;  /* 0x000000ffff077224 */ /* 0x000fe200078e000b */
[----:B------:R-:W3:Y:S04]  /*94c0*/  LDL.LU R10, [R1+0xc74] ;  /* 0x000c7400010a7983 */ /* 0x000ee80000300800 */
[----:B------:R-:W3:Y:S04]  /*94d0*/  LDL.LU R11, [R1+0xc70] ;  /* 0x000c7000010b7983 */ /* 0x000ee80000300800 */
[----:B------:R-:W-:Y:S01]  /*94e0*/  STL.64 [R1+0xc58], R6 ;  /* 0x000c580601007387 */ /* 0x000fe20000100a00 */
[----:B--2---:R-:W-:Y:S01]  /*94f0*/  HMMA.16816.F32.BF16 R20, R24, R14, R20 ;  /* 0x0000000e1814723c */ /* 0x004fe20000041814 */
[----:B------:R-:W-:-:S02]  /*9500*/  IMAD.MOV.U32 R17, RZ, RZ, R14 ;  /* 0x000000ffff117224 */ /* 0x000fc400078e000e */
[----:B------:R-:W-:-:S15]  /*9510*/  IMAD.MOV.U32 R16, RZ, RZ, R15 ;  /* 0x000000ffff107224 */ /* 0x000fde00078e000f */
[----:B------:R-:W-:Y:S01]  /*9520*/  NOP ;  /* 0x0000000000007918 */ /* 0x000fe20000000000 */
[----:B------:R-:W-:Y:S01]  /*9530*/  IMAD.MOV.U32 R13, RZ, RZ, R22 ;  /* 0x000000ffff0d7224 */ /* 0x000fe200078e0016 */
[----:B----4-:R0:W-:Y:S01]  /*9540*/  STL.64 [R1+0xc50], R4 ;  /* 0x000c500401007387 */ /* 0x0101e20000100a00 */
[----:B------:R-:W-:-:S03]  /*9550*/  IMAD.MOV.U32 R12, RZ, RZ, R23 ;  /* 0x000000ffff0c7224 */ /* 0x000fc600078e0017 */
[----:B0-----:R-:W2:Y:S04]  /*9560*/  LDL.LU R4, [R1+0x90] ;  /* 0x0000900001047983 */ /* 0x001ea80000300800 */
[----:B------:R-:W2:Y:S04]  /*9570*/  LDL.LU R5, [R1+0x94] ;  /* 0x0000940001057983 */ /* 0x000ea80000300800 */
[----:B------:R-:W2:Y:S04]  /*9580*/  LDL.LU R6, [R1+0x98] ;  /* 0x0000980001067983 */ /* 0x000ea80000300800 */
[----:B------:R-:W2:Y:S04]  /*9590*/  LDL.LU R7, [R1+0x9c] ;  /* 0x00009c0001077983 */ /* 0x000ea80000300800 */
[----:B------:R-:W4:Y:S04]  /*95a0*/  LDL.LU.64 R14, [R1+0xc68] ;  /* 0x000c6800010e7983 */ /* 0x000f280000300a00 */
[----:B------:R-:W2:Y:S01]  /*95b0*/  LDL.LU.64 R22, [R1+0xc60] ;  /* 0x000c600001167983 */ /* 0x000ea20000300a00 */
[----:B------:R-:W-:-:S02]  /*95c0*/  IMAD.MOV.U32 R9, RZ, RZ, R20 ;  /* 0x000000ffff097224 */ /* 0x000fc400078e0014 */
[----:B------:R-:W-:-:S05]  /*95d0*/  IMAD.MOV.U32 R29, RZ, RZ, R21 ;  /* 0x000000ffff1d7224 */ /* 0x000fca00078e0015 */
[----:B------:R-:W-:Y:S04]  /*95e0*/  STL [R1+0xa74], R29 ;  /* 0x000a741d01007387 */ /* 0x000fe80000100800 */
[----:B------:R-:W-:Y:S01]  /*95f0*/  STL [R1+0xa70], R13 ;  /* 0x000a700d01007387 */ /* 0x000fe20000100800 */
[----:B--2---:R-:W-:Y:S03]  /*9600*/  HMMA.16816.F32.BF16 R20, R24, R22, R4 ;  /* 0x000000161814723c */ /* 0x004fe60000041804 */
[----:B------:R-:W2:Y:S04]  /*9610*/  LDL.LU.64 R6, [R1+0xc58] ;  /* 0x000c580001067983 */ /* 0x000ea80000300a00 */
[----:B------:R-:W2:-:S12]  /*9620*/  LDL.LU.64 R4, [R1+0xc50] ;  /* 0x000c500001047983 */ /* 0x000e980000300a00 */
[----:B------:R-:W-:Y:S04]  /*9630*/  STL.64 [R1+0x370], R20 ;  /* 0x0003701401007387 */ /* 0x000fe80000100a00 */
[----:B------:R0:W-:Y:S04]  /*9640*/  STL.64 [R1+0x378], R22 ;  /* 0x0003781601007387 */ /* 0x0001e80000100a00 */
[----:B0-----:R-:W2:Y:S02]  /*9650*/  LDL.LU.64 R22, [R1+0xc48] ;  /* 0x000c480001167983 */ /* 0x001ea40000300a00 */
[----:B--2---:R-:W-:Y:S01]  /*9660*/  HMMA.16816.F32.BF16 R4, R24, R22, R4 ;  /* 0x000000161804723c */ /* 0x004fe20000041804 */
[----:B------:R-:W-:-:S02]  /*9670*/  IMAD.MOV.U32 R13, RZ, RZ, R22 ;  /* 0x000000ffff0d7224 */ /* 0x000fc400078e0016 */
[----:B------:R-:W-:-:S15]  /*9680*/  IMAD.MOV.U32 R0, RZ, RZ, R23 ;  /* 0x000000ffff007224 */ /* 0x000fde00078e0017 */
[----:B------:R-:W-:Y:S01]  /*9690*/  NOP ;  /* 0x0000000000007918 */ /* 0x000fe20000000000 */
[----:B------:R-:W-:Y:S04]  /*96a0*/  STL.64 [R1+0x360], R4 ;  /* 0x0003600401007387 */ /* 0x000fe80000100a00 */
[----:B------:R0:W-:Y:S04]  /*96b0*/  STL.64 [R1+0x368], R6 ;  /* 0x0003680601007387 */ /* 0x0001e80000100a00 */
[----:B0-----:R-:W2:Y:S04]  /*96c0*/  LDL.LU.64 R6, [R1+0xc40] ;  /* 0x000c400001067983 */ /* 0x001ea80000300a00 */
[----:B------:R-:W2:Y:S04]  /*96d0*/  LDL.LU.64 R4, [R1+0xc38] ;  /* 0x000c380001047983 */ /* 0x000ea80000300a00 */
[----:B------:R-:W4:Y:S04]  /*96e0*/  LDL.LU.64 R22, [R1+0xc30] ;  /* 0x000c300001167983 */ /* 0x000f280000300a00 */
[----:B------:R-:W4:Y:S02]  /*96f0*/  LDL.LU.64 R20, [R1+0xc28] ;  /* 0x000c280001147983 */ /* 0x000f240000300a00 */
[----:B----4-:R-:W-:-:S15]  /*9700*/  HMMA.16816.F32.BF16 R20, R24, R14, R20 ;  /* 0x0000000e1814723c */ /* 0x010fde0000041814 */
[----:B------:R-:W-:-:S04]  /*9710*/  NOP ;  /* 0x0000000000007918 */ /* 0x000fc80000000000 */
[----:B------:R-:W-:Y:S04]  /*9720*/  STL.64 [R1+0x350], R20 ;  /* 0x0003501401007387 */ /* 0x000fe80000100a00 */
[----:B------:R0:W-:Y:S04]  /*9730*/  STL.64 [R1+0x358], R22 ;  /* 0x0003581601007387 */ /* 0x0001e80000100a00 */
[----:B0-----:R-:W3:Y:S04]  /*9740*/  LDL.LU.64 R22, [R1+0xc20] ;  /* 0x000c200001167983 */ /* 0x001ee80000300a00 */
[----:B------:R-:W3:Y:S04]  /*9750*/  LDL.LU.64 R20, [R1+0xc18] ;  /* 0x000c180001147983 */ /* 0x000ee80000300a00 */
[----:B------:R2:W-:Y:S04]  /*9760*/  STL.64 [R1+0xbd0], R14 ;  /* 0x000bd00e01007387 */ /* 0x0005e80000100a00 */
[----:B------:R-:W-:Y:S01]  /*9770*/  STL [R1+0xbc8], R12 ;  /* 0x000bc80c01007387 */ /* 0x000fe20000100800 */
[----:B--2---:R-:W-:-:S02]  /*9780*/  IMAD.MOV.U32 R14, RZ, RZ, R7 ;  /* 0x000000ffff0e7224 */ /* 0x004fc400078e0007 */
[----:B------:R-:W-:-:S05]  /*9790*/  IMAD.MOV.U32 R15, RZ, RZ, R6 ;  /* 0x000000ffff0f7224 */ /* 0x000fca00078e0006 */
[----:B------:R0:W-:Y:S02]  /*97a0*/  STL.64 [R1+0xbe8], R14 ;  /* 0x000be80e01007387 */ /* 0x0001e40000100a00 */
[----:B0-----:R-:W-:Y:S02]  /*97b0*/  IMAD.MOV.U32 R14, RZ, RZ, R5 ;  /* 0x000000ffff0e7224 */ /* 0x001fe400078e0005 */
[----:B------:R-:W-:Y:S02]  /*97c0*/  IMAD.MOV.U32 R15, RZ, RZ, R4 ;  /* 0x000000ffff0f7224 */ /* 0x000fe400078e0004 */
[----:B------:R-:W-:Y:S04]  /*97d0*/  LDSM.16.MT88.4 R4, [R28+0x2080] ;  /* 0x002080001c04783b */ /* 0x000fe80000004200 */
[----:B------:R0:W-:Y:S01]  /*97e0*/  STL.64 [R1+0xc00], R14 ;  /* 0x000c000e01007387 */ /* 0x0001e20000100a00 */
[----:B---3--:R-:W-:-:S15]  /*97f0*/  HMMA.16816.F32.BF16 R20, R24, R10, R20 ;  /* 0x0000000a1814723c */ /* 0x008fde0000041814 */
[----:B------:R-:W-:-:S04]  /*9800*/  NOP ;  /* 0x0000000000007918 */ /* 0x000fc80000000000 */
[----:B------:R-:W-:Y:S04]  /*9810*/  STL.64 [R1+0x340], R20 ;  /* 0x0003401401007387 */ /* 0x000fe80000100a00 */
[----:B------:R-:W-:Y:S04]  /*9820*/  STL.64 [R1+0x348], R22 ;  /* 0x0003481601007387 */ /* 0x000fe80000100a00 */
[----:B------:R-:W-:Y:S04]  /*9830*/  STL.64 [R1+0xbe0], R10 ;  /* 0x000be00a01007387 */ /* 0x000fe80000100a00 */
[----:B------:R1:W-:Y:S04]  /*9840*/  STL [R1+0xbd8], R9 ;  /* 0x000bd80901007387 */ /* 0x0003e80000100800 */
[----:B------:R-:W2:Y:S01]  /*9850*/  LDL.LU R8, [R1+0x180] ;  /* 0x0001800001087983 */ /* 0x000ea20000300800 */
[----:B0-----:R-:W-:-:S02]  /*9860*/  IMAD.MOV.U32 R14, RZ, RZ, R19 ;  /* 0x000000ffff0e7224 */ /* 0x001fc400078e0013 */
[----:B------:R-:W-:Y:S01]  /*9870*/  IMAD.MOV.U32 R15, RZ, RZ, R18 ;  /* 0x000000ffff0f7224 */ /* 0x000fe200078e0012 */
[----:B------:R-:W-:Y:S04]  /*9880*/  LDSM.16.MT88.4 R20, [R28+0x2180] ;  /* 0x002180001c14783b */ /* 0x000fe80000004200 */
[----:B-1----:R-:W2:Y:S04]  /*9890*/  LDL.LU R9, [R1+0x184] ;  /* 0x0001840001097983 */ /* 0x002ea80000300800 */
[----:B------:R-:W3:Y:S04]  /*98a0*/  LDL.LU R10, [R1+0x188] ;  /* 0x00018800010a7983 */ /* 0x000ee80000300800 */
[----:B------:R-:W3:Y:S01]  /*98b0*/  LDL.LU R11, [R1+0x18c] ;  /* 0x00018c00010b7983 */ /* 0x000ee20000300800 */
[----:B------:R-:W-:-:S02]  /*98c0*/  IMAD.MOV.U32 R26, RZ, RZ, R17 ;  /* 0x000000ffff1a7224 */ /* 0x000fc400078e0011 */
[----:B------:R-:W-:Y:S02]  /*98d0*/  IMAD.MOV.U32 R27, RZ, RZ, R16 ;  /* 0x000000ffff1b7224 */ /* 0x000fe400078e0010 */
[----:B------:R-:W0:Y:S04]  /*98e0*/  LDSM.16.MT88.4 R16, [R28+0x2100] ;  /* 0x002100001c10783b */ /* 0x000e280000004200 */
[----:B---3--:R-:W-:Y:S04]  /*98f0*/  STL.64 [R1+0xbf8], R10 ;  /* 0x000bf80a01007387 */ /* 0x008fe80000100a00 */
[----:B--2---:R1:W-:Y:S04]  /*9900*/  STL.64 [R1+0xbf0], R8 ;  /* 0x000bf00801007387 */ /* 0x0043e80000100a00 */
[----:B-1----:R-:W2:Y:S04]  /*9910*/  LDL.LU R8, [R1+0x1b0] ;  /* 0x0001b00001087983 */ /* 0x002ea80000300800 */
[----:B------:R-:W2:Y:S04]  /*9920*/  LDL.LU R9, [R1+0x1b4] ;  /* 0x0001b40001097983 */ /* 0x000ea80000300800 */
[----:B------:R-:W3:Y:S04]  /*9930*/  LDL.LU R10, [R1+0x1b8] ;  /* 0x0001b800010a7983 */ /* 0x000ee80000300800 */
[----:B------:R-:W3:Y:S04]  /*9940*/  LDL.LU R11, [R1+0x1bc] ;  /* 0x0001bc00010b7983 */ /* 0x000ee80000300800 */
[----:B---3--:R-:W-:Y:S04]  /*9950*/  STL.64 [R1+0xc10], R10 ;  /* 0x000c100a01007387 */ /* 0x008fe80000100a00 */
[----:B--2---:R1:W-:Y:S04]  /*9960*/  STL.64 [R1+0xc08], R8 ;  /* 0x000c080801007387 */ /* 0x0043e80000100a00 */
[----:B-1----:R-:W2:Y:S04]  /*9970*/  LDL.LU R8, [R1+0x190] ;  /* 0x0001900001087983 */ /* 0x002ea80000300800 */
[----:B------:R-:W2:Y:S04]  /*9980*/  LDL.LU R9, [R1+0x194] ;  /* 0x0001940001097983 */ /* 0x000ea80000300800 */
[----:B------:R-:W2:Y:S04]  /*9990*/  LDL.LU R10, [R1+0x198] ;  /* 0x00019800010a7983 */ /* 0x000ea80000300800 */
[----:B------:R-:W2:Y:S04]  /*99a0*/  LDL.LU R11, [R1+0x19c] ;  /* 0x00019c00010b7983 */ /* 0x000ea80000300800 */
[----:B0-----:R-:W-:Y:S04]  /*99b0*/  STL.64 [R1+0xb98], R18 ;  /* 0x000b981201007387 */ /* 0x001fe80000100a00 */
[----:B------:R0:W-:Y:S04]  /*99c0*/  STL.64 [R1+0xb90], R16 ;  /* 0x000b901001007387 */ /* 0x0001e80000100a00 */
[----:B0-----:R-:W3:Y:S04]  /*99d0*/  LDL.LU R16, [R1+0x140] ;  /* 0x0001400001107983 */ /* 0x001ee80000300800 */
[----:B------:R-:W3:Y:S04]  /*99e0*/  LDL.LU R17, [R1+0x144] ;  /* 0x0001440001117983 */ /* 0x000ee80000300800 */
[----:B------:R-:W3:Y:S04]  /*99f0*/  LDL.LU R18, [R1+0x148] ;  /* 0x0001480001127983 */ /* 0x000ee80000300800 */
[----:B------:R-:W3:Y:S04]  /*9a00*/  LDL.LU R19, [R1+0x14c] ;  /* 0x00014c0001137983 */ /* 0x000ee80000300800 */
[----:B------:R-:W-:Y:S04]  /*9a10*/  STL.64 [R1+0xb00], R22 ;  /* 0x000b001601007387 */ /* 0x000fe80000100a00 */
[----:B------:R0:W-:Y:S04]  /*9a20*/  STL.64 [R1+0xaf8], R20 ;  /* 0x000af81401007387 */ /* 0x0001e80000100a00 */
[----:B0-----:R-:W4:Y:S04]  /*9a30*/  LDL.LU R20, [R1+0xd0] ;  /* 0x0000d00001147983 */ /* 0x001f280000300800 */
[----:B------:R-:W4:Y:S04]  /*9a40*/  LDL.LU R21, [R1+0xd4] ;  /* 0x0000d40001157983 */ /* 0x000f280000300800 */
[----:B------:R-:W2:Y:S04]  /*9a50*/  LDL.LU R22, [R1+0xd8] ;  /* 0x0000d80001167983 */ /* 0x000ea80000300800 */
[----:B------:R-:W2:Y:S04]  /*9a60*/  LDL.LU R23, [R1+0xdc] ;  /* 0x0000dc0001177983 */ /* 0x000ea80000300800 */
[----:B--2---:R0:W-:Y:S02]  /*9a70*/  STL.64 [R1+0xba8], R22 ;  /* 0x000ba81601007387 */ /* 0x0041e40000100a00 */
[----:B0-----:R-:W-:-:S02]  /*9a80*/  IMAD.MOV.U32 R22, RZ, RZ, R13 ;  /* 0x000000ffff167224 */ /* 0x001fc400078e000d */
[C---:B------:R-:W-:Y:S01]  /*9a90*/  HMMA.16816.F32.BF16 R12, R4.reuse, R14, R8 ;  /* 0x0000000e040c723c */ /* 0x040fe20000041808 */
[----:B------:R-:W-:Y:S01]  /*9aa0*/  IMAD.MOV.U32 R23, RZ, RZ, R0 ;  /* 0x000000ffff177224 */ /* 0x000fe200078e0000 */
[----:B----4-:R-:W-:Y:S04]  /*9ab0*/  STL.64 [R1+0xba0], R20 ;  /* 0x000ba01401007387 */ /* 0x010fe80000100a00 */
[----:B------:R0:W-:Y:S04]  /*9ac0*/  STL.64 [R1+0xbc0], R22 ;  /* 0x000bc01601007387 */ /* 0x0001e80000100a00 */
[----:B0-----:R-:W2:Y:S04]  /*9ad0*/  LDL.LU.64 R22, [R1+0x18] ;  /* 0x0000180001167983 */ /* 0x001ea80000300a00 */
[----:B------:R-:W4:Y:S04]  /*9ae0*/  LDL.LU.64 R10, [R1+0xc10] ;  /* 0x000c1000010a7983 */ /* 0x000f280000300a00 */
[----:B------:R-:W4:Y:S04]  /*9af0*/  LDL.LU.64 R8, [R1+0xc08] ;  /* 0x000c080001087983 */ /* 0x000f280000300a00 */
[----:B------:R-:W-:Y:S04]  /*9b00*/  STL.64 [R1+0x100], R12 ;  /* 0x0001000c01007387 */ /* 0x000fe80000100a00 */
[----:B------:R0:W-:Y:S04]  /*9b10*/  STL.64 [R1+0x108], R14 ;  /* 0x0001080e01007387 */ /* 0x0001e80000100a00 */
[----:B0-----:R-:W4:Y:S02]  /*9b20*/  LDL.LU.64 R14, [R1+0xc00] ;  /* 0x000c0000010e7983 */ /* 0x001f240000300a00 */
[----:B----4-:R-:W-:Y:S02]  /*9b30*/  HMMA.16816.F32.BF16 R12, R4, R14, R8 ;  /* 0x0000000e040c723c */ /* 0x010fe40000041808 */
[----:B------:R-:W4:Y:S04]  /*9b40*/  LDL.LU.64 R10, [R1+0xbf8] ;  /* 0x000bf800010a7983 */ /* 0x000f280000300a00 */
[----:B------:R-:W4:-:S13]  /*9b50*/  LDL.LU.64 R8, [R1+0xbf0] ;  /* 0x000bf00001087983 */ /* 0x000f1a0000300a00 */
[----:B------:R-:W-:Y:S04]  /*9b60*/  STL.64 [R1+0x110], R12 ;  /* 0x0001100c01007387 */ /* 0x000fe80000100a00 */
[----:B------:R0:W-:Y:S04]  /*9b70*/  STL.64 [R1+0x118], R14 ;  /* 0x0001180e01007387 */ /* 0x0001e80000100a00 */
[----:B0-----:R-:W4:Y:S01]  /*9b80*/  LDL.LU.64 R14, [R1+0xbe8] ;  /* 0x000be800010e7983 */ /* 0x001f220000300a00 */
[C---:B---3--:R-:W-:Y:S08]  /*9b90*/  HMMA.16816.F32.BF16 R16, R4.reuse, R26, R16 ;  /* 0x0000001a0410723c */ /* 0x048ff00000041810 */
[----:B----4-:R-:W-:Y:S01]  /*9ba0*/  HMMA.16816.F32.BF16 R12, R4, R14, R8 ;  /* 0x0000000e040c723c */ /* 0x010fe20000041808 */
[----:B------:R-:W3:Y:S04]  /*9bb0*/  LDL.LU.64 R10, [R1+0xbe0] ;  /* 0x000be000010a7983 */ /* 0x000ee80000300a00 */
[----:B------:R-:W4:-:S14]  /*9bc0*/  LDL.LU R9, [R1+0xbd8] ;  /* 0x000bd80001097983 */ /* 0x000f1c0000300800 */
[----:B------:R-:W-:Y:S04]  /*9bd0*/  STL.64 [R1+0x120], R12 ;  /* 0x0001200c01007387 */ /* 0x000fe80000100a00 */
[----:B------:R0:W-:Y:S04]  /*9be0*/  STL.64 [R1+0x128], R14 ;  /* 0x0001280e01007387 */ /* 0x0001e80000100a00 */
[----:B0-----:R-:W2:Y:S04]  /*9bf0*/  LDL.LU.64 R14, [R1+0xbd0] ;  /* 0x000bd000010e7983 */ /* 0x001ea80000300a00 */
[----:B------:R-:W3:Y:S01]  /*9c00*/  LDL.LU R12, [R1+0xbc8] ;  /* 0x000bc800010c7983 */ /* 0x000ee20000300800 */
[----:B------:R-:W-:-:S02]  /*9c10*/  IMAD.MOV.U32 R13, RZ, RZ, R17 ;  /* 0x000000ffff0d7224 */ /* 0x000fc400078e0011 */
[----:B------:R-:W-:Y:S02]  /*9c20*/  IMAD.MOV.U32 R29, RZ, RZ, R16 ;  /* 0x000000ffff1d7224 */ /* 0x000fe400078e0010 */
[----:B------:R-:W-:Y:S02]  /*9c30*/  IMAD.MOV.U32 R0, RZ, RZ, R18 ;  /* 0x000000ffff007224 */ /* 0x000fe400078e0012 */
[----:B------:R-:W-:Y:S01]  /*9c40*/  IMAD.MOV.U32 R8, RZ, RZ, R19 ;  /* 0x000000ffff087224 */ /* 0x000fe200078e0013 */
[----:B--2---:R-:W-:Y:S04]  /*9c50*/  STL.64 [R1+0xbb8], R14 ;  /* 0x000bb80e01007387 */ /* 0x004fe80000100a00 */
[----:B---3--:R0:W-:Y:S04]  /*9c60*/  STL.64 [R1+0xbb0], R12 ;  /* 0x000bb00c01007387 */ /* 0x0081e80000100a00 */
[----:B0-----:R-:W2:Y:S04]  /*9c70*/  LDL.LU R12, [R1+0xe0] ;  /* 0x0000e000010c7983 */ /* 0x001ea80000300800 */
[----:B------:R-:W2:Y:S04]  /*9c80*/  LDL.LU R13, [R1+0xe4] ;  /* 0x0000e400010d7983 */ /* 0x000ea80000300800 */
[----:B------:R-:W2:Y:S04]  /*9c90*/  LDL.LU R14, [R1+0xe8] ;  /* 0x0000e800010e7983 */ /* 0x000ea80000300800 */
[----:B------:R-:W2:Y:S04]  /*9ca0*/  LDL.LU R15, [R1+0xec] ;  /* 0x0000ec00010f7983 */ /* 0x000ea80000300800 */
[----:B------:R-:W3:Y:S04]  /*9cb0*/  LDL.LU R16, [R1+0xa0] ;  /* 0x0000a00001107983 */ /* 0x000ee80000300800 */
[----:B------:R-:W3:Y:S04]  /*9cc0*/  LDL.LU R17, [R1+0xa4] ;  /* 0x0000a40001117983 */ /* 0x000ee80000300800 */
[----:B------:R-:W3:Y:S04]  /*9cd0*/  LDL.LU R18, [R1+0xa8] ;  /* 0x0000a80001127983 */ /* 0x000ee80000300800 */
[----:B------:R-:W3:Y:S04]  /*9ce0*/  LDL.LU R19, [R1+0xac] ;  /* 0x0000ac0001137983 */ /* 0x000ee80000300800 */
[----:B------:R0:W-:Y:S04]  /*9cf0*/  STL.64 [R1+0xb48], R26 ;  /* 0x000b481a01007387 */ /* 0x0001e80000100a00 */
[----:B------:R-:W2:Y:S04]  /*9d00*/  LDL.LU R24, [R1+0xf0] ;  /* 0x0000f00001187983 */ /* 0x000ea80000300800 */
[----:B------:R-:W2:Y:S04]  /*9d10*/  LDL.LU R25, [R1+0xf4] ;  /* 0x0000f40001197983 */ /* 0x000ea80000300800 */
[----:B0-----:R-:W2:Y:S04]  /*9d20*/  LDL.LU R26, [R1+0xf8] ;  /* 0x0000f800011a7983 */ /* 0x001ea80000300800 */
[----:B------:R-:W2:Y:S02]  /*9d30*/  LDL.LU R27, [R1+0xfc] ;  /* 0x0000fc00011b7983 */ /* 0x000ea40000300800 */
[----:B--2---:R-:W-:-:S15]  /*9d40*/  HMMA.16816.F32.BF16 R24, R4, R22, R24 ;  /* 0x000000160418723c */ /* 0x004fde0000041818 */
[----:B------:R-:W-:-:S04]  /*9d50*/  NOP ;  /* 0x0000000000007918 */ /* 0x000fc80000000000 */
[----:B------:R0:W-:Y:S04]  /*9d60*/  STL.64 [R1+0x330], R24 ;  /* 0x0003301801007387 */ /* 0x0001e80000100a00 */
[----:B------:R-:W-:Y:S01]  /*9d70*/  STL.64 [R1+0x338], R26 ;  /* 0x0003381a01007387 */ /* 0x000fe20000100a00 */
[----:B0-----:R-:W-:Y:S02]  /*9d80*/  IMAD.MOV.U32 R25, RZ, RZ, R22 ;  /* 0x000000ffff197224 */ /* 0x001fe400078e0016 */
[----:B------:R-:W-:Y:S02]  /*9d90*/  IMAD.MOV.U32 R24, RZ, RZ, R23 ;  /* 0x000000ffff187224 */ /* 0x000fe400078e0017 */
[----:B------:R-:W2:Y:S02]  /*9da0*/  LDL.LU.64 R22, [R1+0xbc0] ;  /* 0x000bc00001167983 */ /* 0x000ea40000300a00 */
[----:B--2---:R-:W-:Y:S02]  /*9db0*/  HMMA.16816.F32.BF16 R20, R4, R22, R12 ;  /* 0x000000160414723c */ /* 0x004fe4000004180c */
[----:B------:R-:W2:Y:S04]  /*9dc0*/  LDL.LU.64 R14, [R1+0xbb8] ;  /* 0x000bb800010e7983 */ /* 0x000ea80000300a00 */
[----:B------:R-:W2:-:S13]  /*9dd0*/  LDL.LU.64 R12, [R1+0xbb0] ;  /* 0x000bb000010c7983 */ /* 0x000e9a0000300a00 */
[----:B------:R-:W-:Y:S04]  /*9de0*/  STL.64 [R1+0x320], R20 ;  /* 0x0003201401007387 */ /* 0x000fe80000100a00 */
[----:B------:R0:W-:Y:S04]  /*9df0*/  STL.64 [R1+0x328], R22 ;  /* 0x0003281601007387 */ /* 0x0001e80000100a00 */
[----:B0-----:R-:W2:Y:S04]  /*9e00*/  LDL.LU.64 R22, [R1+0xba8] ;  /* 0x000ba80001167983 */ /* 0x001ea80000300a00 */
[----:B------:R-:W2:Y:S04]  /*9e10*/  LDL.LU.64 R20, [R1+0xba0] ;  /* 0x000ba00001147983 */ /* 0x000ea80000300a00 */
[----:B------:R-:W3:Y:S01]  /*9e20*/  LDL.LU.64 R26, [R1+0x38] ;  /* 0x00003800011a7983 */ /* 0x000ee20000300a00 */
[----:B--2---:R-:W-:Y:S03]  /*9e30*/  HMMA.16816.F32.BF16 R20, R4, R14, R20 ;  /* 0x0000000e0414723c */ /* 0x004fe60000041814 */
[----:B---3--:R-:W-:-:S15]  /*9e40*/  STL.64 [R1+0xb60], R26 ;  /* 0x000b601a01007387 */ /* 0x008fde0000100a00 */
[----:B------:R-:W-:Y:S01]  /*9e50*/  NOP ;  /* 0x0000000000007918 */ /* 0x000fe20000000000 */
[----:B------:R0:W-:Y:S04]  /*9e60*/  STL.64 [R1+0x310], R20 ;  /* 0x0003101401007387 */ /* 0x0001e80000100a00 */
[----:B------:R1:W-:Y:S04]  /*9e70*/  STL.64 [R1+0x318], R22 ;  /* 0x0003181601007387 */ /* 0x0003e80000100a00 */
[----:B0-----:R-:W2:Y:S04]  /*9e80*/  LDL.LU R20, [R1+0x170] ;  /* 0x0001700001147983 */ /* 0x001ea80000300800 */
[----:B------:R-:W2:Y:S04]  /*9e90*/  LDL.LU R21, [R1+0x174] ;  /* 0x0001740001157983 */ /* 0x000ea80000300800 */
[----:B-1----:R-:W3:Y:S04]  /*9ea0*/  LDL.LU R22, [R1+0x178] ;  /* 0x0001780001167983 */ /* 0x002ee80000300800 */
[----:B------:R-:W3:Y:S04]  /*9eb0*/  LDL.LU R23, [R1+0x17c] ;  /* 0x00017c0001177983 */ /* 0x000ee80000300800 */
[----:B------:R-:W2:Y:S04]  /*9ec0*/  LDL.LU.64 R26, [R1+0x48] ;  /* 0x00004800011a7983 */ /* 0x000ea80000300a00 */
[----:B--2---:R0:W-:Y:S04]  /*9ed0*/  STL.64 [R1+0xb68], R26 ;  /* 0x000b681a01007387 */ /* 0x0041e80000100a00 */
[----:B0-----:R-:W2:Y:S04]  /*9ee0*/  LDL.LU.64 R26, [R1+0x58] ;  /* 0x00005800011a7983 */ /* 0x001ea80000300a00 */
[----:B---3--:R-:W-:Y:S04]  /*9ef0*/  STL.64 [R1+0xb58], R22 ;  /* 0x000b581601007387 */ /* 0x008fe80000100a00 */
[----:B------:R0:W-:Y:S04]  /*9f00*/  STL.64 [R1+0xb50], R20 ;  /* 0x000b501401007387 */ /* 0x0001e80000100a00 */
[----:B0-----:R-:W3:Y:S04]  /*9f10*/  LDL.LU R20, [R1+0x1d0] ;  /* 0x0001d00001147983 */ /* 0x001ee80000300800 */
[----:B------:R-:W3:Y:S04]  /*9f20*/  LDL.LU R21, [R1+0x1d4] ;  /* 0x0001d40001157983 */ /* 0x000ee80000300800 */
[----:B------:R-:W2:Y:S04]  /*9f30*/  LDL.LU R22, [R1+0x1d8] ;  /* 0x0001d80001167983 */ /* 0x000ea80000300800 */
[----:B------:R-:W2:Y:S01]  /*9f40*/  LDL.LU R23, [R1+0x1dc] ;  /* 0x0001dc0001177983 */ /* 0x000ea20000300800 */
[----:B------:R-:W-:Y:S03]  /*9f50*/  HMMA.16816.F32.BF16 R4, R4, R10, R16 ;  /* 0x0000000a0404723c */ /* 0x000fe60000041810 */
[----:B--2---:R-:W-:Y:S04]  /*9f60*/  STL.64 [R1+0xb78], R22 ;  /* 0x000b781601007387 */ /* 0x004fe80000100a00 */
[----:B---3--:R0:W-:Y:S04]  /*9f70*/  STL.64 [R1+0xb70], R20 ;  /* 0x000b701401007387 */ /* 0x0081e80000100a00 */
[----:B0-----:R-:W2:Y:S04]  /*9f80*/  LDL.LU R20, [R1+0x200] ;  /* 0x0002000001147983 */ /* 0x001ea80000300800 */
[----:B------:R-:W2:Y:S04]  /*9f90*/  LDL.LU R21, [R1+0x204] ;  /* 0x0002040001157983 */ /* 0x000ea80000300800 */
[----:B------:R-:W2:Y:S04]  /*9fa0*/  LDL.LU R22, [R1+0x208] ;  /* 0x0002080001167983 */ /* 0x000ea80000300800 */
[----:B------:R-:W2:Y:S04]  /*9fb0*/  LDL.LU R23, [R1+0x20c] ;  /* 0x00020c0001177983 */ /* 0x000ea80000300800 */
[----:B------:R-:W-:Y:S04]  /*9fc0*/  STL.64 [R1+0xb20], R14 ;  /* 0x000b200e01007387 */ /* 0x000fe80000100a00 */
[----:B------:R0:W-:Y:S04]  /*9fd0*/  STL.64 [R1+0xb18], R12 ;  /* 0x000b180c01007387 */ /* 0x0001e80000100a00 */
[----:B0-----:R-:W3:Y:S04]  /*9fe0*/  LDL.LU R12, [R1+0x1c0] ;  /* 0x0001c000010c7983 */ /* 0x001ee80000300800 */
[----:B------:R-:W3:Y:S04]  /*9ff0*/  LDL.LU R13, [R1+0x1c4] ;  /* 0x0001c400010d7983 */ /* 0x000ee80000300800 */
[----:B------:R-:W3:Y:S04]  /*a000*/  LDL.LU R14, [R1+0x1c8] ;  /* 0x0001c800010e7983 */ /* 0x000ee80000300800 */
[----:B------:R-:W3:Y:S04]  /*a010*/  LDL.LU R15, [R1+0x1cc] ;  /* 0x0001cc00010f7983 */ /* 0x000ee80000300800 */
[----:B------:R-:W2:Y:S04]  /*a020*/  LDL.LU.64 R18, [R1+0xb98] ;  /* 0x000b980001127983 */ /* 0x000ea80000300a00 */
[----:B------:R-:W2:Y:S04]  /*a030*/  LDL.LU.64 R16, [R1+0xb90] ;  /* 0x000b900001107983 */ /* 0x000ea80000300a00 */
[----:B------:R-:W-:Y:S04]  /*a040*/  STL.64 [R1+0xb10], R10 ;  /* 0x000b100a01007387 */ /* 0x000fe80000100a00 */
[----:B----4-:R0:W-:Y:S04]  /*a050*/  STL.64 [R1+0xb08], R8 ;  /* 0x000b080801007387 */ /* 0x0101e80000100a00 */
[----:B------:R1:W-:Y:S04]  /*a060*/  STL.64 [R1+0x300], R4 ;  /* 0x0003000401007387 */ /* 0x0003e80000100a00 */
[----:B------:R4:W-:Y:S04]  /*a070*/  STL.64 [R1+0x308], R6 ;  /* 0x0003080601007387 */ /* 0x0009e80000100a00 */
[----:B0-----:R-:W2:Y:S04]  /*a080*/  LDL.LU R8, [R1+0x1e0] ;  /* 0x0001e00001087983 */ /* 0x001ea80000300800 */
[----:B------:R-:W2:Y:S01]  /*a090*/  LDL.LU R9, [R1+0x1e4] ;  /* 0x0001e40001097983 */ /* 0x000ea20000300800 */
[----:B-1----:R-:W-:-:S03]  /*a0a0*/  IMAD.MOV.U32 R5, RZ, RZ, R3 ;  /* 0x000000ffff057224 */ /* 0x002fc600078e0003 */
[----:B------:R-:W2:Y:S01]  /*a0b0*/  LDL.LU R10, [R1+0x1e8] ;  /* 0x0001e800010a7983 */ /* 0x000ea20000300800 */
[----:B----4-:R-:W-:-:S03]  /*a0c0*/  IMAD.MOV.U32 R6, RZ, RZ, R2 ;  /* 0x000000ffff067224 */ /* 0x010fc600078e0002 */
[----:B------:R-:W4:Y:S04]  /*a0d0*/  LDL.LU R11, [R1+0x1ec] ;  /* 0x0001ec00010b7983 */ /* 0x000f280000300800 */
[----:B------:R-:W2:Y:S04]  /*a0e0*/  LDL.LU R4, [R1+0x1a0] ;  /* 0x0001a00001047983 */ /* 0x000ea80000300800 */
[----:B------:R-:W2:Y:S04]  /*a0f0*/  LDL.LU R3, [R1+0xb8c] ;  /* 0x000b8c0001037983 */ /* 0x000ea80000300800 */
[----:B------:R-:W2:Y:S04]  /*a100*/  LDL.LU R2, [R1+0xb88] ;  /* 0x000b880001027983 */ /* 0x000ea80000300800 */
[----:B------:R-:W2:Y:S04]  /*a110*/  LDL.LU R7, [R1+0x1ac] ;  /* 0x0001ac0001077983 */ /* 0x000ea80000300800 */
[----:B--2---:R-:W-:Y:S04]  /*a120*/  STL.64 [R1+0xa80], R6 ;  /* 0x000a800601007387 */ /* 0x004fe80000100a00 */
[----:B------:R0:W-:Y:S04]  /*a130*/  STL.64 [R1+0xa78], R4 ;  /* 0x000a780401007387 */ /* 0x0001e80000100a00 */
[----:B0-----:R-:W2:Y:S04]  /*a140*/  LDL.LU R4, [R1+0x210] ;  /* 0x0002100001047983 */ /* 0x001ea80000300800 */
[----:B------:R-:W2:Y:S01]  /*a150*/  LDL.LU R5, [R1+0x214] ;  /* 0x0002140001057983 */ /* 0x000ea20000300800 */
[----:B------:R-:W-:Y:S01]  /*a160*/  HMMA.16816.F32.BF16 R20, R16, R26, R20 ;  /* 0x0000001a1014723c */ /* 0x000fe20000041814 */
[----:B------:R-:W-:-:S02]  /*a170*/  IMAD.MOV.U32 R6, RZ, RZ, R3 ;  /* 0x000000ffff067224 */ /* 0x000fc400078e0003 */
[----:B------:R-:W-:Y:S01]  /*a180*/  IMAD.MOV.U32 R7, RZ, RZ, R2 ;  /* 0x000000ffff077224 */ /* 0x000fe200078e0002 */
[----:B------:R-:W3:Y:S04]  /*a190*/  LDL.LU R3, [R1+0xb84] ;  /* 0x000b840001037983 */ /* 0x000ee80000300800 */
[----:B------:R-:W3:Y:S04]  /*a1a0*/  LDL.LU R2, [R1+0xb80] ;  /* 0x000b800001027983 */ /* 0x000ee80000300800 */
[----:B------:R-:W-:Y:S04]  /*a1b0*/  STL.64 [R1+0xa90], R6 ;  /* 0x000a900601007387 */ /* 0x000fe80000100a00 */
[----:B--2---:R0:W-:Y:S04]  /*a1c0*/  STL.64 [R1+0xa88], R4 ;  /* 0x000a880401007387 */ /* 0x0041e80000100a00 */
[----:B------:R-:W-:Y:S04]  /*a1d0*/  STL.64 [R1+0xc0], R20 ;  /* 0x0000c01401007387 */ /* 0x000fe80000100a00 */
[----:B------:R1:W-:Y:S01]  /*a1e0*/  STL.64 [R1+0xc8], R22 ;  /* 0x0000c81601007387 */ /* 0x0003e20000100a00 */
[----:B0-----:R-:W-:-:S02]  /*a1f0*/  IMAD.MOV.U32 R5, RZ, RZ, R26 ;  /* 0x000000ffff057224 */ /* 0x001fc400078e001a */
[----:B------:R-:W-:Y:S01]  /*a200*/  IMAD.MOV.U32 R4, RZ, RZ, R27 ;  /* 0x000000ffff047224 */ /* 0x000fe200078e001b */
[----:B-1----:R-:W2:Y:S04]  /*a210*/  LDL.LU.64 R22, [R1+0xb78] ;  /* 0x000b780001167983 */ /* 0x002ea80000300a00 */
[----:B------:R-:W2:Y:S04]  /*a220*/  LDL.LU.64 R20, [R1+0xb70] ;  /* 0x000b700001147983 */ /* 0x000ea80000300a00 */
[----:B------:R-:W4:Y:S02]  /*a230*/  LDL.LU.64 R26, [R1+0xb68] ;  /* 0x000b6800011a7983 */ /* 0x000f240000300a00 */
        /* <DEDUP_REMOVED lines=15> */
[----:B------:R-:W3:Y:S01]  /*a330*/  LDL.LU.64 R26, [R1+0xb48] ;  /* 0x000b4800011a7983 */ /* 0x000ee20000300a00 */
[----:B------:R-:W-:-:S02]  /*a340*/  IMAD.MOV.U32 R6, RZ, RZ, R25 ;  /* 0x000000ffff067224 */ /* 0x000fc400078e0019 */
[----:B------:R-:W-:Y:S01]  /*a350*/  IMAD.MOV.U32 R7, RZ, RZ, R24 ;  /* 0x000000ffff077224 */ /* 0x000fe200078e0018 */
[----:B---3--:R-:W-:Y:S01]  /*a360*/  HMMA.16816.F32.BF16 R12, R16, R26, R12 ;  /* 0x0000001a100c723c */ /* 0x008fe2000004180c */
[----:B------:R0:W-:Y:S02]  /*a370*/  STL.64 [R1+0xab0], R26 ;  /* 0x000ab01a01007387 */ /* 0x0001e40000100a00 */
[----:B0-----:R-:W-:Y:S02]  /*a380*/  IMAD.MOV.U32 R26, RZ, RZ, R11 ;  /* 0x000000ffff1a7224 */ /* 0x001fe400078e000b */
[----:B------:R-:W-:-:S14]  /*a390*/  IMAD.MOV.U32 R27, RZ, RZ, R10 ;  /* 0x000000ffff1b7224 */ /* 0x000fdc00078e000a */
[----:B------:R-:W-:Y:S04]  /*a3a0*/  STL.64 [R1+0x90], R12 ;  /* 0x0000900c01007387 */ /* 0x000fe80000100a00 */
[----:B------:R-:W-:Y:S04]  /*a3b0*/  STL.64 [R1+0x98], R14 ;  /* 0x0000980e01007387 */ /* 0x000fe80000100a00 */
[----:B------:R0:W-:Y:S02]  /*a3c0*/  STL.64 [R1+0xac8], R26 ;  /* 0x000ac81a01007387 */ /* 0x0001e40000100a00 */
[----:B0-----:R-:W-:-:S02]  /*a3d0*/  IMAD.MOV.U32 R26, RZ, RZ, R9 ;  /* 0x000000ffff1a7224 */ /* 0x001fc400078e0009 */
[----:B------:R-:W-:Y:S02]  /*a3e0*/  IMAD.MOV.U32 R27, RZ, RZ, R8 ;  /* 0x000000ffff1b7224 */ /* 0x000fe400078e0008 */
[----:B--2---:R-:W-:Y:S03]  /*a3f0*/  HMMA.16816.F32.BF16 R8, R16, R6, R20 ;  /* 0x000000061008723c */ /* 0x004fe60000041814 */
[----:B------:R0:W-:Y:S02]  /*a400*/  STL.64 [R1+0xae0], R26 ;  /* 0x000ae01a01007387 */ /* 0x0001e40000100a00 */
[----:B0-----:R-:W-:Y:S02]  /*a410*/  IMAD.MOV.U32 R26, RZ, RZ, R5 ;  /* 0x000000ffff1a7224 */ /* 0x001fe400078e0005 */
[----:B------:R-:W-:-:S12]  /*a420*/  IMAD.MOV.U32 R27, RZ, RZ, R4 ;  /* 0x000000ffff1b7224 */ /* 0x000fd800078e0004 */
[----:B------:R-:W-:Y:S04]  /*a430*/  STL.64 [R1+0x2d0], R8 ;  /* 0x0002d00801007387 */ /* 0x000fe80000100a00 */
[----:B------:R-:W-:Y:S04]  /*a440*/  STL.64 [R1+0x2d8], R10 ;  /* 0x0002d80a01007387 */ /* 0x000fe80000100a00 */
[----:B------:R0:W-:Y:S04]  /*a450*/  STL.64 [R1+0xb28], R26 ;  /* 0x000b281a01007387 */ /* 0x0001e80000100a00 */
[----:B------:R-:W2:Y:S04]  /*a460*/  LDL.LU R24, [R1+0x160] ;  /* 0x0001600001187983 */ /* 0x000ea80000300800 */
[----:B------:R-:W2:Y:S04]  /*a470*/  LDL.LU R25, [R1+0x164] ;  /* 0x0001640001197983 */ /* 0x000ea80000300800 */
[----:B0-----:R-:W2:Y:S04]  /*a480*/  LDL.LU R26, [R1+0x168] ;  /* 0x00016800011a7983 */ /* 0x001ea80000300800 */
[----:B------:R-:W2:Y:S04]  /*a490*/  LDL.LU R27, [R1+0x16c] ;  /* 0x00016c00011b7983 */ /* 0x000ea80000300800 */
[----:B------:R-:W2:Y:S04]  /*a4a0*/  LDL.LU.64 R14, [R1+0x8] ;  /* 0x00000800010e7983 */ /* 0x000ea80000300a00 */
[----:B------:R-:W3:Y:S01]  /*a4b0*/  LDL.LU R8, [R1+0x150] ;  /* 0x0001500001087983 */ /* 0x000ee20000300800 */
[----:B------:R-:W-:-:S03]  /*a4c0*/  IMAD.MOV.U32 R21, RZ, RZ, R2 ;  /* 0x000000ffff157224 */ /* 0x000fc600078e0002 */
[----:B------:R-:W3:Y:S04]  /*a4d0*/  LDL.LU R9, [R1+0x154] ;  /* 0x0001540001097983 */ /* 0x000ee80000300800 */
[----:B------:R-:W3:Y:S01]  /*a4e0*/  LDL.LU R10, [R1+0x158] ;  /* 0x00015800010a7983 */ /* 0x000ee20000300800 */
[----:B------:R-:W-:-:S03]  /*a4f0*/  IMAD.MOV.U32 R23, RZ, RZ, R3 ;  /* 0x000000ffff177224 */ /* 0x000fc600078e0003 */
[----:B------:R-:W3:Y:S04]  /*a500*/  LDL.LU R11, [R1+0x15c] ;  /* 0x00015c00010b7983 */ /* 0x000ee80000300800 */
[----:B------:R-:W4:Y:S04]  /*a510*/  LDL.LU R20, [R1+0x130] ;  /* 0x0001300001147983 */ /* 0x000f280000300800 */
[----:B------:R-:W2:Y:S04]  /*a520*/  LDL.LU R2, [R1+0xb44] ;  /* 0x000b440001027983 */ /* 0x000ea80000300800 */
[----:B------:R-:W4:Y:S04]  /*a530*/  LDL.LU R22, [R1+0x138] ;  /* 0x0001380001167983 */ /* 0x000f280000300800 */
[----:B------:R-:W3:Y:S04]  /*a540*/  LDL.LU R3, [R1+0xb40] ;  /* 0x000b400001037983 */ /* 0x000ee80000300800 */
[----:B------:R0:W-:Y:S04]  /*a550*/  STL.64 [R1+0xaa8], R6 ;  /* 0x000aa80601007387 */ /* 0x0001e80000100a00 */
[----:B------:R-:W3:Y:S04]  /*a560*/  LDL.LU R4, [R1+0x230] ;  /* 0x0002300001047983 */ /* 0x000ee80000300800 */
[----:B------:R-:W3:Y:S04]  /*a570*/  LDL.LU R5, [R1+0x234] ;  /* 0x0002340001057983 */ /* 0x000ee80000300800 */
[----:B0-----:R-:W3:Y:S01]  /*a580*/  LDL.LU R6, [R1+0x238] ;  /* 0x0002380001067983 */ /* 0x001ee20000300800 */
[----:B--2---:R-:W-:-:S03]  /*a590*/  IMAD.MOV.U32 R7, RZ, RZ, R2 ;  /* 0x000000ffff077224 */ /* 0x004fc600078e0002 */
[----:B------:R-:W2:Y:S04]  /*a5a0*/  LDL.LU R2, [R1+0xb3c] ;  /* 0x000b3c0001027983 */ /* 0x000ea80000300800 */
[----:B---3--:R-:W-:Y:S04]  /*a5b0*/  STL.64 [R1+0xac0], R6 ;  /* 0x000ac00601007387 */ /* 0x008fe80000100a00 */
[----:B------:R0:W-:Y:S02]  /*a5c0*/  STL.64 [R1+0xab8], R4 ;  /* 0x000ab80401007387 */ /* 0x0001e40000100a00 */
[----:B0-----:R-:W-:-:S02]  /*a5d0*/  IMAD.MOV.U32 R4, RZ, RZ, R3 ;  /* 0x000000ffff047224 */ /* 0x001fc400078e0003 */
[----:B------:R-:W3:Y:S04]  /*a5e0*/  LDL.LU R3, [R1+0xb38] ;  /* 0x000b380001037983 */ /* 0x000ee80000300800 */
[----:B------:R-:W2:Y:S04]  /*a5f0*/  LDL.LU R5, [R1+0x244] ;  /* 0x0002440001057983 */ /* 0x000ea80000300800 */
[----:B------:R-:W2:Y:S04]  /*a600*/  LDL.LU R6, [R1+0x248] ;  /* 0x0002480001067983 */ /* 0x000ea80000300800 */
[----:B------:R-:W2:Y:S01]  /*a610*/  LDL.LU R7, [R1+0x24c] ;  /* 0x00024c0001077983 */ /* 0x000ea20000300800 */
[----:B------:R-:W-:Y:S03]  /*a620*/  HMMA.16816.F32.BF16 R24, R16, R14, R24 ;  /* 0x0000000e1018723c */ /* 0x000fe60000041818 */
[----:B--2---:R-:W-:Y:S04]  /*a630*/  STL.64 [R1+0xad8], R6 ;  /* 0x000ad80601007387 */ /* 0x004fe80000100a00 */
[----:B------:R0:W-:Y:S02]  /*a640*/  STL.64 [R1+0xad0], R4 ;  /* 0x000ad00401007387 */ /* 0x0001e40000100a00 */
[----:B0-----:R-:W-:-:S02]  /*a650*/  IMAD.MOV.U32 R4, RZ, RZ, R2 ;  /* 0x000000ffff047224 */ /* 0x001fc400078e0002 */
[----:B------:R-:W2:Y:S01]  /*a660*/  LDL.LU R2, [R1+0xb34] ;  /* 0x000b340001027983 */ /* 0x000ea20000300800 */
[----:B---3--:R-:W-:-:S03]  /*a670*/  IMAD.MOV.U32 R5, RZ, RZ, R3 ;  /* 0x000000ffff057224 */ /* 0x008fc600078e0003 */
[----:B------:R-:W3:Y:S04]  /*a680*/  LDL.LU R3, [R1+0xb30] ;  /* 0x000b300001037983 */ /* 0x000ee80000300800 */
[----:B------:R-:W2:Y:S04]  /*a690*/  LDL.LU R6, [R1+0x258] ;  /* 0x0002580001067983 */ /* 0x000ea80000300800 */
[----:B------:R-:W2:Y:S04]  /*a6a0*/  LDL.LU R7, [R1+0x25c] ;  /* 0x00025c0001077983 */ /* 0x000ea80000300800 */
[----:B--2---:R3:W-:Y:S04]  /*a6b0*/  STL.64 [R1+0xaf0], R6 ;  /* 0x000af00601007387 */ /* 0x0047e80000100a00 */
[----:B------:R0:W-:Y:S01]  /*a6c0*/  STL.64 [R1+0xae8], R4 ;  /* 0x000ae80401007387 */ /* 0x0001e20000100a00 */
[----:B---3--:R-:W-:-:S03]  /*a6d0*/  IMAD.MOV.U32 R6, RZ, RZ, R3 ;  /* 0x000000ffff067224 */ /* 0x008fc600078e0003 */
[----:B0-----:R-:W2:Y:S01]  /*a6e0*/  LDL.LU R4, [R1+0x260] ;  /* 0x0002600001047983 */ /* 0x001ea20000300800 */
[----:B------:R-:W-:-:S03]  /*a6f0*/  IMAD.MOV.U32 R7, RZ, RZ, R2 ;  /* 0x000000ffff077224 */ /* 0x000fc600078e0002 */
[----:B------:R-:W2:Y:S01]  /*a700*/  LDL.LU R5, [R1+0x264] ;  /* 0x0002640001057983 */ /* 0x000ea20000300800 */
[----:B------:R-:W-:-:S03]  /*a710*/  IMAD.MOV.U32 R3, RZ, RZ, R14 ;  /* 0x000000ffff037224 */ /* 0x000fc600078e000e */
[----:B------:R-:W-:Y:S01]  /*a720*/  STL.64 [R1+0x2c0], R24 ;  /* 0x0002c01801007387 */ /* 0x000fe20000100a00 */
[----:B------:R-:W-:-:S03]  /*a730*/  IMAD.MOV.U32 R2, RZ, RZ, R15 ;  /* 0x000000ffff027224 */ /* 0x000fc600078e000f */
[----:B------:R0:W-:Y:S04]  /*a740*/  STL.64 [R1+0x2c8], R26 ;  /* 0x0002c81a01007387 */ /* 0x0001e80000100a00 */
[----:B0-----:R-:W2:Y:S04]  /*a750*/  LDL.LU.64 R26, [R1+0xb28] ;  /* 0x000b2800011a7983 */ /* 0x001ea80000300a00 */
[----:B------:R-:W3:Y:S04]  /*a760*/  LDL.LU.64 R14, [R1+0xb20] ;  /* 0x000b2000010e7983 */ /* 0x000ee80000300a00 */
[----:B------:R-:W2:Y:S01]  /*a770*/  LDL.LU.64 R12, [R1+0xb18] ;  /* 0x000b1800010c7983 */ /* 0x000ea20000300a00 */
[----:B---3--:R-:W-:-:S15]  /*a780*/  HMMA.16816.F32.BF16 R8, R16, R14, R8 ;  /* 0x0000000e1008723c */ /* 0x008fde0000041808 */
[----:B------:R-:W-:-:S04]  /*a790*/  NOP ;  /* 0x0000000000007918 */ /* 0x000fc80000000000 */
[----:B------:R-:W-:Y:S04]  /*a7a0*/  STL.64 [R1+0x2b0], R8 ;  /* 0x0002b00801007387 */ /* 0x000fe80000100a00 */
[----:B------:R0:W-:Y:S04]  /*a7b0*/  STL.64 [R1+0x2b8], R10 ;  /* 0x0002b80a01007387 */ /* 0x0001e80000100a00 */
[----:B0-----:R-:W4:Y:S04]  /*a7c0*/  LDL.LU.64 R10, [R1+0xb10] ;  /* 0x000b1000010a7983 */ /* 0x001f280000300a00 */
[----:B------:R-:W3:Y:S04]  /*a7d0*/  LDL.LU.64 R8, [R1+0xb08] ;  /* 0x000b080001087983 */ /* 0x000ee80000300a00 */
[----:B------:R-:W-:Y:S04]  /*a7e0*/  STL.64 [R1+0xaa0], R14 ;  /* 0x000aa00e01007387 */ /* 0x000fe80000100a00 */
[----:B--2---:R0:W-:Y:S04]  /*a7f0*/  STL.64 [R1+0xa98], R12 ;  /* 0x000a980c01007387 */ /* 0x0041e80000100a00 */
[----:B0-----:R-:W2:Y:S04]  /*a800*/  LDL.LU R12, [R1+0x220] ;  /* 0x00022000010c7983 */ /* 0x001ea80000300800 */
[----:B------:R-:W2:Y:S04]  /*a810*/  LDL.LU R13, [R1+0x224] ;  /* 0x00022400010d7983 */ /* 0x000ea80000300800 */
[----:B------:R-:W2:Y:S04]  /*a820*/  LDL.LU R14, [R1+0x228] ;  /* 0x00022800010e7983 */ /* 0x000ea80000300800 */
[----:B------:R-:W2:Y:S01]  /*a830*/  LDL.LU R15, [R1+0x22c] ;  /* 0x00022c00010f7983 */ /* 0x000ea20000300800 */
[----:B----4-:R-:W-:Y:S03]  /*a840*/  HMMA.16816.F32.BF16 R16, R16, R10, R20 ;  /* 0x0000000a1010723c */ /* 0x010fe60000041814 */
[----:B------:R-:W4:Y:S04]  /*a850*/  LDL.LU.64 R22, [R1+0xb00] ;  /* 0x000b000001167983 */ /* 0x000f280000300a00 */
[----:B------:R-:W4:-:S12]  /*a860*/  LDL.LU.64 R20, [R1+0xaf8] ;  /* 0x000af80001147983 */ /* 0x000f180000300a00 */
[----:B------:R0:W-:Y:S04]  /*a870*/  STL.64 [R1+0x2a0], R16 ;  /* 0x0002a01001007387 */ /* 0x0001e80000100a00 */
[----:B------:R1:W-:Y:S04]  /*a880*/  STL.64 [R1+0x2a8], R18 ;  /* 0x0002a81201007387 */ /* 0x0003e80000100a00 */
[----:B0-----:R-:W2:Y:S04]  /*a890*/  LDL.LU R16, [R1+0x1f0] ;  /* 0x0001f00001107983 */ /* 0x001ea80000300800 */
[----:B------:R-:W2:Y:S04]  /*a8a0*/  LDL.LU R17, [R1+0x1f4] ;  /* 0x0001f40001117983 */ /* 0x000ea80000300800 */
[----:B-1----:R-:W2:Y:S04]  /*a8b0*/  LDL.LU R18, [R1+0x1f8] ;  /* 0x0001f80001127983 */ /* 0x002ea80000300800 */
[----:B------:R-:W2:Y:S01]  /*a8c0*/  LDL.LU R19, [R1+0x1fc] ;  /* 0x0001fc0001137983 */ /* 0x000ea20000300800 */
[----:B----4-:R-:W-:Y:S03]  /*a8d0*/  HMMA.16816.F32.BF16 R24, R20, R26, R4 ;  /* 0x0000001a1418723c */ /* 0x010fe60000041804 */
[----:B------:R-:W4:Y:S04]  /*a8e0*/  LDL.LU.64 R6, [R1+0xaf0] ;  /* 0x000af00001067983 */ /* 0x000f280000300a00 */
[----:B------:R-:W4:-:S12]  /*a8f0*/  LDL.LU.64 R4, [R1+0xae8] ;  /* 0x000ae80001047983 */ /* 0x000f180000300a00 */
        /* <DEDUP_REMOVED lines=16> */
[----:B------:R-:W2:-:S15]  /*aa00*/  LDL.LU.64 R6, [R1+0xaa8] ;  /* 0x000aa80001067983 */ /* 0x000e9e0000300a00 */
[----:B------:R-:W-:Y:S02]  /*aa10*/  NOP ;  /* 0x0000000000007918 */ /* 0x000fe40000000000 */
[----:B------:R-:W-:Y:S04]  /*aa20*/  STL.64 [R1+0x970], R26 ;  /* 0x0009701a01007387 */ /* 0x000fe80000100a00 */
[----:B------:R-:W-:Y:S01]  /*aa30*/  STL.64 [R1+0x968], R24 ;  /* 0x0009681801007387 */ /* 0x000fe20000100a00 */
[----:B--2---:R-:W-:Y:S03]  /*aa40*/  HMMA.16816.F32.BF16 R4, R20, R6, R12 ;  /* 0x000000061404723c */ /* 0x004fe6000004180c */
[----:B------:R-:W2:Y:S04]  /*aa50*/  LDL.LU.64 R14, [R1+0xaa0] ;  /* 0x000aa000010e7983 */ /* 0x000ea80000300a00 */
[----:B------:R-:W4:-:S12]  /*aa60*/  LDL.LU.64 R12, [R1+0xa98] ;  /* 0x000a9800010c7983 */ /* 0x000f180000300a00 */
[----:B------:R-:W-:Y:S04]  /*aa70*/  STL.64 [R1+0x220], R4 ;  /* 0x0002200401007387 */ /* 0x000fe80000100a00 */
[----:B------:R0:W-:Y:S04]  /*aa80*/  STL.64 [R1+0x228], R6 ;  /* 0x0002280601007387 */ /* 0x0001e80000100a00 */
[----:B0-----:R-:W2:Y:S04]  /*aa90*/  LDL.LU.64 R6, [R1+0xa90] ;  /* 0x000a900001067983 */ /* 0x001ea80000300a00 */
[----:B------:R-:W2:Y:S01]  /*aaa0*/  LDL.LU.64 R4, [R1+0xa88] ;  /* 0x000a880001047983 */ /* 0x000ea20000300a00 */
[----:B------:R-:W-:-:S02]  /*aab0*/  IMAD.MOV.U32 R26, RZ, RZ, R3 ;  /* 0x000000ffff1a7224 */ /* 0x000fc400078e0003 */
[----:B------:R-:W-:-:S07]  /*aac0*/  IMAD.MOV.U32 R27, RZ, RZ, R2 ;  /* 0x000000ffff1b7224 */ /* 0x000fce00078e0002 */
[C---:B--2---:R-:W-:Y:S01]  /*aad0*/  HMMA.16816.F32.BF16 R24, R20.reuse, R26, R4 ;  /* 0x0000001a1418723c */ /* 0x044fe20000041804 */
[----:B------:R-:W2:Y:S04]  /*aae0*/  LDL.LU.64 R6, [R1+0xa80] ;  /* 0x000a800001067983 */ /* 0x000ea80000300a00 */
[----:B------:R-:W2:Y:S03]  /*aaf0*/  LDL.LU.64 R4, [R1+0xa78] ;  /* 0x000a780001047983 */ /* 0x000ea60000300a00 */
[----:B------:R-:W-:Y:S11]  /*ab00*/  HMMA.16816.F32.BF16 R16, R20, R14, R16 ;  /* 0x0000000e1410723c */ /* 0x000ff60000041810 */
[----:B------:R-:W-:Y:S01]  /*ab10*/  IMAD.MOV.U32 R3, RZ, RZ, R26 ;  /* 0x000000ffff037224 */ /* 0x000fe200078e001a */
[----:B------:R0:W-:Y:S04]  /*ab20*/  STL.64 [R1+0x200], R24 ;  /* 0x0002001801007387 */ /* 0x0001e80000100a00 */
[----:B------:R1:W-:Y:S01]  /*ab30*/  STL [R1+0x960], R3 ;  /* 0x0009600301007387 */ /* 0x0003e20000100800 */
[----:B0-----:R-:W-:-:S03]  /*ab40*/  IMAD.MOV.U32 R24, RZ, RZ, R29 ;  /* 0x000000ffff187224 */ /* 0x001fc600078e001d */
[----:B-1----:R-:W3:Y:S04]  /*ab50*/  LDL R3, [R1+0x384] ;  /* 0x0003840001037983 */ /* 0x002ee80000100800 */
[----:B------:R-:W-:Y:S01]  /*ab60*/  STL.64 [R1+0x1e0], R16 ;  /* 0x0001e01001007387 */ /* 0x000fe20000100a00 */
[----:B----4-:R-:W-:-:S03]  /*ab70*/  IMAD.MOV.U32 R25, RZ, RZ, R13 ;  /* 0x000000ffff197224 */ /* 0x010fc600078e000d */
[----:B------:R-:W-:Y:S04]  /*ab80*/  STL.64 [R1+0x1e8], R18 ;  /* 0x0001e81201007387 */ /* 0x000fe80000100a00 */
[----:B------:R-:W4:Y:S01]  /*ab90*/  LDL.LU R29, [R1+0xa74] ;  /* 0x000a7400011d7983 */ /* 0x000f220000300800 */
[----:B--2---:R-:W-:Y:S01]  /*aba0*/  HMMA.16816.F32.BF16 R4, R20, R10, R4 ;  /* 0x0000000a1404723c */ /* 0x004fe20000041804 */
[----:B------:R-:W-:Y:S02]  /*abb0*/  IMAD.MOV.U32 R2, RZ, RZ, R27 ;  /* 0x000000ffff027224 */ /* 0x000fe400078e001b */
[----:B------:R-:W0:-:S15]  /*abc0*/  LDSM.16.MT88.4 R16, [R28+0x4080] ;  /* 0x004080001c10783b */ /* 0x000e1e0000004200 */
[----:B------:R-:W-:Y:S01]  /*abd0*/  NOP ;  /* 0x0000000000007918 */ /* 0x000fe20000000000 */
[----:B------:R-:W-:Y:S04]  /*abe0*/  STL.64 [R1+0x1a0], R4 ;  /* 0x0001a00401007387 */ /* 0x000fe80000100a00 */
[----:B------:R-:W-:Y:S04]  /*abf0*/  STL.64 [R1+0x1a8], R6 ;  /* 0x0001a80601007387 */ /* 0x000fe80000100a00 */
[----:B------:R-:W2:Y:S01]  /*ac00*/  LDL.LU R13, [R1+0xa70] ;  /* 0x000a7000010d7983 */ /* 0x000ea20000300800 */
[----:B------:R-:W-:Y:S02]  /*ac10*/  IMAD.MOV.U32 R26, RZ, RZ, R0 ;  /* 0x000000ffff1a7224 */ /* 0x000fe400078e0000 */
[----:B---3--:R-:W-:Y:S01]  /*ac20*/  IMAD.MOV.U32 R27, RZ, RZ, R8 ;  /* 0x000000ffff1b7224 */ /* 0x008fe200078e0008 */
[----:B------:R-:W3:Y:S04]  /*ac30*/  LDL.LU R0, [R1+0xa6c] ;  /* 0x000a6c0001007983 */ /* 0x000ee80000300800 */
[----:B------:R-:W3:Y:S04]  /*ac40*/  LDL.LU R8, [R1+0xa68] ;  /* 0x000a680001087983 */ /* 0x000ee80000300800 */
[----:B------:R-:W-:Y:S04]  /*ac50*/  STL.64 [R1+0x980], R26 ;  /* 0x0009801a01007387 */ /* 0x000fe80000100a00 */
[----:B------:R1:W-:Y:S04]  /*ac60*/  STL.64 [R1+0x978], R24 ;  /* 0x0009781801007387 */ /* 0x0003e80000100a00 */
[----:B------:R-:W-:Y:S04]  /*ac70*/  LDSM.16.M88.4 R20, [R3+UR5+0x9000] ;  /* 0x009000050314783b */ /* 0x000fe80008000200 */
[----:B------:R-:W-:Y:S01]  /*ac80*/  LDSM.16.MT88.4 R4, [R28+0x4000] ;  /* 0x004000001c04783b */ /* 0x000fe20000004200 */
[----:B-1----:R-:W-:-:S03]  /*ac90*/  IMAD.MOV.U32 R24, RZ, RZ, R9 ;  /* 0x000000ffff187224 */ /* 0x002fc600078e0009 */
[----:B------:R-:W3:Y:S01]  /*aca0*/  LDL.LU R9, [R1+0xa64] ;  /* 0x000a640001097983 */ /* 0x000ee20000300800 */
[----:B------:R-:W-:Y:S02]  /*acb0*/  IMAD.MOV.U32 R27, RZ, RZ, R12 ;  /* 0x000000ffff1b7224 */ /* 0x000fe400078e000c */
[----:B----4-:R-:W-:Y:S02]  /*acc0*/  IMAD.MOV.U32 R25, RZ, RZ, R29 ;  /* 0x000000ffff197224 */ /* 0x010fe400078e001d */
[----:B------:R-:W4:Y:S01]  /*acd0*/  LDL.LU R29, [R1+0xa60] ;  /* 0x000a6000011d7983 */ /* 0x000f220000300800 */
[----:B--2---:R-:W-:-:S03]  /*ace0*/  IMAD.MOV.U32 R26, RZ, RZ, R13 ;  /* 0x000000ffff1a7224 */ /* 0x004fc600078e000d */
[----:B------:R-:W1:Y:S04]  /*acf0*/  LDSM.16.M88.4 R12, [R3+UR5+0x8000] ;  /* 0x00800005030c783b */ /* 0x000e680008000200 */
[----:B------:R-:W-:Y:S04]  /*ad00*/  STL.64 [R1+0x990], R26 ;  /* 0x0009901a01007387 */ /* 0x000fe80000100a00 */
[----:B------:R-:W-:Y:S04]  /*ad10*/  STL.64 [R1+0x988], R24 ;  /* 0x0009881801007387 */ /* 0x000fe80000100a00 */
[----:B0-----:R-:W-:Y:S04]  /*ad20*/  STL.64 [R1+0xa58], R18 ;  /* 0x000a581201007387 */ /* 0x001fe80000100a00 */
[----:B------:R-:W-:Y:S04]  /*ad30*/  LDSM.16.M88.4 R24, [R3+UR5+0xa000] ;  /* 0x00a000050318783b */ /* 0x000fe80008000200 */
[----:B-1----:R-:W-:Y:S04]  /*ad40*/  STL.64 [R1+0x50], R12 ;  /* 0x0000500c01007387 */ /* 0x002fe80000100a00 */
[----:B------:R-:W-:Y:S04]  /*ad50*/  STL.64 [R1+0x58], R14 ;  /* 0x0000580e01007387 */ /* 0x000fe80000100a00 */
[----:B------:R0:W-:Y:S04]  /*ad60*/  STL.64 [R1+0xa50], R16 ;  /* 0x000a501001007387 */ /* 0x0001e80000100a00 */
[----:B------:R-:W1:Y:S04]  /*ad70*/  LDSM.16.MT88.4 R12, [R28+0x4100] ;  /* 0x004100001c0c783b */ /* 0x000e680000004200 */
[----:B0-----:R-:W2:Y:S04]  /*ad80*/  LDL.LU.64 R16, [R1+0x50] ;  /* 0x0000500001107983 */ /* 0x001ea80000300a00 */
[----:B-1----:R3:W-:Y:S04]  /*ad90*/  STL.64 [R1+0xa48], R14 ;  /* 0x000a480e01007387 */ /* 0x0027e80000100a00 */
[----:B------:R0:W-:Y:S01]  /*ada0*/  STL.64 [R1+0xa40], R12 ;  /* 0x000a400c01007387 */ /* 0x0001e20000100a00 */
[----:B---3--:R-:W-:-:S02]  /*adb0*/  IMAD.MOV.U32 R14, RZ, RZ, R8 ;  /* 0x000000ffff0e7224 */ /* 0x008fc400078e0008 */
[----:B0-----:R-:W-:Y:S02]  /*adc0*/  IMAD.MOV.U32 R13, RZ, RZ, R9 ;  /* 0x000000ffff0d7224 */ /* 0x001fe400078e0009 */
[----:B------:R-:W0:Y:S01]  /*add0*/  LDSM.16.MT88.4 R8, [R28+0x4180] ;  /* 0x004180001c08783b */ /* 0x000e220000004200 */
[----:B----4-:R-:W-:Y:S02]  /*ade0*/  IMAD.MOV.U32 R12, RZ, RZ, R29 ;  /* 0x000000ffff0c7224 */ /* 0x010fe400078e001d */
[----:B------:R-:W-:Y:S01]  /*adf0*/  IMAD.MOV.U32 R15, RZ, RZ, R0 ;  /* 0x000000ffff0f7224 */ /* 0x000fe200078e0000 */
[----:B0-----:R0:W-:Y:S04]  /*ae00*/  STL.64 [R1+0xa38], R10 ;  /* 0x000a380a01007387 */ /* 0x0011e80000100a00 */
[----:B------:R1:W-:Y:S04]  /*ae10*/  STL.64 [R1+0xa30], R8 ;  /* 0x000a300801007387 */ /* 0x0003e80000100a00 */
[----:B------:R-:W-:Y:S01]  /*ae20*/  STL [R1+0x850], R28 ;  /* 0x0008501c01007387 */ /* 0x000fe20000100800 */
[----:B0-----:R-:W-:-:S03]  /*ae30*/  IMAD.MOV.U32 R11, RZ, RZ, R20 ;  /* 0x000000ffff0b7224 */ /* 0x001fc600078e0014 */
[----:B------:R-:W-:Y:S01]  /*ae40*/  STL.64 [R1+0x48], R22 ;  /* 0x0000481601007387 */ /* 0x000fe20000100a00 */
[----:B------:R-:W-:-:S03]  /*ae50*/  IMAD.MOV.U32 R10, RZ, RZ, R21 ;  /* 0x000000ffff0a7224 */ /* 0x000fc600078e0015 */
[----:B------:R-:W0:Y:S04]  /*ae60*/  LDSM.16.M88.4 R20, [R3+UR5+0xb000] ;  /* 0x00b000050314783b */ /* 0x000e280008000200 */
[----:B------:R-:W3:Y:S01]  /*ae70*/  LDL.LU.64 R18, [R1+0xa58] ;  /* 0x000a580001127983 */ /* 0x000ee20000300a00 */
[----:B--2---:R-:W-:Y:S01]  /*ae80*/  HMMA.16816.F32.BF16 R12, R4, R16, R12 ;  /* 0x00000010040c723c */ /* 0x004fe2000004180c */
[----:B-1----:R-:W-:Y:S02]  /*ae90*/  IMAD.MOV.U32 R9, RZ, RZ, R16 ;  /* 0x000000ffff097224 */ /* 0x002fe400078e0010 */
[----:B------:R-:W-:Y:S02]  /*aea0*/  IMAD.MOV.U32 R8, RZ, RZ, R17 ;  /* 0x000000ffff087224 */ /* 0x000fe400078e0011 */
[----:B------:R-:W3:-:S14]  /*aeb0*/  LDL.LU.64 R16, [R1+0xa50] ;  /* 0x000a500001107983 */ /* 0x000edc0000300a00 */
[----:B------:R-:W-:Y:S04]  /*aec0*/  STL [R1+0x1d4], R13 ;  /* 0x0001d40d01007387 */ /* 0x000fe80000100800 */
[----:B------:R-:W-:Y:S04]  /*aed0*/  STL.64 [R1+0xa20], R6 ;  /* 0x000a200601007387 */ /* 0x000fe80000100a00 */
[----:B------:R-:W-:Y:S04]  /*aee0*/  STL.64 [R1+0xa18], R4 ;  /* 0x000a180401007387 */ /* 0x000fe80000100a00 */
[----:B------:R-:W-:Y:S04]  /*aef0*/  STL.64 [R1+0x38], R26 ;  /* 0x0000381a01007387 */ /* 0x000fe80000100a00 */
[----:B------:R1:W-:Y:S02]  /*af00*/  STL.64 [R1+0x9d0], R24 ;  /* 0x0009d01801007387 */ /* 0x0003e40000100a00 */
[----:B-1----:R-:W-:-:S02]  /*af10*/  IMAD.MOV.U32 R24, RZ, RZ, R11 ;  /* 0x000000ffff187224 */ /* 0x002fc400078e000b */
[----:B------:R-:W-:-:S05]  /*af20*/  IMAD.MOV.U32 R25, RZ, RZ, R10 ;  /* 0x000000ffff197224 */ /* 0x000fca00078e000a */
[----:B------:R-:W-:Y:S04]  /*af30*/  STL.64 [R1+0xa28], R24 ;  /* 0x000a281801007387 */ /* 0x000fe80000100a00 */
[----:B0-----:R-:W-:Y:S04]  /*af40*/  STL.64 [R1+0x28], R22 ;  /* 0x0000281601007387 */ /* 0x001fe80000100a00 */
[----:B------:R0:W-:Y:S04]  /*af50*/  STL.64 [R1+0x998], R20 ;  /* 0x0009981401007387 */ /* 0x0001e80000100a00 */
[----:B0-----:R-:W2:Y:S04]  /*af60*/  LDL.LU R20, [R1+0x60] ;  /* 0x0000600001147983 */ /* 0x001ea80000300800 */
[----:B------:R-:W2:Y:S04]  /*af70*/  LDL.LU R21, [R1+0x64] ;  /* 0x0000640001157983 */ /* 0x000ea80000300800 */
[----:B------:R-:W4:Y:S04]  /*af80*/  LDL.LU R22, [R1+0x68] ;  /* 0x0000680001167983 */ /* 0x000f280000300800 */
[----:B------:R-:W4:Y:S04]  /*af90*/  LDL.LU R23, [R1+0x6c] ;  /* 0x00006c0001177983 */ /* 0x000f280000300800 */
[----:B----4-:R-:W-:Y:S04]  /*afa0*/  STL.64 [R1+0x9a8], R22 ;  /* 0x0009a81601007387 */ /* 0x010fe80000100a00 */
[----:B--2---:R0:W-:Y:S04]  /*afb0*/  STL.64 [R1+0x9a0], R20 ;  /* 0x0009a01401007387 */ /* 0x0041e80000100a00 */
[----:B0-----:R-:W2:Y:S04]  /*afc0*/  LDL.LU R20, [R1+0xa0] ;  /* 0x0000a00001147983 */ /* 0x001ea80000300800 */
[----:B------:R-:W2:Y:S04]  /*afd0*/  LDL.LU R21, [R1+0xa4] ;  /* 0x0000a40001157983 */ /* 0x000ea80000300800 */
[----:B------:R-:W4:Y:S04]  /*afe0*/  LDL.LU R22, [R1+0xa8] ;  /* 0x0000a80001167983 */ /* 0x000f280000300800 */
[----:B------:R-:W4:Y:S01]  /*aff0*/  LDL.LU R23, [R1+0xac] ;  /* 0x0000ac0001177983 */ /* 0x000f220000300800 */
[----:B------:R-:W-:-:S02]  /*b000*/  IMAD.MOV.U32 R5, RZ, RZ, R8 ;  /* 0x000000ffff057224 */ /* 0x000fc400078e0008 */
[----:B------:R-:W-:Y:S01]  /*b010*/  IMAD.MOV.U32 R4, RZ, RZ, R9 ;  /* 0x000000ffff047224 */ /* 0x000fe200078e0009 */
[----:B----4-:R-:W-:Y:S04]  /*b020*/  STL.64 [R1+0x9b8], R22 ;  /* 0x0009b81601007387 */ /* 0x010fe80000100a00 */
[----:B--2---:R0:W-:Y:S04]  /*b030*/  STL.64 [R1+0x9b0], R20 ;  /* 0x0009b01401007387 */ /* 0x0041e80000100a00 */
[----:B0-----:R-:W2:Y:S04]  /*b040*/  LDL.LU R20, [R1+0x120] ;  /* 0x0001200001147983 */ /* 0x001ea80000300800 */
[----:B------:R-:W2:Y:S04]  /*b050*/  LDL.LU R21, [R1+0x124] ;  /* 0x0001240001157983 */ /* 0x000ea80000300800 */
[----:B------:R-:W4:Y:S04]  /*b060*/  LDL.LU R22, [R1+0x128] ;  /* 0x0001280001167983 */ /* 0x000f280000300800 */
[----:B------:R-:W4:Y:S04]  /*b070*/  LDL.LU R23, [R1+0x12c] ;  /* 0x00012c0001177983 */ /* 0x000f280000300800 */
[----:B------:R-:W2:Y:S04]  /*b080*/  LDL.LU R24, [R1+0x80] ;  /* 0x0000800001187983 */ /* 0x000ea80000300800 */
[----:B------:R-:W3:Y:S04]  /*b090*/  LDL.LU R25, [R1+0x84] ;  /* 0x0000840001197983 */ /* 0x000ee80000300800 */
[----:B------:R-:W3:Y:S04]  /*b0a0*/  LDL.LU R26, [R1+0x88] ;  /* 0x00008800011a7983 */ /* 0x000ee80000300800 */
[----:B------:R-:W3:Y:S01]  /*b0b0*/  LDL.LU R27, [R1+0x8c] ;  /* 0x00008c00011b7983 */ /* 0x000ee20000300800 */
[----:B------:R-:W-:-:S03]  /*b0c0*/  IMAD.MOV.U32 R28, RZ, RZ, R12 ;  /* 0x000000ffff1c7224 */ /* 0x000fc600078e000c */
[----:B------:R-:W3:Y:S04]  /*b0d0*/  LDL.LU R8, [R1+0xc0] ;  /* 0x0000c00001087983 */ /* 0x000ee80000300800 */
[----:B------:R-:W3:Y:S01]  /*b0e0*/  LDL.LU R9, [R1+0xc4] ;  /* 0x0000c40001097983 */ /* 0x000ee20000300800 */
[----:B------:R-:W-:-:S03]  /*b0f0*/  IMAD.MOV.U32 R29, RZ, RZ, R14 ;  /* 0x000000ffff1d7224 */ /* 0x000fc600078e000e */
[----:B------:R-:W3:Y:S01]  /*b100*/  LDL.LU R10, [R1+0xc8] ;  /* 0x0000c800010a7983 */ /* 0x000ee20000300800 */
[----:B------:R-:W-:-:S03]  /*b110*/  IMAD.MOV.U32 R0, RZ, RZ, R15 ;  /* 0x000000ffff007224 */ /* 0x000fc600078e000f */
[----:B------:R-:W3:Y:S04]  /*b120*/  LDL.LU R11, [R1+0xcc] ;  /* 0x0000cc00010b7983 */ /* 0x000ee80000300800 */
[----:B------:R-:W3:Y:S04]  /*b130*/  LDL.LU R12, [R1+0x100] ;  /* 0x00010000010c7983 */ /* 0x000ee80000300800 */
[----:B------:R-:W3:Y:S04]  /*b140*/  LDL.LU R13, [R1+0x104] ;  /* 0x00010400010d7983 */ /* 0x000ee80000300800 */
[----:B------:R-:W3:Y:S04]  /*b150*/  LDL.LU R14, [R1+0x108] ;  /* 0x00010800010e7983 */ /* 0x000ee80000300800 */
[----:B------:R-:W3:Y:S04]  /*b160*/  LDL.LU R15, [R1+0x10c] ;  /* 0x00010c00010f7983 */ /* 0x000ee80000300800 */
[----:B----4-:R-:W-:Y:S04]  /*b170*/  STL.64 [R1+0x9c8], R22 ;  /* 0x0009c81601007387 */ /* 0x010fe80000100a00 */
[----:B--2---:R0:W-:Y:S04]  /*b180*/  STL.64 [R1+0x9c0], R20 ;  /* 0x0009c01401007387 */ /* 0x0041e80000100a00 */
        /* <DEDUP_REMOVED lines=16> */
[-C--:B---3--:R-:W-:Y:S03]  /*b290*/  HMMA.16816.F32.BF16 R12, R16, R4.reuse, R12 ;  /* 0x00000004100c723c */ /* 0x088fe6000004180c */
[----:B----4-:R-:W-:Y:S04]  /*b2a0*/  STL.64 [R1+0xa00], R22 ;  /* 0x000a001601007387 */ /* 0x010fe80000100a00 */
[----:B--2---:R0:W-:Y:S04]  /*b2b0*/  STL.64 [R1+0x9f8], R20 ;  /* 0x0009f81401007387 */ /* 0x0041e80000100a00 */
[----:B0-----:R-:W2:Y:S04]  /*b2c0*/  LDL.LU R20, [R1+0x110] ;  /* 0x0001100001147983 */ /* 0x001ea80000300800 */
[----:B------:R-:W2:Y:S04]  /*b2d0*/  LDL.LU R21, [R1+0x114] ;  /* 0x0001140001157983 */ /* 0x000ea80000300800 */
[----:B------:R-:W3:Y:S04]  /*b2e0*/  LDL.LU R22, [R1+0x118] ;  /* 0x0001180001167983 */ /* 0x000ee80000300800 */
[----:B------:R-:W3:Y:S04]  /*b2f0*/  LDL.LU R23, [R1+0x11c] ;  /* 0x00011c0001177983 */ /* 0x000ee80000300800 */
[----:B---3--:R-:W-:Y:S04]  /*b300*/  STL.64 [R1+0xa10], R22 ;  /* 0x000a101601007387 */ /* 0x008fe80000100a00 */
[----:B--2---:R0:W-:Y:S04]  /*b310*/  STL.64 [R1+0xa08], R20 ;  /* 0x000a081401007387 */ /* 0x0041e80000100a00 */
[----:B0-----:R-:W2:Y:S04]  /*b320*/  LDL.LU R20, [R1+0x290] ;  /* 0x0002900001147983 */ /* 0x001ea80000300800 */
[----:B------:R-:W2:Y:S04]  /*b330*/  LDL.LU R21, [R1+0x294] ;  /* 0x0002940001157983 */ /* 0x000ea80000300800 */
[----:B------:R-:W2:Y:S04]  /*b340*/  LDL.LU R22, [R1+0x298] ;  /* 0x0002980001167983 */ /* 0x000ea80000300800 */
[----:B------:R-:W2:Y:S04]  /*b350*/  LDL.LU R23, [R1+0x29c] ;  /* 0x00029c0001177983 */ /* 0x000ea80000300800 */
[----:B------:R-:W-:Y:S04]  /*b360*/  STL [R1+0x85c], R28 ;  /* 0x00085c1c01007387 */ /* 0x000fe80000100800 */
        /* <DEDUP_REMOVED lines=11> */
[----:B------:R-:W3:Y:S02]  /*b420*/  LDL.LU.64 R8, [R1+0xa30] ;  /* 0x000a300001087983 */ /* 0x000ee40000300a00 */
[----:B---3--:R-:W-:Y:S02]  /*b430*/  HMMA.16816.F32.BF16 R4, R8, R4, R24 ;  /* 0x000000040804723c */ /* 0x008fe40000041818 */
[----:B------:R-:W2:-:S15]  /*b440*/  LDL.LU.64 R24, [R1+0xa28] ;  /* 0x000a280001187983 */ /* 0x000e9e0000300a00 */
[----:B------:R-:W-:Y:S02]  /*b450*/  NOP ;  /* 0x0000000000007918 */ /* 0x000fe40000000000 */
[----:B------:R-:W-:Y:S04]  /*b460*/  STL.64 [R1+0x1f0], R4 ;  /* 0x0001f00401007387 */ /* 0x000fe80000100a00 */
[----:B------:R0:W-:Y:S04]  /*b470*/  STL.64 [R1+0x1f8], R6 ;  /* 0x0001f80601007387 */ /* 0x0001e80000100a00 */
[----:B0-----:R-:W2:Y:S04]  /*b480*/  LDL.LU.64 R6, [R1+0xa20] ;  /* 0x000a200001067983 */ /* 0x001ea80000300a00 */
[----:B------:R-:W2:Y:S02]  /*b490*/  LDL.LU.64 R4, [R1+0xa18] ;  /* 0x000a180001047983 */ /* 0x000ea40000300a00 */
        /* <DEDUP_REMOVED lines=14> */
[----:B------:R-:W2:Y:S02]  /*b580*/  LDL.LU.64 R20, [R1+0x9f8] ;  /* 0x0009f80001147983 */ /* 0x000ea40000300a00 */
[----:B--2---:R-:W-:-:S15]  /*b590*/  HMMA.16816.F32.BF16 R20, R12, R24, R20 ;  /* 0x000000180c14723c */ /* 0x004fde0000041814 */
[----:B------:R-:W-:-:S04]  /*b5a0*/  NOP ;  /* 0x0000000000007918 */ /* 0x000fc80000000000 */
[----:B------:R-:W-:Y:S04]  /*b5b0*/  STL.64 [R1+0x170], R20 ;  /* 0x0001701401007387 */ /* 0x000fe80000100a00 */
[----:B------:R0:W-:Y:S04]  /*b5c0*/  STL.64 [R1+0x178], R22 ;  /* 0x0001781601007387 */ /* 0x0001e80000100a00 */
[----:B0-----:R-:W2:Y:S04]  /*b5d0*/  LDL.LU.64 R22, [R1+0x9f0] ;  /* 0x0009f00001167983 */ /* 0x001ea80000300a00 */
[----:B------:R-:W2:Y:S02]  /*b5e0*/  LDL.LU.64 R20, [R1+0x9e8] ;  /* 0x0009e80001147983 */ /* 0x000ea40000300a00 */
[----:B--2---:R-:W-:Y:S02]  /*b5f0*/  HMMA.16816.F32.BF16 R24, R8, R24, R20 ;  /* 0x000000180818723c */ /* 0x004fe40000041814 */
[----:B------:R-:W2:Y:S04]  /*b600*/  LDL.LU.64 R22, [R1+0x9e0] ;  /* 0x0009e00001167983 */ /* 0x000ea80000300a00 */
[----:B------:R-:W2:-:S13]  /*b610*/  LDL.LU.64 R20, [R1+0x9d8] ;  /* 0x0009d80001147983 */ /* 0x000e9a0000300a00 */
[----:B------:R0:W-:Y:S04]  /*b620*/  STL.64 [R1+0x210], R24 ;  /* 0x0002101801007387 */ /* 0x0001e80000100a00 */
[----:B------:R-:W-:Y:S04]  /*b630*/  STL.64 [R1+0x218], R26 ;  /* 0x0002181a01007387 */ /* 0x000fe80000100a00 */
[----:B0-----:R-:W2:Y:S02]  /*b640*/  LDL.LU.64 R24, [R1+0x9d0] ;  /* 0x0009d00001187983 */ /* 0x001ea40000300a00 */
[----:B--2---:R-:W-:-:S15]  /*b650*/  HMMA.16816.F32.BF16 R20, R4, R24, R20 ;  /* 0x000000180414723c */ /* 0x004fde0000041814 */
[----:B------:R-:W-:-:S04]  /*b660*/  NOP ;  /* 0x0000000000007918 */ /* 0x000fc80000000000 */
[----:B------:R-:W-:Y:S01]  /*b670*/  STL [R1+0x164], R21 ;  /* 0x0001641501007387 */ /* 0x000fe20000100800 */
[----:B------:R-:W-:Y:S02]  /*b680*/  IMAD.MOV.U32 R28, RZ, RZ, R23 ;  /* 0x000000ffff1c7224 */ /* 0x000fe400078e0017 */
[----:B------:R-:W-:Y:S01]  /*b690*/  IMAD.MOV.U32 R29, RZ, RZ, R20 ;  /* 0x000000ffff1d7224 */ /* 0x000fe200078e0014 */
[----:B------:R0:W-:Y:S04]  /*b6a0*/  STL [R1+0x168], R22 ;  /* 0x0001681601007387 */ /* 0x0001e80000100800 */
        /* <DEDUP_REMOVED lines=25> */
[----:B------:R-:W-:Y:S01]  /*b840*/  IMAD.MOV.U32 R28, RZ, RZ, R26 ;  /* 0x000000ffff1c7224 */ /* 0x000fe200078e001a */
[----:B------:R0:W-:Y:S01]  /*b850*/  STL.64 [R1+0x130], R24 ;  /* 0x0001301801007387 */ /* 0x0001e20000100a00 */
[----:B------:R-:W-:-:S03]  /*b860*/  IMAD.MOV.U32 R0, RZ, RZ, R27 ;  /* 0x000000ffff007224 */ /* 0x000fc600078e001b */
[----:B------:R-:W2:Y:S04]  /*b870*/  LDL.LU.64 R26, [R1+0x980] ;  /* 0x00098000011a7983 */ /* 0x000ea80000300a00 */
[----:B0-----:R-:W2:Y:S04]  /*b880*/  LDL.LU.64 R24, [R1+0x978] ;  /* 0x0009780001187983 */ /* 0x001ea80000300a00 */
        /* <DEDUP_REMOVED lines=10> */
[----:B0-----:R-:W3:Y:S04]  /*b930*/  LDL.LU R16, [R1+0x90] ;  /* 0x0000900001107983 */ /* 0x001ee80000300800 */
[----:B------:R-:W3:Y:S04]  /*b940*/  LDL.LU R17, [R1+0x94] ;  /* 0x0000940001117983 */ /* 0x000ee80000300800 */
[----:B------:R-:W3:Y:S04]  /*b950*/  LDL.LU R18, [R1+0x98] ;  /* 0x0000980001127983 */ /* 0x000ee80000300800 */
[----:B------:R-:W3:Y:S04]  /*b960*/  LDL.LU R19, [R1+0x9c] ;  /* 0x00009c0001137983 */ /* 0x000ee80000300800 */
[----:B------:R-:W-:Y:S04]  /*b970*/  STL.64 [R1+0x8d8], R14 ;  /* 0x0008d80e01007387 */ /* 0x000fe80000100a00 */
[----:B------:R2:W-:Y:S01]  /*b980*/  STL.64 [R1+0x8d0], R12 ;  /* 0x0008d00c01007387 */ /* 0x0005e20000100a00 */
[-C--:B---3--:R-:W-:Y:S08]  /*b990*/  HMMA.16816.F32.BF16 R16, R12, R20.reuse, R16 ;  /* 0x000000140c10723c */ /* 0x088ff00000041810 */
[----:B--2---:R-:W-:Y:S01]  /*b9a0*/  HMMA.16816.F32.BF16 R12, R8, R20, R24 ;  /* 0x00000014080c723c */ /* 0x004fe20000041818 */
[----:B------:R-:W-:Y:S04]  /*b9b0*/  LDSM.16.M88.4 R20, [R3+UR5+0xe000] ;  /* 0x00e000050314783b */ /* 0x000fe80008000200 */
[----:B------:R-:W-:Y:S06]  /*b9c0*/  LDSM.16.M88.4 R24, [R3+UR5+0xf000] ;  /* 0x00f000050318783b */ /* 0x000fec0008000200 */
[----:B------:R-:W-:Y:S04]  /*b9d0*/  STL.64 [R1+0x110], R16 ;  /* 0x0001101001007387 */ /* 0x000fe80000100a00 */
[----:B------:R-:W-:Y:S04]  /*b9e0*/  STL.64 [R1+0x118], R18 ;  /* 0x0001181201007387 */ /* 0x000fe80000100a00 */
[----:B------:R-:W-:Y:S04]  /*b9f0*/  STL.64 [R1+0x8a0], R10 ;  /* 0x0008a00a01007387 */ /* 0x000fe80000100a00 */
[----:B------:R0:W-:Y:S04]  /*ba00*/  STL.64 [R1+0x898], R8 ;  /* 0x0008980801007387 */ /* 0x0001e80000100a00 */
[----:B------:R-:W-:Y:S04]  /*ba10*/  STL.64 [R1+0x240], R12 ;  /* 0x0002400c01007387 */ /* 0x000fe80000100a00 */
[----:B------:R-:W-:Y:S04]  /*ba20*/  STL.64 [R1+0x248], R14 ;  /* 0x0002480e01007387 */ /* 0x000fe80000100a00 */
[----:B0-----:R-:W2:Y:S04]  /*ba30*/  LDL.LU R8, [R1+0x2b0] ;  /* 0x0002b00001087983 */ /* 0x001ea80000300800 */
[----:B------:R-:W2:Y:S04]  /*ba40*/  LDL.LU R9, [R1+0x2b4] ;  /* 0x0002b40001097983 */ /* 0x000ea80000300800 */
[----:B------:R-:W3:Y:S04]  /*ba50*/  LDL.LU R10, [R1+0x2b8] ;  /* 0x0002b800010a7983 */ /* 0x000ee80000300800 */
[----:B------:R-:W3:Y:S04]  /*ba60*/  LDL.LU R11, [R1+0x2bc] ;  /* 0x0002bc00010b7983 */ /* 0x000ee80000300800 */
[----:B------:R-:W0:Y:S04]  /*ba70*/  LDSM.16.M88.4 R12, [R3+UR5+0xc000] ;  /* 0x00c00005030c783b */ /* 0x000e280008000200 */
[----:B---3--:R-:W-:Y:S04]  /*ba80*/  STL.64 [R1+0x8b0], R10 ;  /* 0x0008b00a01007387 */ /* 0x008fe80000100a00 */
[----:B--2---:R-:W-:Y:S04]  /*ba90*/  STL.64 [R1+0x8a8], R8 ;  /* 0x0008a80801007387 */ /* 0x004fe80000100a00 */
[----:B0-----:R-:W-:Y:S04]  /*baa0*/  STL.64 [R1+0x10], R12 ;  /* 0x0000100c01007387 */ /* 0x001fe80000100a00 */
[----:B------:R-:W-:Y:S04]  /*bab0*/  STL.64 [R1+0x18], R14 ;  /* 0x0000180e01007387 */ /* 0x000fe80000100a00 */
[----:B------:R-:W-:Y:S04]  /*bac0*/  STL.64 [R1+0x938], R22 ;  /* 0x0009381601007387 */ /* 0x000fe80000100a00 */
[----:B------:R0:W1:Y:S04]  /*bad0*/  LDSM.16.M88.4 R8, [R3+UR5+0xd000] ;  /* 0x00d000050308783b */ /* 0x0000680008000200 */
[----:B------:R2:W-:Y:S04]  /*bae0*/  STL.64 [R1+0x930], R20 ;  /* 0x0009301401007387 */ /* 0x0005e80000100a00 */
[----:B0-----:R-:W3:Y:S04]  /*baf0*/  LDL.LU R3, [R1+0x960] ;  /* 0x0009600001037983 */ /* 0x001ee80000300800 */
[----:B------:R-:W4:Y:S04]  /*bb00*/  LDL.LU R12, [R1+0x300] ;  /* 0x00030000010c7983 */ /* 0x000f280000300800 */
[----:B------:R-:W4:Y:S04]  /*bb10*/  LDL.LU R13, [R1+0x304] ;  /* 0x00030400010d7983 */ /* 0x000f280000300800 */
[----:B------:R-:W3:Y:S04]  /*bb20*/  LDL.LU R14, [R1+0x308] ;  /* 0x00030800010e7983 */ /* 0x000ee80000300800 */
[----:B------:R-:W3:Y:S04]  /*bb30*/  LDL.LU R15, [R1+0x30c] ;  /* 0x00030c00010f7983 */ /* 0x000ee80000300800 */
[----:B------:R-:W3:Y:S04]  /*bb40*/  LDL.LU R16, [R1+0x340] ;  /* 0x0003400001107983 */ /* 0x000ee80000300800 */
[----:B------:R-:W3:Y:S04]  /*bb50*/  LDL.LU R17, [R1+0x344] ;  /* 0x0003440001117983 */ /* 0x000ee80000300800 */
[----:B------:R-:W3:Y:S04]  /*bb60*/  LDL.LU R18, [R1+0x348] ;  /* 0x0003480001127983 */ /* 0x000ee80000300800 */
[----:B------:R-:W3:Y:S04]  /*bb70*/  LDL.LU R19, [R1+0x34c] ;  /* 0x00034c0001137983 */ /* 0x000ee80000300800 */
[----:B--2---:R-:W2:Y:S04]  /*bb80*/  LDL.LU R20, [R1+0x360] ;  /* 0x0003600001147983 */ /* 0x004ea80000300800 */
[----:B------:R-:W2:Y:S04]  /*bb90*/  LDL.LU R21, [R1+0x364] ;  /* 0x0003640001157983 */ /* 0x000ea80000300800 */
[----:B------:R-:W2:Y:S04]  /*bba0*/  LDL.LU R22, [R1+0x368] ;  /* 0x0003680001167983 */ /* 0x000ea80000300800 */
[----:B------:R-:W2:Y:S04]  /*bbb0*/  LDL.LU R23, [R1+0x36c] ;  /* 0x00036c0001177983 */ /* 0x000ea80000300800 */
[----:B--2---:R-:W-:Y:S04]  /*bbc0*/  STL.64 [R1+0x948], R22 ;  /* 0x0009481601007387 */ /* 0x004fe80000100a00 */
[----:B------:R0:W-:Y:S04]  /*bbd0*/  STL.64 [R1+0x940], R20 ;  /* 0x0009401401007387 */ /* 0x0001e80000100a00 */
[----:B0-----:R-:W2:Y:S04]  /*bbe0*/  LDL.LU R20, [R1+0x370] ;  /* 0x0003700001147983 */ /* 0x001ea80000300800 */
[----:B------:R-:W2:Y:S04]  /*bbf0*/  LDL.LU R21, [R1+0x374] ;  /* 0x0003740001157983 */ /* 0x000ea80000300800 */
[----:B------:R-:W2:Y:S04]  /*bc00*/  LDL.LU R22, [R1+0x378] ;  /* 0x0003780001167983 */ /* 0x000ea80000300800 */
[----:B------:R-:W2:Y:S04]  /*bc10*/  LDL.LU R23, [R1+0x37c] ;  /* 0x00037c0001177983 */ /* 0x000ea80000300800 */
[----:B---3--:R-:W-:Y:S04]  /*bc20*/  STL.64 [R1+0x928], R18 ;  /* 0x0009281201007387 */ /* 0x008fe80000100a00 */
[----:B------:R0:W-:Y:S04]  /*bc30*/  STL.64 [R1+0x920], R16 ;  /* 0x0009201001007387 */ /* 0x0001e80000100a00 */
[----:B0-----:R-:W3:Y:S04]  /*bc40*/  LDL.LU R16, [R1+0x350] ;  /* 0x0003500001107983 */ /* 0x001ee80000300800 */
[----:B------:R-:W3:Y:S04]  /*bc50*/  LDL.LU R17, [R1+0x354] ;  /* 0x0003540001117983 */ /* 0x000ee80000300800 */
[----:B------:R-:W2:Y:S04]  /*bc60*/  LDL.LU R18, [R1+0x358] ;  /* 0x0003580001127983 */ /* 0x000ea80000300800 */
[----:B------:R-:W2:Y:S04]  /*bc70*/  LDL.LU R19, [R1+0x35c] ;  /* 0x00035c0001137983 */ /* 0x000ea80000300800 */
[----:B--2---:R-:W-:Y:S04]  /*bc80*/  STL.64 [R1+0x958], R18 ;  /* 0x0009581201007387 */ /* 0x004fe80000100a00 */
[----:B---3--:R0:W-:Y:S04]  /*bc90*/  STL.64 [R1+0x950], R16 ;  /* 0x0009501001007387 */ /* 0x0081e80000100a00 */
[----:B0-----:R-:W2:Y:S04]  /*bca0*/  LDL.LU.64 R16, [R1+0x10] ;  /* 0x0000100001107983 */ /* 0x001ea80000300a00 */
[----:B------:R-:W-:Y:S04]  /*bcb0*/  STL.64 [R1+0x8e8], R14 ;  /* 0x0008e80e01007387 */ /* 0x000fe80000100a00 */
[----:B----4-:R0:W-:Y:S04]  /*bcc0*/  STL.64 [R1+0x8e0], R12 ;  /* 0x0008e00c01007387 */ /* 0x0101e80000100a00 */
[----:B0-----:R-:W3:Y:S04]  /*bcd0*/  LDL.LU R12, [R1+0x310] ;  /* 0x00031000010c7983 */ /* 0x001ee80000300800 */
[----:B------:R-:W3:Y:S04]  /*bce0*/  LDL.LU R13, [R1+0x314] ;  /* 0x00031400010d7983 */ /* 0x000ee80000300800 */
[----:B------:R-:W4:Y:S04]  /*bcf0*/  LDL.LU R14, [R1+0x318] ;  /* 0x00031800010e7983 */ /* 0x000f280000300800 */
[----:B------:R-:W4:Y:S04]  /*bd00*/  LDL.LU R15, [R1+0x31c] ;  /* 0x00031c00010f7983 */ /* 0x000f280000300800 */
[----:B----4-:R-:W-:Y:S04]  /*bd10*/  STL.64 [R1+0x8f8], R14 ;  /* 0x0008f80e01007387 */ /* 0x010fe80000100a00 */
[----:B---3--:R0:W-:Y:S04]  /*bd20*/  STL.64 [R1+0x8f0], R12 ;  /* 0x0008f00c01007387 */ /* 0x0081e80000100a00 */
[----:B0-----:R-:W3:Y:S04]  /*bd30*/  LDL.LU R12, [R1+0x320] ;  /* 0x00032000010c7983 */ /* 0x001ee80000300800 */
[----:B------:R-:W3:Y:S04]  /*bd40*/  LDL.LU R13, [R1+0x324] ;  /* 0x00032400010d7983 */ /* 0x000ee80000300800 */
[----:B------:R-:W4:Y:S04]  /*bd50*/  LDL.LU R14, [R1+0x328] ;  /* 0x00032800010e7983 */ /* 0x000f280000300800 */
[----:B------:R-:W4:Y:S01]  /*bd60*/  LDL.LU R15, [R1+0x32c] ;  /* 0x00032c00010f7983 */ /* 0x000f220000300800 */
[----:B--2---:R-:W-:-:S15]  /*bd70*/  HMMA.16816.F32.BF16 R20, R4, R16, R20 ;  /* 0x000000100414723c */ /* 0x004fde0000041814 */
[----:B------:R-:W-:-:S04]  /*bd80*/  NOP ;  /* 0x0000000000007918 */ /* 0x000fc80000000000 */
[----:B------:R-:W-:Y:S02]  /*bd90*/  IMAD.MOV.U32 R28, RZ, RZ, R22 ;  /* 0x000000ffff1c7224 */ /* 0x000fe400078e0016 */
[----:B------:R-:W-:Y:S02]  /*bda0*/  IMAD.MOV.U32 R29, RZ, RZ, R23 ;  /* 0x000000ffff1d7224 */ /* 0x000fe400078e0017 */
[----:B------:R-:W-:Y:S01]  /*bdb0*/  IMAD.MOV.U32 R0, RZ, RZ, R21 ;  /* 0x000000ffff007224 */ /* 0x000fe200078e0015 */
[----:B----4-:R-:W-:Y:S04]  /*bdc0*/  STL.64 [R1+0x908], R14 ;  /* 0x0009080e01007387 */ /* 0x010fe80000100a00 */
[----:B---3--:R0:W-:Y:S04]  /*bdd0*/  STL.64 [R1+0x900], R12 ;  /* 0x0009000c01007387 */ /* 0x0081e80000100a00 */
[----:B0-----:R-:W2:Y:S04]  /*bde0*/  LDL.LU R12, [R1+0x330] ;  /* 0x00033000010c7983 */ /* 0x001ea80000300800 */
[----:B------:R-:W2:Y:S04]  /*bdf0*/  LDL.LU R13, [R1+0x334] ;  /* 0x00033400010d7983 */ /* 0x000ea80000300800 */
[----:B------:R-:W2:Y:S04]  /*be00*/  LDL.LU R14, [R1+0x338] ;  /* 0x00033800010e7983 */ /* 0x000ea80000300800 */
[----:B------:R-:W2:Y:S04]  /*be10*/  LDL.LU R15, [R1+0x33c] ;  /* 0x00033c00010f7983 */ /* 0x000ea80000300800 */
[----:B------:R-:W-:Y:S04]  /*be20*/  STL [R1+0x84c], R26 ;  /* 0x00084c1a01007387 */ /* 0x000fe80000100800 */
[----:B-1----:R-:W-:Y:S04]  /*be30*/  STL.64 [R1], R8 ;  /* 0x0000000801007387 */ /* 0x002fe80000100a00 */
[----:B------:R0:W-:Y:S04]  /*be40*/  STL.64 [R1+0x8], R10 ;  /* 0x0000080a01007387 */ /* 0x0001e80000100a00 */
[----:B------:R-:W-:Y:S04]  /*be50*/  STL [R1+0x848], R27 ;  /* 0x0008481b01007387 */ /* 0x000fe80000100800 */
[----:B------:R-:W3:Y:S01]  /*be60*/  LDL.LU.64 R18, [R1+0x958] ;  /* 0x0009580001127983 */ /* 0x000ee20000300a00 */
[----:B0-----:R-:W-:-:S02]  /*be70*/  IMAD.MOV.U32 R11, RZ, RZ, R16 ;  /* 0x000000ffff0b7224 */ /* 0x001fc400078e0010 */
[----:B------:R-:W-:Y:S02]  /*be80*/  IMAD.MOV.U32 R10, RZ, RZ, R17 ;  /* 0x000000ffff0a7224 */ /* 0x000fe400078e0011 */
[----:B------:R-:W3:Y:S04]  /*be90*/  LDL.LU.64 R16, [R1+0x950] ;  /* 0x0009500001107983 */ /* 0x000ee80000300a00 */
[----:B------:R0:W-:Y:S04]  /*bea0*/  STL [R1+0x100], R20 ;  /* 0x0001001401007387 */ /* 0x0001e80000100800 */
[----:B------:R-:W4:Y:S04]  /*beb0*/  LDL.LU.64 R22, [R1+0x948] ;  /* 0x0009480001167983 */ /* 0x000f280000300a00 */
[----:B0-----:R-:W4:Y:S02]  /*bec0*/  LDL.LU.64 R20, [R1+0x940] ;  /* 0x0009400001147983 */ /* 0x001f240000300a00 */
[----:B----4-:R-:W-:-:S15]  /*bed0*/  HMMA.16816.F32.BF16 R20, R4, R8, R20 ;  /* 0x000000080414723c */ /* 0x010fde0000041814 */
[----:B------:R-:W-:-:S04]  /*bee0*/  NOP ;  /* 0x0000000000007918 */ /* 0x000fc80000000000 */
[----:B------:R-:W-:Y:S04]  /*bef0*/  STL.64 [R1+0xf0], R20 ;  /* 0x0000f01401007387 */ /* 0x000fe80000100a00 */
[----:B------:R0:W-:Y:S04]  /*bf00*/  STL.64 [R1+0xf8], R22 ;  /* 0x0000f81601007387 */ /* 0x0001e80000100a00 */
[----:B0-----:R-:W4:Y:S04]  /*bf10*/  LDL.LU.64 R22, [R1+0x938] ;  /* 0x0009380001167983 */ /* 0x001f280000300a00 */
        /* <DEDUP_REMOVED lines=8> */
[----:B------:R-:W2:Y:S04]  /*bfa0*/  LDL.LU.64 R18, [R1+0x918] ;  /* 0x0009180001127983 */ /* 0x000ea80000300a00 */
[----:B------:R-:W2:-:S13]  /*bfb0*/  LDL.LU.64 R16, [R1+0x910] ;  /* 0x0009100001107983 */ /* 0x000e9a0000300a00 */
[----:B------:R0:W-:Y:S01]  /*bfc0*/  STL.64 [R1+0xd0], R4 ;  /* 0x0000d00401007387 */ /* 0x0001e20000100a00 */
[----:B------:R-:W-:Y:S02]  /*bfd0*/  IMAD.MOV.U32 R26, RZ, RZ, R6 ;  /* 0x000000ffff1a7224 */ /* 0x000fe400078e0006 */
[----:B------:R-:W-:Y:S01]  /*bfe0*/  IMAD.MOV.U32 R27, RZ, RZ, R7 ;  /* 0x000000ffff1b7224 */ /* 0x000fe200078e0007 */
[----:B0-----:R-:W3:Y:S04]  /*bff0*/  LDL.LU R4, [R1+0x1e0] ;  /* 0x0001e00001047983 */ /* 0x001ee80000300800 */
[----:B------:R-:W3:Y:S04]  /*c000*/  LDL.LU R5, [R1+0x1e4] ;  /* 0x0001e40001057983 */ /* 0x000ee80000300800 */
[----:B------:R-:W2:Y:S04]  /*c010*/  LDL.LU R6, [R1+0x1e8] ;  /* 0x0001e80001067983 */ /* 0x000ea80000300800 */
[----:B------:R-:W2:Y:S04]  /*c020*/  LDL.LU R7, [R1+0x1ec] ;  /* 0x0001ec0001077983 */ /* 0x000ea80000300800 */
[----:B--2---:R-:W-:Y:S04]  /*c030*/  STL.64 [R1+0x880], R6 ;  /* 0x0008800601007387 */ /* 0x004fe80000100a00 */
[----:B---3--:R0:W-:Y:S02]  /*c040*/  STL.64 [R1+0x878], R4 ;  /* 0x0008780401007387 */ /* 0x0081e40000100a00 */
[----:B0-----:R-:W-:-:S02]  /*c050*/  IMAD.MOV.U32 R4, RZ, RZ, R11 ;  /* 0x000000ffff047224 */ /* 0x001fc400078e000b */
[----:B------:R-:W-:-:S07]  /*c060*/  IMAD.MOV.U32 R5, RZ, RZ, R10 ;  /* 0x000000ffff057224 */ /* 0x000fce00078e000a */
[----:B------:R-:W-:-:S15]  /*c070*/  HMMA.16816.F32.BF16 R12, R16, R4, R12 ;  /* 0x00000004100c723c */ /* 0x000fde000004180c */
        /* <DEDUP_REMOVED lines=12> */
[----:B0-----:R-:W3:Y:S04]  /*c140*/  LDL.LU R8, [R1+0x2d0] ;  /* 0x0002d00001087983 */ /* 0x001ee80000300800 */
[----:B------:R-:W3:Y:S04]  /*c150*/  LDL.LU R9, [R1+0x2d4] ;  /* 0x0002d40001097983 */ /* 0x000ee80000300800 */
[----:B------:R-:W3:Y:S04]  /*c160*/  LDL.LU R10, [R1+0x2d8] ;  /* 0x0002d800010a7983 */ /* 0x000ee80000300800 */
[----:B------:R-:W3:Y:S01]  /*c170*/  LDL.LU R11, [R1+0x2dc] ;  /* 0x0002dc00010b7983 */ /* 0x000ee20000300800 */
[----:B--2---:R-:W-:-:S15]  /*c180*/  HMMA.16816.F32.BF16 R12, R16, R20, R12 ;  /* 0x00000014100c723c */ /* 0x004fde000004180c */
[----:B------:R-:W-:-:S04]  /*c190*/  NOP ;  /* 0x0000000000007918 */ /* 0x000fc80000000000 */
[----:B------:R-:W-:Y:S04]  /*c1a0*/  STL.64 [R1+0xa0], R12 ;  /* 0x0000a00c01007387 */ /* 0x000fe80000100a00 */
[----:B------:R0:W-:Y:S04]  /*c1b0*/  STL.64 [R1+0xa8], R14 ;  /* 0x0000a80e01007387 */ /* 0x0001e80000100a00 */
[----:B0-----:R-:W2:Y:S04]  /*c1c0*/  LDL.LU.64 R14, [R1+0x8e8] ;  /* 0x0008e800010e7983 */ /* 0x001ea80000300a00 */
[----:B------:R-:W2:Y:S04]  /*c1d0*/  LDL.LU.64 R12, [R1+0x8e0] ;  /* 0x0008e000010c7983 */ /* 0x000ea80000300a00 */
[----:B----4-:R-:W-:Y:S04]  /*c1e0*/  STL.64 [R1+0x8c0], R22 ;  /* 0x0008c01601007387 */ /* 0x010fe80000100a00 */
[----:B------:R0:W-:Y:S04]  /*c1f0*/  STL.64 [R1+0x8b8], R20 ;  /* 0x0008b81401007387 */ /* 0x0001e80000100a00 */
[----:B0-----:R-:W4:Y:S04]  /*c200*/  LDL.LU R20, [R1+0x2c0] ;  /* 0x0002c00001147983 */ /* 0x001f280000300800 */
[----:B------:R-:W4:Y:S04]  /*c210*/  LDL.LU R21, [R1+0x2c4] ;  /* 0x0002c40001157983 */ /* 0x000f280000300800 */
[----:B------:R-:W4:Y:S04]  /*c220*/  LDL.LU R22, [R1+0x2c8] ;  /* 0x0002c80001167983 */ /* 0x000f280000300800 */
[----:B------:R-:W4:Y:S01]  /*c230*/  LDL.LU R23, [R1+0x2cc] ;  /* 0x0002cc0001177983 */ /* 0x000f220000300800 */
[----:B--2---:R-:W-:Y:S03]  /*c240*/  HMMA.16816.F32.BF16 R16, R16, R24, R12 ;  /* 0x000000181010723c */ /* 0x004fe6000004180c */
[----:B------:R-:W3:Y:S04]  /*c250*/  LDL.LU.64 R14, [R1+0x8d8] ;  /* 0x0008d800010e7983 */ /* 0x000ee80000300a00 */
[----:B------:R-:W3:-:S12]  /*c260*/  LDL.LU.64 R12, [R1+0x8d0] ;  /* 0x0008d000010c7983 */ /* 0x000ed80000300a00 */
[----:B------:R0:W-:Y:S04]  /*c270*/  STL.64 [R1+0x90], R16 ;  /* 0x0000901001007387 */ /* 0x0001e80000100a00 */
[----:B------:R1:W-:Y:S04]  /*c280*/  STL.64 [R1+0x98], R18 ;  /* 0x0000981201007387 */ /* 0x0003e80000100a00 */
[----:B0-----:R-:W2:Y:S04]  /*c290*/  LDL.LU R16, [R1+0x2a0] ;  /* 0x0002a00001107983 */ /* 0x001ea80000300800 */
[----:B------:R-:W2:Y:S04]  /*c2a0*/  LDL.LU R17, [R1+0x2a4] ;  /* 0x0002a40001117983 */ /* 0x000ea80000300800 */
[----:B-1----:R-:W2:Y:S04]  /*c2b0*/  LDL.LU R18, [R1+0x2a8] ;  /* 0x0002a80001127983 */ /* 0x002ea80000300800 */
[----:B------:R-:W2:Y:S01]  /*c2c0*/  LDL.LU R19, [R1+0x2ac] ;  /* 0x0002ac0001137983 */ /* 0x000ea20000300800 */
[----:B---3--:R-:W-:-:S15]  /*c2d0*/  HMMA.16816.F32.BF16 R8, R12, R4, R8 ;  /* 0x000000040c08723c */ /* 0x008fde0000041808 */
[----:B------:R-:W-:-:S04]  /*c2e0*/  NOP ;  /* 0x0000000000007918 */ /* 0x000fc80000000000 */
[----:B------:R0:W-:Y:S04]  /*c2f0*/  STL.64 [R1+0x80], R8 ;  /* 0x0000800801007387 */ /* 0x0001e80000100a00 */
[----:B------:R4:W-:Y:S04]  /*c300*/  STL.64 [R1+0x88], R10 ;  /* 0x0000880a01007387 */ /* 0x0009e80000100a00 */
[----:B0-----:R-:W4:Y:S02]  /*c310*/  LDL.LU.64 R8, [R1+0x8c8] ;  /* 0x0008c80001087983 */ /* 0x001f240000300a00 */
[----:B----4-:R-:W-:Y:S02]  /*c320*/  HMMA.16816.F32.BF16 R8, R12, R8, R20 ;  /* 0x000000080c08723c */ /* 0x010fe40000041814 */
[----:B------:R-:W3:Y:S04]  /*c330*/  LDL.LU.64 R22, [R1+0x8c0] ;  /* 0x0008c00001167983 */ /* 0x000ee80000300a00 */
[----:B------:R-:W4:-:S13]  /*c340*/  LDL.LU.64 R20, [R1+0x8b8] ;  /* 0x0008b80001147983 */ /* 0x000f1a0000300a00 */
[----:B------:R-:W-:Y:S04]  /*c350*/  STL.64 [R1+0x70], R8 ;  /* 0x0000700801007387 */ /* 0x000fe80000100a00 */
[----:B------:R0:W-:Y:S04]  /*c360*/  STL.64 [R1+0x78], R10 ;  /* 0x0000780a01007387 */ /* 0x0001e80000100a00 */
[----:B0-----:R-:W4:Y:S04]  /*c370*/  LDL.LU.64 R10, [R1+0x8b0] ;  /* 0x0008b000010a7983 */ /* 0x001f280000300a00 */
[----:B------:R-:W4:Y:S01]  /*c380*/  LDL.LU.64 R8, [R1+0x8a8] ;  /* 0x0008a80001087983 */ /* 0x000f220000300a00 */
[C---:B--2---:R-:W-:Y:S08]  /*c390*/  HMMA.16816.F32.BF16 R16, R12.reuse, R24, R16 ;  /* 0x000000180c10723c */ /* 0x044ff00000041810 */
[----:B----4-:R-:W-:-:S15]  /*c3a0*/  HMMA.16816.F32.BF16 R8, R12, R20, R8 ;  /* 0x000000140c08723c */ /* 0x010fde0000041808 */
[----:B------:R-:W-:-:S04]  /*c3b0*/  NOP ;  /* 0x0000000000007918 */ /* 0x000fc80000000000 */
[----:B------:R-:W-:Y:S04]  /*c3c0*/  STL.64 [R1+0x60], R8 ;  /* 0x0000600801007387 */ /* 0x000fe80000100a00 */
[----:B------:R0:W-:Y:S04]  /*c3d0*/  STL.64 [R1+0x68], R10 ;  /* 0x0000680a01007387 */ /* 0x0001e80000100a00 */
[----:B0-----:R-:W2:Y:S04]  /*c3e0*/  LDL.LU.64 R10, [R1+0x8a0] ;  /* 0x0008a000010a7983 */ /* 0x001ea80000300a00 */
[----:B------:R-:W2:Y:S04]  /*c3f0*/  LDL.LU.64 R8, [R1+0x898] ;  /* 0x0008980001087983 */ /* 0x000ea80000300a00 */
[----:B---3--:R-:W-:Y:S04]  /*c400*/  STL.64 [R1+0x890], R22 ;  /* 0x0008901601007387 */ /* 0x008fe80000100a00 */
[----:B------:R0:W-:Y:S04]  /*c410*/  STL.64 [R1+0x888], R20 ;  /* 0x0008881401007387 */ /* 0x0001e80000100a00 */
[----:B0-----:R-:W2:Y:S04]  /*c420*/  LDL.LU R20, [R1+0x220] ;  /* 0x0002200001147983 */ /* 0x001ea80000300800 */
[----:B------:R-:W2:Y:S04]  /*c430*/  LDL.LU R21, [R1+0x224] ;  /* 0x0002240001157983 */ /* 0x000ea80000300800 */
[----:B------:R-:W2:Y:S04]  /*c440*/  LDL.LU R22, [R1+0x228] ;  /* 0x0002280001167983 */ /* 0x000ea80000300800 */
[----:B------:R-:W2:Y:S04]  /*c450*/  LDL.LU R23, [R1+0x22c] ;  /* 0x00022c0001177983 */ /* 0x000ea80000300800 */
[----:B------:R-:W3:Y:S04]  /*c460*/  LDL.LU R12, [R1+0x200] ;  /* 0x00020000010c7983 */ /* 0x000ee80000300800 */
[----:B------:R-:W3:Y:S04]  /*c470*/  LDL.LU R13, [R1+0x204] ;  /* 0x00020400010d7983 */ /* 0x000ee80000300800 */
[----:B------:R-:W-:Y:S04]  /*c480*/  STL.64 [R1+0x6b8], R18 ;  /* 0x0006b81201007387 */ /* 0x000fe80000100a00 */
[----:B------:R0:W-:Y:S04]  /*c490*/  STL.64 [R1+0x6b0], R16 ;  /* 0x0006b01001007387 */ /* 0x0001e80000100a00 */
[----:B0-----:R-:W3:Y:S04]  /*c4a0*/  LDL.LU.64 R16, [R1] ;  /* 0x0000000001107983 */ /* 0x001ee80000300a00 */
[----:B------:R-:W4:Y:S01]  /*c4b0*/  LDL.LU.64 R18, [R1+0x8] ;  /* 0x0000080001127983 */ /* 0x000f220000300a00 */
[----:B------:R-:W-:-:S02]  /*c4c0*/  IMAD.MOV.U32 R14, RZ, RZ, R3 ;  /* 0x000000ffff0e7224 */ /* 0x000fc400078e0003 */
[----:B------:R-:W-:Y:S01]  /*c4d0*/  IMAD.MOV.U32 R15, RZ, RZ, R2 ;  /* 0x000000ffff0f7224 */ /* 0x000fe200078e0002 */
[----:B--2---:R-:W-:Y:S01]  /*c4e0*/  HMMA.16816.F32.BF16 R4, R8, R4, R20 ;  /* 0x000000040804723c */ /* 0x004fe20000041814 */
[----:B------:R-:W2:Y:S04]  /*c4f0*/  LDL.LU.64 R22, [R1+0x890] ;  /* 0x0008900001167983 */ /* 0x000ea80000300a00 */
[----:B------:R-:W2:-:S14]  /*c500*/  LDL.LU.64 R20, [R1+0x888] ;  /* 0x0008880001147983 */ /* 0x000e9c0000300a00 */
[----:B------:R-:W-:Y:S04]  /*c510*/  STL.64 [R1+0x220], R4 ;  /* 0x0002200401007387 */ /* 0x000fe80000100a00 */
[----:B------:R0:W-:Y:S01]  /*c520*/  STL.64 [R1+0x228], R6 ;  /* 0x0002280601007387 */ /* 0x0001e20000100a00 */
[----:B---3--:R-:W-:Y:S03]  /*c530*/  HMMA.16816.F32.BF16 R12, R8, R16, R12 ;  /* 0x00000010080c723c */ /* 0x008fe6000004180c */
[----:B0-----:R-:W2:Y:S04]  /*c540*/  LDL.LU.64 R6, [R1+0x880] ;  /* 0x0008800001067983 */ /* 0x001ea80000300a00 */
[----:B------:R-:W2:-:S12]  /*c550*/  LDL.LU.64 R4, [R1+0x878] ;  /* 0x0008780001047983 */ /* 0x000e980000300a00 */
[----:B------:R-:W-:Y:S04]  /*c560*/  STL [R1+0x200], R12 ;  /* 0x0002000c01007387 */ /* 0x000fe80000100800 */
[----:B------:R-:W-:Y:S04]  /*c570*/  STL [R1+0x20c], R15 ;  /* 0x00020c0f01007387 */ /* 0x000fe80000100800 */
[----:B----4-:R0:W-:Y:S04]  /*c580*/  STL.64 [R1+0x7d0], R18 ;  /* 0x0007d01201007387 */ /* 0x0101e80000100a00 */
[----:B0-----:R-:W3:Y:S04]  /*c590*/  LDL R18, [R1+0x18] ;  /* 0x0000180001127983 */ /* 0x001ee80000100800 */
[----:B------:R-:W3:Y:S01]  /*c5a0*/  LDL R19, [R1+0x1c] ;  /* 0x00001c0001137983 */ /* 0x000ee20000100800 */
[----:B------:R-:W-:-:S02]  /*c5b0*/  IMAD.MOV.U32 R3, RZ, RZ, R14 ;  /* 0x000000ffff037224 */ /* 0x000fc400078e000e */
[----:B------:R-:W-:Y:S01]  /*c5c0*/  IMAD.MOV.U32 R2, RZ, RZ, R13 ;  /* 0x000000ffff027224 */ /* 0x000fe200078e000d */
[----:B--2---:R-:W-:Y:S01]  /*c5d0*/  HMMA.16816.F32.BF16 R4, R8, R20, R4 ;  /* 0x000000140804723c */ /* 0x004fe20000041804 */
[----:B---3--:R0:W-:Y:S04]  /*c5e0*/  STL.64 [R1+0x7e8], R18 ;  /* 0x0007e81201007387 */ /* 0x0081e80000100a00 */
[----:B------:R-:W-:Y:S04]  /*c5f0*/  STL [R1+0x654], R3 ;  /* 0x0006540301007387 */ /* 0x000fe80000100800 */
[----:B------:R-:W-:Y:S04]  /*c600*/  STL [R1+0x650], R2 ;  /* 0x0006500201007387 */ /* 0x000fe80000100800 */
[----:B0-----:R-:W2:Y:S06]  /*c610*/  LDL R18, [R1+0x28] ;  /* 0x0000280001127983 */ /* 0x001eac0000100800 */
[----:B------:R-:W-:Y:S04]  /*c620*/  STL.64 [R1+0x1e0], R4 ;  /* 0x0001e00401007387 */ /* 0x000fe80000100a00 */
[----:B------:R-:W-:Y:S04]  /*c630*/  STL.64 [R1+0x1e8], R6 ;  /* 0x0001e80601007387 */ /* 0x000fe80000100a00 */
[----:B------:R-:W2:Y:S04]  /*c640*/  LDL R19, [R1+0x2c] ;  /* 0x00002c0001137983 */ /* 0x000ea80000100800 */
[----:B--2---:R-:W-:Y:S04]  /*c650*/  STL.64 [R1+0x800], R18 ;  /* 0x0008001201007387 */ /* 0x004fe80000100a00 */
[----:B------:R0:W-:Y:S04]  /*c660*/  STL.64 [R1+0x7c8], R22 ;  /* 0x0007c81601007387 */ /* 0x0001e80000100a00 */
[----:B------:R-:W2:Y:S04]  /*c670*/  LDL.LU R20, [R1+0xf0] ;  /* 0x0000f00001147983 */ /* 0x000ea80000300800 */
[----:B------:R-:W2:Y:S04]  /*c680*/  LDL.LU R21, [R1+0xf4] ;  /* 0x0000f40001157983 */ /* 0x000ea80000300800 */
[----:B0-----:R-:W3:Y:S04]  /*c690*/  LDL.LU R22, [R1+0xf8] ;  /* 0x0000f80001167983 */ /* 0x001ee80000300800 */
[----:B------:R-:W3:Y:S04]  /*c6a0*/  LDL.LU R23, [R1+0xfc] ;  /* 0x0000fc0001177983 */ /* 0x000ee80000300800 */
[----:B------:R-:W4:Y:S04]  /*c6b0*/  LDL R18, [R1+0x38] ;  /* 0x0000380001127983 */ /* 0x000f280000100800 */
[----:B------:R-:W4:Y:S04]  /*c6c0*/  LDL R19, [R1+0x3c] ;  /* 0x00003c0001137983 */ /* 0x000f280000100800 */
[----:B----4-:R0:W-:Y:S04]  /*c6d0*/  STL.64 [R1+0x818], R18 ;  /* 0x0008181201007387 */ /* 0x0101e80000100a00 */
[----:B0-----:R-:W4:Y:S04]  /*c6e0*/  LDL R18, [R1+0x48] ;  /* 0x0000480001127983 */ /* 0x001f280000100800 */
[----:B------:R-:W4:Y:S04]  /*c6f0*/  LDL R19, [R1+0x4c] ;  /* 0x00004c0001137983 */ /* 0x000f280000100800 */
[----:B------:R-:W2:Y:S04]  /*c700*/  LDL.LU R4, [R1+0x1a0] ;  /* 0x0001a00001047983 */ /* 0x000ea80000300800 */
[----:B------:R-:W2:Y:S04]  /*c710*/  LDL.LU R5, [R1+0x1a4] ;  /* 0x0001a40001057983 */ /* 0x000ea80000300800 */
[----:B------:R-:W2:Y:S04]  /*c720*/  LDL.LU R6, [R1+0x1a8] ;  /* 0x0001a80001067983 */ /* 0x000ea80000300800 */
[----:B------:R-:W2:Y:S04]  /*c730*/  LDL.LU R7, [R1+0x1ac] ;  /* 0x0001ac0001077983 */ /* 0x000ea80000300800 */
[----:B----4-:R-:W-:Y:S04]  /*c740*/  STL.64 [R1+0x830], R18 ;  /* 0x0008301201007387 */ /* 0x010fe80000100a00 */
[----:B---3--:R-:W-:Y:S04]  /*c750*/  STL.64 [R1+0x7e0], R22 ;  /* 0x0007e01601007387 */ /* 0x008fe80000100a00 */
[----:B--2---:R0:W-:Y:S04]  /*c760*/  STL.64 [R1+0x7d8], R20 ;  /* 0x0007d81401007387 */ /* 0x0041e80000100a00 */
[----:B0-----:R-:W2:Y:S01]  /*c770*/  LDL.LU R20, [R1+0x100] ;  /* 0x0001000001147983 */ /* 0x001ea20000300800 */
[----:B------:R-:W-:-:S02]  /*c780*/  IMAD.MOV.U32 R21, RZ, RZ, R0 ;  /* 0x000000ffff157224 */ /* 0x000fc400078e0000 */
[----:B------:R-:W-:Y:S01]  /*c790*/  IMAD.MOV.U32 R22, RZ, RZ, R28 ;  /* 0x000000ffff167224 */ /* 0x000fe200078e001c */
[----:B------:R-:W3:Y:S01]  /*c7a0*/  LDL.LU R0, [R1+0x874] ;  /* 0x0008740001007983 */ /* 0x000ee20000300800 */
[----:B------:R-:W-:-:S03]  /*c7b0*/  IMAD.MOV.U32 R23, RZ, RZ, R29 ;  /* 0x000000ffff177224 */ /* 0x000fc600078e001d */
[----:B------:R-:W4:Y:S04]  /*c7c0*/  LDL.LU R28, [R1+0x870] ;  /* 0x00087000011c7983 */ /* 0x000f280000300800 */
[----:B------:R-:W3:Y:S04]  /*c7d0*/  LDL.LU R29, [R1+0x86c] ;  /* 0x00086c00011d7983 */ /* 0x000ee80000300800 */
[----:B------:R-:W3:Y:S04]  /*c7e0*/  LDL R18, [R1+0x58] ;  /* 0x0000580001127983 */ /* 0x000ee80000100800 */
[----:B------:R-:W3:Y:S04]  /*c7f0*/  LDL R19, [R1+0x5c] ;  /* 0x00005c0001137983 */ /* 0x000ee80000100800 */
[----:B------:R-:W-:Y:S04]  /*c800*/  STL.64 [R1+0x7f8], R22 ;  /* 0x0007f81601007387 */ /* 0x000fe80000100a00 */
[----:B--2---:R0:W-:Y:S04]  /*c810*/  STL.64 [R1+0x7f0], R20 ;  /* 0x0007f01401007387 */ /* 0x0041e80000100a00 */
[----:B0-----:R-:W2:Y:S04]  /*c820*/  LDL.LU R20, [R1+0x130] ;  /* 0x0001300001147983 */ /* 0x001ea80000300800 */
[----:B------:R-:W2:Y:S01]  /*c830*/  LDL.LU R21, [R1+0x134] ;  /* 0x0001340001157983 */ /* 0x000ea20000300800 */
[----:B----4-:R-:W-:-:S02]  /*c840*/  IMAD.MOV.U32 R22, RZ, RZ, R28 ;  /* 0x000000ffff167224 */ /* 0x010fc400078e001c */
[----:B---3--:R-:W-:Y:S01]  /*c850*/  IMAD.MOV.U32 R23, RZ, RZ, R0 ;  /* 0x000000ffff177224 */ /* 0x008fe200078e0000 */
[----:B------:R-:W3:Y:S04]  /*c860*/  LDL.LU R28, [R1+0x868] ;  /* 0x00086800011c7983 */ /* 0x000ee80000300800 */
[----:B------:R-:W4:Y:S04]  /*c870*/  LDL.LU R0, [R1+0x864] ;  /* 0x0008640001007983 */ /* 0x000f280000300800 */
[----:B------:R-:W-:Y:S04]  /*c880*/  STL.64 [R1+0x810], R22 ;  /* 0x0008101601007387 */ /* 0x000fe80000100a00 */
[----:B--2---:R0:W-:Y:S02]  /*c890*/  STL.64 [R1+0x808], R20 ;  /* 0x0008081401007387 */ /* 0x0041e40000100a00 */
[----:B0-----:R-:W-:-:S02]  /*c8a0*/  IMAD.MOV.U32 R20, RZ, RZ, R29 ;  /* 0x000000ffff147224 */ /* 0x001fc400078e001d */
[----:B------:R-:W2:Y:S04]  /*c8b0*/  LDL.LU R29, [R1+0x860] ;  /* 0x00086000011d7983 */ /* 0x000ea80000300800 */
[----:B------:R-:W2:Y:S04]  /*c8c0*/  LDL.LU R21, [R1+0x164] ;  /* 0x0001640001157983 */ /* 0x000ea80000300800 */
[----:B------:R-:W2:Y:S01]  /*c8d0*/  LDL.LU R22, [R1+0x168] ;  /* 0x0001680001167983 */ /* 0x000ea20000300800 */
[----:B---3--:R-:W-:-:S03]  /*c8e0*/  IMAD.MOV.U32 R23, RZ, RZ, R28 ;  /* 0x000000ffff177224 */ /* 0x008fc600078e001c */
[----:B------:R-:W3:Y:S04]  /*c8f0*/  LDL.LU R28, [R1+0x85c] ;  /* 0x00085c00011c7983 */ /* 0x000ee80000300800 */
[----:B--2---:R-:W-:Y:S04]  /*c900*/  STL.64 [R1+0x828], R22 ;  /* 0x0008281601007387 */ /* 0x004fe80000100a00 */
[----:B------:R4:W-:Y:S02]  /*c910*/  STL.64 [R1+0x820], R20 ;  /* 0x0008201401007387 */ /* 0x0009e40000100a00 */
[----:B----4-:R-:W-:-:S02]  /*c920*/  IMAD.MOV.U32 R20, RZ, RZ, R0 ;  /* 0x000000ffff147224 */ /* 0x010fc400078e0000 */
[----:B------:R-:W2:Y:S01]  /*c930*/  LDL.LU R0, [R1+0x858] ;  /* 0x0008580001007983 */ /* 0x000ea20000300800 */
[----:B------:R-:W-:-:S03]  /*c940*/  IMAD.MOV.U32 R21, RZ, RZ, R29 ;  /* 0x000000ffff157224 */ /* 0x000fc600078e001d */
[----:B------:R-:W4:Y:S04]  /*c950*/  LDL.LU R29, [R1+0x854] ;  /* 0x00085400011d7983 */ /* 0x000f280000300800 */
[----:B------:R-:W2:Y:S04]  /*c960*/  LDL.LU R22, [R1+0x198] ;  /* 0x0001980001167983 */ /* 0x000ea80000300800 */
[----:B------:R-:W2:Y:S01]  /*c970*/  LDL.LU R23, [R1+0x19c] ;  /* 0x00019c0001177983 */ /* 0x000ea20000300800 */
[----:B------:R-:W-:Y:S03]  /*c980*/  HMMA.16816.F32.BF16 R4, R8, R24, R4 ;  /* 0x000000180804723c */ /* 0x000fe60000041804 */
[----:B--2---:R-:W-:Y:S04]  /*c990*/  STL.64 [R1+0x840], R22 ;  /* 0x0008401601007387 */ /* 0x004fe80000100a00 */
[----:B------:R3:W-:Y:S02]  /*c9a0*/  STL.64 [R1+0x838], R20 ;  /* 0x0008381401007387 */ /* 0x0007e40000100a00 */
[----:B---3--:R-:W-:-:S02]  /*c9b0*/  IMAD.MOV.U32 R20, RZ, RZ, R28 ;  /* 0x000000ffff147224 */ /* 0x008fc400078e001c */
[----:B------:R-:W2:Y:S04]  /*c9c0*/  LDL.LU R28, [R1+0x850] ;  /* 0x00085000011c7983 */ /* 0x000ea80000300800 */
[----:B------:R-:W3:Y:S01]  /*c9d0*/  LDL.LU R21, [R1+0x1d4] ;  /* 0x0001d40001157983 */ /* 0x000ee20000300800 */
[----:B----4-:R-:W-:Y:S02]  /*c9e0*/  IMAD.MOV.U32 R22, RZ, RZ, R29 ;  /* 0x000000ffff167224 */ /* 0x010fe400078e001d */
[----:B------:R-:W-:Y:S01]  /*c9f0*/  IMAD.MOV.U32 R23, RZ, RZ, R0 ;  /* 0x000000ffff177224 */ /* 0x000fe200078e0000 */
[----:B------:R-:W-:Y:S01]  /*ca00*/  STL.64 [R1+0x250], R4 ;  /* 0x0002500401007387 */ /* 0x000fe20000100a00 */
[----:B------:R-:W-:Y:S02]  /*ca10*/  IMAD.MOV.U32 R0, RZ, RZ, R6 ;  /* 0x000000ffff007224 */ /* 0x000fe400078e0006 */
[----:B------:R-:W-:-:S05]  /*ca20*/  IMAD.MOV.U32 R29, RZ, RZ, R7 ;  /* 0x000000ffff1d7224 */ /* 0x000fca00078e0007 */
[----:B------:R-:W-:Y:S04]  /*ca30*/  STL [R1+0x65c], R29 ;  /* 0x00065c1d01007387 */ /* 0x000fe80000100800 */
[----:B------:R-:W-:Y:S04]  /*ca40*/  STL [R1+0x658], R0 ;  /* 0x0006580001007387 */ /* 0x000fe80000100800 */
[----:B--2---:R-:W3:Y:S04]  /*ca50*/  LDSM.16.MT88.4 R4, [R28+0x6000] ;  /* 0x006000001c04783b */ /* 0x004ee80000004200 */
[----:B------:R-:W0:Y:S04]  /*ca60*/  LDSM.16.MT88.4 R12, [R28+0x6100] ;  /* 0x006100001c0c783b */ /* 0x000e280000004200 */
[----:B------:R-:W1:Y:S01]  /*ca70*/  LDSM.16.MT88.4 R8, [R28+0x6080] ;  /* 0x006080001c08783b */ /* 0x000e620000004200 */
[----:B---3--:R-:W-:Y:S03]  /*ca80*/  HMMA.16816.F32.BF16 R16, R4, R18, R20 ;  /* 0x000000120410723c */ /* 0x008fe60000041814 */
[----:B0-----:R0:W-:Y:S04]  /*ca90*/  STL.64 [R1+0x750], R14 ;  /* 0x0007500e01007387 */ /* 0x0011e80000100a00 */
[----:B------:R2:W-:Y:S01]  /*caa0*/  STL.64 [R1+0x748], R12 ;  /* 0x0007480c01007387 */ /* 0x0005e20000100a00 */
[----:B0-----:R-:W-:-:S02]  /*cab0*/  IMAD.MOV.U32 R14, RZ, RZ, R26 ;  /* 0x000000ffff0e7224 */ /* 0x001fc400078e001a */
[----:B------:R-:W-:Y:S01]  /*cac0*/  IMAD.MOV.U32 R15, RZ, RZ, R27 ;  /* 0x000000ffff0f7224 */ /* 0x000fe200078e001b */
[----:B--2---:R-:W2:Y:S04]  /*cad0*/  LDL.LU R12, [R1+0xd0] ;  /* 0x0000d000010c7983 */ /* 0x004ea80000300800 */
[----:B------:R-:W2:Y:S04]  /*cae0*/  LDL.LU R13, [R1+0xd4] ;  /* 0x0000d400010d7983 */ /* 0x000ea80000300800 */
[----:B------:R-:W2:Y:S04]  /*caf0*/  LDL.LU R26, [R1+0x84c] ;  /* 0x00084c00011a7983 */ /* 0x000ea80000300800 */
[----:B------:R-:W2:Y:S04]  /*cb00*/  LDL.LU R27, [R1+0x848] ;  /* 0x00084800011b7983 */ /* 0x000ea80000300800 */
[----:B------:R-:W3:Y:S04]  /*cb10*/  LDL.LU.64 R22, [R1+0x840] ;  /* 0x0008400001167983 */ /* 0x000ee80000300a00 */
[----:B------:R-:W3:Y:S04]  /*cb20*/  LDL.LU.64 R20, [R1+0x838] ;  /* 0x0008380001147983 */ /* 0x000ee80000300a00 */
[----:B------:R-:W-:Y:S04]  /*cb30*/  STL.64 [R1+0x1d0], R16 ;  /* 0x0001d01001007387 */ /* 0x000fe80000100a00 */
[----:B------:R0:W-:Y:S04]  /*cb40*/  STL.64 [R1+0x1d8], R18 ;  /* 0x0001d81201007387 */ /* 0x0001e80000100a00 */
[----:B0-----:R-:W3:Y:S01]  /*cb50*/  LDL.LU.64 R18, [R1+0x830] ;  /* 0x0008300001127983 */ /* 0x001ee20000300a00 */
[----:B------:R-:W-:-:S02]  /*cb60*/  IMAD.MOV.U32 R25, RZ, RZ, R17 ;  /* 0x000000ffff197224 */ /* 0x000fc400078e0011 */
[----:B------:R-:W-:Y:S02]  /*cb70*/  IMAD.MOV.U32 R24, RZ, RZ, R16 ;  /* 0x000000ffff187224 */ /* 0x000fe400078e0010 */
[----:B---3--:R-:W-:Y:S01]  /*cb80*/  HMMA.16816.F32.BF16 R16, R4, R18, R20 ;  /* 0x000000120410723c */ /* 0x008fe20000041814 */
[----:B------:R-:W3:Y:S04]  /*cb90*/  LDL.LU.64 R22, [R1+0x828] ;  /* 0x0008280001167983 */ /* 0x000ee80000300a00 */
[----:B------:R-:W3:-:S14]  /*cba0*/  LDL.LU.64 R20, [R1+0x820] ;  /* 0x0008200001147983 */ /* 0x000edc0000300a00 */
[----:B------:R-:W-:Y:S04]  /*cbb0*/  STL.64 [R1+0x280], R16 ;  /* 0x0002801001007387 */ /* 0x000fe80000100a00 */
[----:B------:R0:W-:Y:S04]  /*cbc0*/  STL.64 [R1+0x288], R18 ;  /* 0x0002881201007387 */ /* 0x0001e80000100a00 */
[----:B0-----:R-:W3:Y:S02]  /*cbd0*/  LDL.LU.64 R18, [R1+0x818] ;  /* 0x0008180001127983 */ /* 0x001ee40000300a00 */
[----:B---3--:R-:W-:Y:S02]  /*cbe0*/  HMMA.16816.F32.BF16 R16, R4, R18, R20 ;  /* 0x000000120410723c */ /* 0x008fe40000041814 */
[----:B------:R-:W3:Y:S04]  /*cbf0*/  LDL.LU.64 R22, [R1+0x810] ;  /* 0x0008100001167983 */ /* 0x000ee80000300a00 */
[----:B------:R-:W3:-:S13]  /*cc00*/  LDL.LU.64 R20, [R1+0x808] ;  /* 0x0008080001147983 */ /* 0x000eda0000300a00 */
        /* <DEDUP_REMOVED lines=15> */
[----:B---3--:R-:W-:-:S15]  /*cd00*/  HMMA.16816.F32.BF16 R20, R4, R18, R20 ;  /* 0x000000120414723c */ /* 0x008fde0000041814 */
[----:B------:R-:W-:-:S04]  /*cd10*/  NOP ;  /* 0x0000000000007918 */ /* 0x000fc80000000000 */
[----:B------:R-:W-:Y:S04]  /*cd20*/  STL.64 [R1+0x320], R20 ;  /* 0x0003201401007387 */ /* 0x000fe80000100a00 */
[----:B------:R0:W-:Y:S04]  /*cd30*/  STL.64 [R1+0x328], R22 ;  /* 0x0003281601007387 */ /* 0x0001e80000100a00 */
[----:B0-----:R-:W3:Y:S04]  /*cd40*/  LDL.LU.64 R22, [R1+0x7c8] ;  /* 0x0007c80001167983 */ /* 0x001ee80000300a00 */
[----:B------:R0:W-:Y:S04]  /*cd50*/  STL.64 [R1+0x790], R18 ;  /* 0x0007901201007387 */ /* 0x0001e80000100a00 */
[----:B------:R-:W4:Y:S04]  /*cd60*/  LDL.LU R16, [R1+0xe0] ;  /* 0x0000e00001107983 */ /* 0x000f280000300800 */
[----:B------:R-:W4:Y:S04]  /*cd70*/  LDL.LU R17, [R1+0xe4] ;  /* 0x0000e40001117983 */ /* 0x000f280000300800 */
[----:B0-----:R-:W4:Y:S04]  /*cd80*/  LDL.LU R18, [R1+0xe8] ;  /* 0x0000e80001127983 */ /* 0x001f280000300800 */
[----:B------:R-:W4:Y:S04]  /*cd90*/  LDL.LU R19, [R1+0xec] ;  /* 0x0000ec0001137983 */ /* 0x000f280000300800 */
[----:B---3--:R-:W-:Y:S01]  /*cda0*/  STL.64 [R1+0x788], R22 ;  /* 0x0007881601007387 */ /* 0x008fe20000100a00 */
[C---:B----4-:R-:W-:Y:S08]  /*cdb0*/  HMMA.16816.F32.BF16 R16, R4.reuse, R22, R16 ;  /* 0x000000160410723c */ /* 0x050ff00000041810 */
[----:B--2---:R-:W-:Y:S11]  /*cdc0*/  HMMA.16816.F32.BF16 R4, R4, R26, R12 ;  /* 0x0000001a0404723c */ /* 0x004ff6000004180c */
[----:B------:R0:W-:Y:S04]  /*cdd0*/  STL.64 [R1+0x310], R16 ;  /* 0x0003101001007387 */ /* 0x0001e80000100a00 */
[----:B------:R2:W-:Y:S04]  /*cde0*/  STL.64 [R1+0x318], R18 ;  /* 0x0003181201007387 */ /* 0x0005e80000100a00 */
[----:B------:R-:W3:Y:S04]  /*cdf0*/  LDL.LU R12, [R1+0xb0] ;  /* 0x0000b000010c7983 */ /* 0x000ee80000300800 */
[----:B------:R-:W-:Y:S04]  /*ce00*/  STL.64 [R1+0x300], R4 ;  /* 0x0003000401007387 */ /* 0x000fe80000100a00 */
[----:B------:R-:W-:Y:S04]  /*ce10*/  STL.64 [R1+0x308], R6 ;  /* 0x0003080601007387 */ /* 0x000fe80000100a00 */
[----:B------:R-:W3:Y:S04]  /*ce20*/  LDL.LU R13, [R1+0xb4] ;  /* 0x0000b400010d7983 */ /* 0x000ee80000300800 */
[----:B------:R-:W4:Y:S04]  /*ce30*/  LDL.LU R14, [R1+0xb8] ;  /* 0x0000b800010e7983 */ /* 0x000f280000300800 */
[----:B------:R-:W4:Y:S04]  /*ce40*/  LDL.LU R15, [R1+0xbc] ;  /* 0x0000bc00010f7983 */ /* 0x000f280000300800 */
[----:B0-----:R-:W3:Y:S04]  /*ce50*/  LDL.LU R16, [R1+0x150] ;  /* 0x0001500001107983 */ /* 0x001ee80000300800 */
[----:B------:R-:W3:Y:S04]  /*ce60*/  LDL.LU R17, [R1+0x154] ;  /* 0x0001540001117983 */ /* 0x000ee80000300800 */
[----:B--2---:R-:W2:Y:S04]  /*ce70*/  LDL.LU R18, [R1+0x158] ;  /* 0x0001580001127983 */ /* 0x004ea80000300800 */
[----:B------:R-:W2:Y:S04]  /*ce80*/  LDL.LU R19, [R1+0x15c] ;  /* 0x00015c0001137983 */ /* 0x000ea80000300800 */
[----:B--2---:R0:W-:Y:S04]  /*ce90*/  STL.64 [R1+0x7a0], R18 ;  /* 0x0007a01201007387 */ /* 0x0041e80000100a00 */
[----:B---3--:R-:W-:Y:S04]  /*cea0*/  STL.64 [R1+0x798], R16 ;  /* 0x0007981001007387 */ /* 0x008fe80000100a00 */
[----:B0-----:R-:W2:Y:S04]  /*ceb0*/  LDL.64 R18, [R1+0x48] ;  /* 0x0000480001127983 */ /* 0x001ea80000100a00 */
[----:B--2---:R0:W-:Y:S04]  /*cec0*/  STL.64 [R1+0x7b0], R18 ;  /* 0x0007b01201007387 */ /* 0x0041e80000100a00 */
[----:B------:R-:W2:Y:S04]  /*ced0*/  LDL.64 R22, [R1+0x38] ;  /* 0x0000380001167983 */ /* 0x000ea80000100a00 */
[----:B0-----:R-:W1:Y:S04]  /*cee0*/  LDL.64 R18, [R1+0x58] ;  /* 0x0000580001127983 */ /* 0x001e680000100a00 */
[----:B--2---:R0:W-:Y:S04]  /*cef0*/  STL.64 [R1+0x7a8], R22 ;  /* 0x0007a81601007387 */ /* 0x0041e80000100a00 */
[----:B------:R-:W2:Y:S04]  /*cf00*/  LDL.LU R20, [R1+0x180] ;  /* 0x0001800001147983 */ /* 0x000ea80000300800 */
[----:B------:R-:W2:Y:S04]  /*cf10*/  LDL.LU R21, [R1+0x184] ;  /* 0x0001840001157983 */ /* 0x000ea80000300800 */
[----:B0-----:R-:W3:Y:S04]  /*cf20*/  LDL.LU R22, [R1+0x188] ;  /* 0x0001880001167983 */ /* 0x001ee80000300800 */
[----:B------:R-:W3:Y:S04]  /*cf30*/  LDL.LU R23, [R1+0x18c] ;  /* 0x00018c0001177983 */ /* 0x000ee80000300800 */
[----:B---3--:R-:W-:Y:S04]  /*cf40*/  STL.64 [R1+0x7c0], R22 ;  /* 0x0007c01601007387 */ /* 0x008fe80000100a00 */
[----:B--2---:R0:W-:Y:S04]  /*cf50*/  STL.64 [R1+0x7b8], R20 ;  /* 0x0007b81401007387 */ /* 0x0041e80000100a00 */
[----:B0-----:R-:W1:Y:S04]  /*cf60*/  LDL.LU R20, [R1+0x1c0] ;  /* 0x0001c00001147983 */ /* 0x001e680000300800 */
[----:B------:R-:W1:Y:S04]  /*cf70*/  LDL.LU R21, [R1+0x1c4] ;  /* 0x0001c40001157983 */ /* 0x000e680000300800 */
[----:B------:R-:W1:Y:S04]  /*cf80*/  LDL.LU R22, [R1+0x1c8] ;  /* 0x0001c80001167983 */ /* 0x000e680000300800 */
[----:B------:R-:W1:Y:S04]  /*cf90*/  LDL.LU R23, [R1+0x1cc] ;  /* 0x0001cc0001177983 */ /* 0x000e680000300800 */
[----:B----4-:R-:W-:Y:S04]  /*cfa0*/  STL.64 [R1+0x770], R14 ;  /* 0x0007700e01007387 */ /* 0x010fe80000100a00 */
[----:B------:R0:W-:Y:S04]  /*cfb0*/  STL.64 [R1+0x768], R12 ;  /* 0x0007680c01007387 */ /* 0x0001e80000100a00 */
[----:B0-----:R-:W2:Y:S04]  /*cfc0*/  LDL.LU R12, [R1+0xc0] ;  /* 0x0000c000010c7983 */ /* 0x001ea80000300800 */
[----:B------:R-:W2:Y:S04]  /*cfd0*/  LDL.LU R13, [R1+0xc4] ;  /* 0x0000c400010d7983 */ /* 0x000ea80000300800 */
[----:B------:R-:W3:Y:S04]  /*cfe0*/  LDL.LU R14, [R1+0xc8] ;  /* 0x0000c800010e7983 */ /* 0x000ee80000300800 */
[----:B------:R-:W3:Y:S04]  /*cff0*/  LDL.LU R15, [R1+0xcc] ;  /* 0x0000cc00010f7983 */ /* 0x000ee80000300800 */
[----:B---3--:R0:W-:Y:S04]  /*d000*/  STL.64 [R1+0x780], R14 ;  /* 0x0007800e01007387 */ /* 0x0081e80000100a00 */
[----:B--2---:R-:W-:Y:S04]  /*d010*/  STL.64 [R1+0x778], R12 ;  /* 0x0007780c01007387 */ /* 0x004fe80000100a00 */
[----:B0-----:R-:W2:Y:S04]  /*d020*/  LDL.64 R14, [R1+0x28] ;  /* 0x00002800010e7983 */ /* 0x001ea80000100a00 */
[----:B------:R-:W-:Y:S04]  /*d030*/  STL.64 [R1+0x760], R26 ;  /* 0x0007601a01007387 */ /* 0x000fe80000100a00 */
[----:B------:R0:W-:Y:S04]  /*d040*/  STL.64 [R1+0x758], R24 ;  /* 0x0007581801007387 */ /* 0x0001e80000100a00 */
[----:B0-----:R-:W2:Y:S04]  /*d050*/  LDL.LU R24, [R1+0x120] ;  /* 0x0001200001187983 */ /* 0x001ea80000300800 */
[----:B------:R-:W2:Y:S04]  /*d060*/  LDL.LU R25, [R1+0x124] ;  /* 0x0001240001197983 */ /* 0x000ea80000300800 */
[----:B------:R-:W2:Y:S04]  /*d070*/  LDL.LU R26, [R1+0x128] ;  /* 0x00012800011a7983 */ /* 0x000ea80000300800 */
[----:B------:R-:W2:Y:S04]  /*d080*/  LDL.LU R27, [R1+0x12c] ;  /* 0x00012c00011b7983 */ /* 0x000ea80000300800 */
[----:B------:R-:W3:Y:S04]  /*d090*/  LDL.LU R4, [R1+0x60] ;  /* 0x0000600001047983 */ /* 0x000ee80000300800 */
[----:B------:R-:W3:Y:S04]  /*d0a0*/  LDL.LU R5, [R1+0x64] ;  /* 0x0000640001057983 */ /* 0x000ee80000300800 */
[----:B------:R-:W4:Y:S04]  /*d0b0*/  LDL.LU R6, [R1+0x68] ;  /* 0x0000680001067983 */ /* 0x000f280000300800 */
[----:B------:R-:W4:Y:S01]  /*d0c0*/  LDL.LU R7, [R1+0x6c] ;  /* 0x00006c0001077983 */ /* 0x000f220000300800 */
[----:B-1----:R-:W-:Y:S03]  /*d0d0*/  HMMA.16816.F32.BF16 R20, R8, R18, R20 ;  /* 0x000000120814723c */ /* 0x002fe60000041814 */
[----:B----4-:R-:W-:Y:S04]  /*d0e0*/  STL.64 [R1+0x6c8], R6 ;  /* 0x0006c80601007387 */ /* 0x010fe80000100a00 */
[----:B---3--:R0:W-:Y:S04]  /*d0f0*/  STL.64 [R1+0x6c0], R4 ;  /* 0x0006c00401007387 */ /* 0x0081e80000100a00 */
[----:B0-----:R-:W3:Y:S04]  /*d100*/  LDL.LU R4, [R1+0x70] ;  /* 0x0000700001047983 */ /* 0x001ee80000300800 */
[----:B------:R-:W3:Y:S04]  /*d110*/  LDL.LU R5, [R1+0x74] ;  /* 0x0000740001057983 */ /* 0x000ee80000300800 */
[----:B------:R-:W4:Y:S04]  /*d120*/  LDL.LU R6, [R1+0x78] ;  /* 0x0000780001067983 */ /* 0x000f280000300800 */
[----:B------:R-:W4:Y:S01]  /*d130*/  LDL.LU R7, [R1+0x7c] ;  /* 0x00007c0001077983 */ /* 0x000f220000300800 */
[----:B------:R-:W-:-:S02]  /*d140*/  IMAD.MOV.U32 R2, RZ, RZ, R18 ;  /* 0x000000ffff027224 */ /* 0x000fc400078e0012 */
[----:B------:R-:W-:Y:S01]  /*d150*/  IMAD.MOV.U32 R0, RZ, RZ, R19 ;  /* 0x000000ffff007224 */ /* 0x000fe200078e0013 */
[----:B----4-:R0:W-:Y:S04]  /*d160*/  STL.64 [R1+0x6d8], R6 ;  /* 0x0006d80601007387 */ /* 0x0101e80000100a00 */
[----:B---3--:R-:W-:Y:S04]  /*d170*/  STL.64 [R1+0x6d0], R4 ;  /* 0x0006d00401007387 */ /* 0x008fe80000100a00 */
[----:B0-----:R-:W3:Y:S04]  /*d180*/  LDL.LU.64 R6, [R1+0x18] ;  /* 0x0000180001067983 */ /* 0x001ee80000300a00 */
[----:B------:R-:W-:Y:S04]  /*d190*/  STL.64 [R1+0xd0], R20 ;  /* 0x0000d01401007387 */ /* 0x000fe80000100a00 */
[----:B------:R0:W-:Y:S04]  /*d1a0*/  STL.64 [R1+0xd8], R22 ;  /* 0x0000d81601007387 */ /* 0x0001e80000100a00 */
[----:B0-----:R-:W4:Y:S04]  /*d1b0*/  LDL.LU.64 R22, [R1+0x7c0] ;  /* 0x0007c00001167983 */ /* 0x001f280000300a00 */
[----:B------:R-:W4:Y:S04]  /*d1c0*/  LDL.LU.64 R20, [R1+0x7b8] ;  /* 0x0007b80001147983 */ /* 0x000f280000300a00 */
[----:B------:R-:W4:Y:S02]  /*d1d0*/  LDL.LU.64 R18, [R1+0x7b0] ;  /* 0x0007b00001127983 */ /* 0x000f240000300a00 */
[----:B----4-:R-:W-:Y:S01]  /*d1e0*/  HMMA.16816.F32.BF16 R20, R8, R18, R20 ;  /* 0x000000120814723c */ /* 0x010fe20000041814 */
[----:B------:R-:W-:-:S02]  /*d1f0*/  IMAD.MOV.U32 R4, RZ, RZ, R18 ;  /* 0x000000ffff047224 */ /* 0x000fc400078e0012 */
[----:B------:R-:W-:-:S15]  /*d200*/  IMAD.MOV.U32 R3, RZ, RZ, R19 ;  /* 0x000000ffff037224 */ /* 0x000fde00078e0013 */
[----:B------:R-:W-:Y:S01]  /*d210*/  NOP ;  /* 0x0000000000007918 */ /* 0x000fe20000000000 */
[----:B------:R-:W-:Y:S04]  /*d220*/  STL.64 [R1+0xf0], R20 ;  /* 0x0000f01401007387 */ /* 0x000fe80000100a00 */
[----:B------:R0:W-:Y:S04]  /*d230*/  STL.64 [R1+0xf8], R22 ;  /* 0x0000f81601007387 */ /* 0x0001e80000100a00 */
[----:B0-----:R-:W4:Y:S04]  /*d240*/  LDL.LU.64 R22, [R1+0x7a8] ;  /* 0x0007a80001167983 */ /* 0x001f280000300a00 */
[----:B------:R-:W4:Y:S04]  /*d250*/  LDL.LU.64 R18, [R1+0x7a0] ;  /* 0x0007a00001127983 */ /* 0x000f280000300a00 */
[----:B------:R-:W4:Y:S01]  /*d260*/  LDL.LU.64 R16, [R1+0x798] ;  /* 0x0007980001107983 */ /* 0x000f220000300a00 */
[C---:B--2---:R-:W-:Y:S08]  /*d270*/  HMMA.16816.F32.BF16 R24, R8.reuse, R14, R24 ;  /* 0x0000000e0818723c */ /* 0x044ff00000041818 */
[----:B----4-:R-:W-:Y:S01]  /*d280*/  HMMA.16816.F32.BF16 R16, R8, R22, R16 ;  /* 0x000000160810723c */ /* 0x010fe20000041810 */
[----:B------:R-:W-:-:S15]  /*d290*/  IMAD.MOV.U32 R5, RZ, RZ, R23 ;  /* 0x000000ffff057224 */ /* 0x000fde00078e0017 */
[----:B------:R-:W-:-:S03]  /*d2a0*/  NOP ;  /* 0x0000000000007918 */ /* 0x000fc60000000000 */
[----:B------:R0:W-:Y:S04]  /*d2b0*/  STL.64 [R1+0x130], R16 ;  /* 0x0001301001007387 */ /* 0x0001e80000100a00 */
[----:B------:R1:W-:Y:S01]  /*d2c0*/  STL.64 [R1+0x138], R18 ;  /* 0x0001381201007387 */ /* 0x0003e20000100a00 */
[----:B0-----:R-:W-:-:S03]  /*d2d0*/  IMAD.MOV.U32 R16, RZ, RZ, R22 ;  /* 0x000000ffff107224 */ /* 0x001fc600078e0016 */
[----:B-1----:R-:W2:Y:S01]  /*d2e0*/  LDL.LU.64 R18, [R1+0x790] ;  /* 0x0007900001127983 */ /* 0x002ea20000300a00 */
[----:B------:R-:W-:-:S03]  /*d2f0*/  IMAD.MOV.U32 R17, RZ, RZ, R15 ;  /* 0x000000ffff117224 */ /* 0x000fc600078e000f */
[----:B------:R-:W4:Y:S04]  /*d300*/  LDL.LU.64 R22, [R1+0x788] ;  /* 0x0007880001167983 */ /* 0x000f280000300a00 */
[----:B------:R-:W2:Y:S04]  /*d310*/  LDL.LU.64 R20, [R1+0x390] ;  /* 0x0003900001147983 */ /* 0x000ea80000300a00 */
[----:B------:R0:W-:Y:S04]  /*d320*/  STL.64 [R1+0x150], R24 ;  /* 0x0001501801007387 */ /* 0x0001e80000100a00 */
[----:B------:R-:W-:Y:S01]  /*d330*/  STL.64 [R1+0x158], R26 ;  /* 0x0001581a01007387 */ /* 0x000fe20000100a00 */
[----:B0-----:R-:W-:-:S03]  /*d340*/  IMAD.MOV.U32 R24, RZ, RZ, R14 ;  /* 0x000000ffff187224 */ /* 0x001fc600078e000e */
[----:B------:R-:W3:Y:S04]  /*d350*/  LDL.LU.64 R14, [R1+0x780] ;  /* 0x00078000010e7983 */ /* 0x000ee80000300a00 */
[----:B------:R-:W3:Y:S02]  /*d360*/  LDL.LU.64 R12, [R1+0x778] ;  /* 0x00077800010c7983 */ /* 0x000ee40000300a00 */
[----:B---3--:R-:W-:-:S15]  /*d370*/  HMMA.16816.F32.BF16 R12, R8, R6, R12 ;  /* 0x00000006080c723c */ /* 0x008fde000004180c */
[----:B------:R-:W-:-:S04]  /*d380*/  NOP ;  /* 0x0000000000007918 */ /* 0x000fc80000000000 */
[----:B------:R-:W-:Y:S04]  /*d390*/  STL.64 [R1+0x2f0], R12 ;  /* 0x0002f00c01007387 */ /* 0x000fe80000100a00 */
[----:B------:R0:W-:Y:S04]  /*d3a0*/  STL.64 [R1+0x2f8], R14 ;  /* 0x0002f80e01007387 */ /* 0x0001e80000100a00 */
[----:B0-----:R-:W2:Y:S04]  /*d3b0*/  LDL.LU.64 R14, [R1+0x770] ;  /* 0x00077000010e7983 */ /* 0x001ea80000300a00 */
[----:B------:R-:W2:Y:S04]  /*d3c0*/  LDL.LU.64 R12, [R1+0x768] ;  /* 0x00076800010c7983 */ /* 0x000ea80000300a00 */
[----:B------:R0:W-:Y:S02]  /*d3d0*/  STL.64 [R1+0x6e8], R6 ;  /* 0x0006e80601007387 */ /* 0x0001e40000100a00 */
[----:B0-----:R-:W-:-:S02]  /*d3e0*/  IMAD.MOV.U32 R6, RZ, RZ, R24 ;  /* 0x000000ffff067224 */ /* 0x001fc400078e0018 */
[----:B------:R-:W-:-:S05]  /*d3f0*/  IMAD.MOV.U32 R7, RZ, RZ, R17 ;  /* 0x000000ffff077224 */ /* 0x000fca00078e0011 */
[----:B------:R0:W-:Y:S02]  /*d400*/  STL.64 [R1+0x700], R6 ;  /* 0x0007000601007387 */ /* 0x0001e40000100a00 */
[----:B0-----:R-:W-:Y:S02]  /*d410*/  IMAD.MOV.U32 R6, RZ, RZ, R16 ;  /* 0x000000ffff067224 */ /* 0x001fe400078e0010 */
[----:B------:R-:W-:-:S05]  /*d420*/  IMAD.MOV.U32 R7, RZ, RZ, R5 ;  /* 0x000000ffff077224 */ /* 0x000fca00078e0005 */
[----:B------:R0:W-:Y:S02]  /*d430*/  STL.64 [R1+0x718], R6 ;  /* 0x0007180601007387 */ /* 0x0001e40000100a00 */
[----:B0-----:R-:W-:Y:S02]  /*d440*/  IMAD.MOV.U32 R6, RZ, RZ, R4 ;  /* 0x000000ffff067224 */ /* 0x001fe400078e0004 */
[----:B------:R-:W-:-:S05]  /*d450*/  IMAD.MOV.U32 R7, RZ, RZ, R3 ;  /* 0x000000ffff077224 */ /* 0x000fca00078e0003 */
[----:B------:R-:W-:Y:S04]  /*d460*/  STL.64 [R1+0x730], R6 ;  /* 0x0007300601007387 */ /* 0x000fe80000100a00 */
[----:B------:R-:W4:Y:S01]  /*d470*/  LDL.LU R24, [R1+0xa0] ;  /* 0x0000a00001187983 */ /* 0x000f220000300800 */
[----:B--2---:R-:W-:-:S15]  /*d480*/  HMMA.16816.F32.BF16 R12, R8, R18, R12 ;  /* 0x00000012080c723c */ /* 0x004fde000004180c */
[----:B------:R-:W-:-:S04]  /*d490*/  NOP ;  /* 0x0000000000007918 */ /* 0x000fc80000000000 */
[----:B------:R0:W-:Y:S04]  /*d4a0*/  STL.64 [R1+0x2e0], R12 ;  /* 0x0002e00c01007387 */ /* 0x0001e80000100a00 */
[----:B------:R1:W-:Y:S04]  /*d4b0*/  STL.64 [R1+0x2e8], R14 ;  /* 0x0002e80e01007387 */ /* 0x0003e80000100a00 */
[----:B------:R-:W4:Y:S04]  /*d4c0*/  LDL.LU R25, [R1+0xa4] ;  /* 0x0000a40001197983 */ /* 0x000f280000300800 */
[----:B------:R-:W4:Y:S04]  /*d4d0*/  LDL.LU R26, [R1+0xa8] ;  /* 0x0000a800011a7983 */ /* 0x000f280000300800 */
[----:B------:R-:W4:Y:S04]  /*d4e0*/  LDL.LU R27, [R1+0xac] ;  /* 0x0000ac00011b7983 */ /* 0x000f280000300800 */
[----:B0-----:R-:W2:Y:S04]  /*d4f0*/  LDL.LU R12, [R1+0x90] ;  /* 0x00009000010c7983 */ /* 0x001ea80000300800 */
[----:B------:R-:W2:Y:S04]  /*d500*/  LDL.LU R13, [R1+0x94] ;  /* 0x00009400010d7983 */ /* 0x000ea80000300800 */
[----:B-1----:R-:W2:Y:S04]  /*d510*/  LDL.LU R14, [R1+0x98] ;  /* 0x00009800010e7983 */ /* 0x002ea80000300800 */
[----:B------:R-:W2:Y:S04]  /*d520*/  LDL.LU R15, [R1+0x9c] ;  /* 0x00009c00010f7983 */ /* 0x000ea80000300800 */
[----:B------:R0:W-:Y:S04]  /*d530*/  STL.64 [R1+0x6e0], R18 ;  /* 0x0006e01201007387 */ /* 0x0001e80000100a00 */
[----:B------:R-:W3:Y:S04]  /*d540*/  LDL.LU R16, [R1+0x80] ;  /* 0x0000800001107983 */ /* 0x000ee80000300800 */
[----:B------:R-:W3:Y:S04]  /*d550*/  LDL.LU R17, [R1+0x84] ;  /* 0x0000840001117983 */ /* 0x000ee80000300800 */
[----:B0-----:R-:W2:Y:S04]  /*d560*/  LDL.LU R18, [R1+0x88] ;  /* 0x0000880001127983 */ /* 0x001ea80000300800 */
[----:B------:R-:W2:Y:S04]  /*d570*/  LDL.LU R19, [R1+0x8c] ;  /* 0x00008c0001137983 */ /* 0x000ea80000300800 */
[----:B--2---:R-:W-:Y:S04]  /*d580*/  STL.64 [R1+0x6f8], R18 ;  /* 0x0006f81201007387 */ /* 0x004fe80000100a00 */
[----:B---3--:R0:W-:Y:S04]  /*d590*/  STL.64 [R1+0x6f0], R16 ;  /* 0x0006f01001007387 */ /* 0x0081e80000100a00 */
        /* <DEDUP_REMOVED lines=8> */
[----:B------:R-:W3:Y:S04]  /*d620*/  LDL.LU R18, [R1+0x148] ;  /* 0x0001480001127983 */ /* 0x000ee80000300800 */
[----:B------:R-:W3:Y:S01]  /*d630*/  LDL.LU R19, [R1+0x14c] ;  /* 0x00014c0001137983 */ /* 0x000ee20000300800 */
[C---:B----4-:R-:W-:Y:S03]  /*d640*/  HMMA.16816.F32.BF16 R24, R8.reuse, R22, R24 ;  /* 0x000000160818723c */ /* 0x050fe60000041818 */
[----:B---3--:R-:W-:Y:S04]  /*d650*/  STL.64 [R1+0x728], R18 ;  /* 0x0007281201007387 */ /* 0x008fe80000100a00 */
        /* <DEDUP_REMOVED lines=11> */
[----:B------:R-:W-:Y:S04]  /*d710*/  STL.64 [R1+0x2d0], R24 ;  /* 0x0002d01801007387 */ /* 0x000fe80000100a00 */
[----:B------:R0:W-:Y:S04]  /*d720*/  STL.64 [R1+0x2d8], R26 ;  /* 0x0002d81a01007387 */ /* 0x0001e80000100a00 */
[----:B0-----:R-:W3:Y:S04]  /*d730*/  LDL.LU.64 R26, [R1+0x760] ;  /* 0x00076000011a7983 */ /* 0x001ee80000300a00 */
[----:B------:R-:W4:Y:S01]  /*d740*/  LDL.LU.64 R24, [R1+0x758] ;  /* 0x0007580001187983 */ /* 0x000f220000300a00 */
[----:B------:R-:W-:Y:S01]  /*d750*/  IMAD.MOV.U32 R6, RZ, RZ, R2 ;  /* 0x000000ffff067224 */ /* 0x000fe200078e0002 */
[----:B---3--:R-:W-:Y:S02]  /*d760*/  HMMA.16816.F32.BF16 R8, R8, R26, R12 ;  /* 0x0000001a0808723c */ /* 0x008fe4000004180c */
[----:B------:R-:W2:Y:S04]  /*d770*/  LDL.LU.64 R14, [R1+0x750] ;  /* 0x00075000010e7983 */ /* 0x000ea80000300a00 */
[----:B------:R-:W2:Y:S01]  /*d780*/  LDL.LU.64 R12, [R1+0x748] ;  /* 0x00074800010c7983 */ /* 0x000ea20000300a00 */
[----:B------:R-:W-:-:S12]  /*d790*/  IMAD.MOV.U32 R7, RZ, RZ, R0 ;  /* 0x000000ffff077224 */ /* 0x000fd800078e0000 */
[----:B------:R-:W-:Y:S04]  /*d7a0*/  STL.64 [R1+0x2c0], R8 ;  /* 0x0002c00801007387 */ /* 0x000fe80000100a00 */
[----:B------:R0:W-:Y:S04]  /*d7b0*/  STL.64 [R1+0x2c8], R10 ;  /* 0x0002c80a01007387 */ /* 0x0001e80000100a00 */
[----:B0-----:R-:W3:Y:S01]  /*d7c0*/  LDL.LU.64 R10, [R1+0x388] ;  /* 0x00038800010a7983 */ /* 0x001ee20000300a00 */
[----:B--2---:R-:W-:Y:S03]  /*d7d0*/  HMMA.16816.F32.BF16 R4, R12, R6, R16 ;  /* 0x000000060c04723c */ /* 0x004fe60000041810 */
[----:B------:R-:W2:Y:S04]  /*d7e0*/  LDL.LU.64 R18, [R1+0x740] ;  /* 0x0007400001127983 */ /* 0x000ea80000300a00 */
[----:B------:R-:W2:-:S12]  /*d7f0*/  LDL.LU.64 R16, [R1+0x738] ;  /* 0x0007380001107983 */ /* 0x000e980000300a00 */
[----:B------:R-:W-:Y:S04]  /*d800*/  STL.64 [R1+0x90], R4 ;  /* 0x0000900401007387 */ /* 0x000fe80000100a00 */
[----:B------:R0:W-:Y:S04]  /*d810*/  STL.64 [R1+0x98], R6 ;  /* 0x0000980601007387 */ /* 0x0001e80000100a00 */
[----:B0-----:R-:W2:Y:S02]  /*d820*/  LDL.LU.64 R6, [R1+0x730] ;  /* 0x0007300001067983 */ /* 0x001ea40000300a00 */
[----:B--2---:R-:W-:Y:S02]  /*d830*/  HMMA.16816.F32.BF16 R4, R12, R6, R16 ;  /* 0x000000060c04723c */ /* 0x004fe40000041810 */
[----:B------:R-:W2:Y:S04]  /*d840*/  LDL.LU.64 R18, [R1+0x728] ;  /* 0x0007280001127983 */ /* 0x000ea80000300a00 */
[----:B------:R-:W2:-:S13]  /*d850*/  LDL.LU.64 R16, [R1+0x720] ;  /* 0x0007200001107983 */ /* 0x000e9a0000300a00 */
        /* <DEDUP_REMOVED lines=23> */
[----:B------:R-:W2:Y:S02]  /*d9d0*/  LDL.LU.64 R4, [R1+0x6d0] ;  /* 0x0006d00001047983 */ /* 0x000ea40000300a00 */
        /* <DEDUP_REMOVED lines=8> */
[----:B------:R-:W3:Y:S04]  /*da60*/  LDL.LU.64 R18, [R1+0x6b8] ;  /* 0x0006b80001127983 */ /* 0x000ee80000300a00 */
[----:B------:R-:W3:Y:S04]  /*da70*/  LDL.LU.64 R16, [R1+0x6b0] ;  /* 0x0006b00001107983 */ /* 0x000ee80000300a00 */
[----:B------:R0:W-:Y:S04]  /*da80*/  STL.64 [R1+0x670], R2 ;  /* 0x0006700201007387 */ /* 0x0001e80000100a00 */
[----:B0-----:R-:W4:Y:S04]  /*da90*/  LDL.LU.64 R2, [R1+0x3c8] ;  /* 0x0003c80001027983 */ /* 0x001f280000300a00 */
[----:B------:R0:W-:Y:S01]  /*daa0*/  STL.64 [R1+0x678], R22 ;  /* 0x0006781601007387 */ /* 0x0001e20000100a00 */
[C---:B--2---:R-:W-:Y:S08]  /*dab0*/  HMMA.16816.F32.BF16 R4, R12.reuse, R22, R4 ;  /* 0x000000160c04723c */ /* 0x044ff00000041804 */
[----:B---3--:R-:W-:Y:S11]  /*dac0*/  HMMA.16816.F32.BF16 R16, R12, R26, R16 ;  /* 0x0000001a0c10723c */ /* 0x008ff60000041810 */
[----:B------:R-:W-:Y:S04]  /*dad0*/  STL.64 [R1+0x290], R4 ;  /* 0x0002900401007387 */ /* 0x000fe80000100a00 */
[----:B------:R-:W-:Y:S04]  /*dae0*/  STL.64 [R1+0x298], R6 ;  /* 0x0002980601007387 */ /* 0x000fe80000100a00 */
[----:B0-----:R-:W2:Y:S04]  /*daf0*/  LDL.LU.64 R22, [R1+0x3c0] ;  /* 0x0003c00001167983 */ /* 0x001ea80000300a00 */
[----:B------:R-:W3:Y:S04]  /*db00*/  LDL.LU.64 R12, [R1+0x398] ;  /* 0x00039800010c7983 */ /* 0x000ee80000300a00 */
[----:B------:R0:W-:Y:S04]  /*db10*/  STL.64 [R1+0x270], R16 ;  /* 0x0002701001007387 */ /* 0x0001e80000100a00 */
[----:B------:R1:W-:Y:S04]  /*db20*/  STL.64 [R1+0x278], R18 ;  /* 0x0002781201007387 */ /* 0x0003e80000100a00 */
[----:B------:R-:W2:Y:S01]  /*db30*/  LDSM.16.MT88.4 R4, [R28+0x6180] ;  /* 0x006180001c04783b */ /* 0x000ea20000004200 */
[----:B0-----:R-:W0:Y:S03]  /*db40*/  LDC R17, c[0x0][0x3ac] ;  /* 0x0000eb00ff117b82 */ /* 0x001e260000000800 */
[----:B-1----:R-:W2:Y:S04]  /*db50*/  LDL.LU.64 R18, [R1+0x3a0] ;  /* 0x0003a00001127983 */ /* 0x002ea80000300a00 */
[----:B------:R-:W3:Y:S04]  /*db60*/  LDL.LU.64 R14, [R1+0x3b8] ;  /* 0x0003b800010e7983 */ /* 0x000ee80000300a00 */
[----:B------:R-:W-:Y:S04]  /*db70*/  STL.64 [R1+0x5e0], R26 ;  /* 0x0005e01a01007387 */ /* 0x000fe80000100a00 */
[----:B----4-:R1:W-:Y:S01]  /*db80*/  STL.64 [R1+0x5d8], R24 ;  /* 0x0005d81801007387 */ /* 0x0103e20000100a00 */
[----:B0-----:R-:W-:-:S04]  /*db90*/  IMAD.SHL.U32 R17, R17, 0x40, RZ ;  /* 0x0000004011117824 */ /* 0x001fc800078e00ff */
[----:B------:R-:W-:-:S04]  /*dba0*/  IMAD.WIDE R8, R17, 0x2, R10 ;  /* 0x0000000211087825 */ /* 0x000fc800078e020a */
[C---:B------:R-:W-:Y:S02]  /*dbb0*/  IMAD.WIDE R10, R17.reuse, 0x2, R20 ;  /* 0x00000002110a7825 */ /* 0x040fe400078e0214 */
[----:B------:R-:W4:Y:S04]  /*dbc0*/  LDL.LU.64 R20, [R1+0x3d0] ;  /* 0x0003d00001147983 */ /* 0x000f280000300a00 */
[----:B------:R-:W-:Y:S04]  /*dbd0*/  STL [R1+0x49c], R8 ;  /* 0x00049c0801007387 */ /* 0x000fe80000100800 */
[----:B-1----:R-:W4:Y:S04]  /*dbe0*/  LDL.LU.64 R24, [R1+0x3e0] ;  /* 0x0003e00001187983 */ /* 0x002f280000300a00 */
[----:B------:R-:W-:Y:S04]  /*dbf0*/  STL [R1+0x498], R9 ;  /* 0x0004980901007387 */ /* 0x000fe80000100800 */
[----:B------:R-:W-:Y:S04]  /*dc00*/  STL [R1+0x494], R10 ;  /* 0x0004940a01007387 */ /* 0x000fe80000100800 */
[----:B------:R0:W-:Y:S04]  /*dc10*/  STL [R1+0x394], R11 ;  /* 0x0003940b01007387 */ /* 0x0001e80000100800 */
[----:B0-----:R-:W4:Y:S01]  /*dc20*/  LDL.LU.64 R10, [R1+0x3a8] ;  /* 0x0003a800010a7983 */ /* 0x001f220000300a00 */
[----:B--2---:R-:W-:-:S03]  /*dc30*/  IMAD.WIDE R8, R17, 0x2, R18 ;  /* 0x0000000211087825 */ /* 0x004fc600078e0212 */
[----:B------:R-:W2:Y:S04]  /*dc40*/  LDL.LU.64 R18, [R1+0x3d8] ;  /* 0x0003d80001127983 */ /* 0x000ea80000300a00 */
[----:B------:R-:W2:Y:S01]  /*dc50*/  LDL.LU.64 R26, [R1+0x3e8] ;  /* 0x0003e800011a7983 */ /* 0x000ea20000300a00 */
[----:B---3--:R-:W-:-:S04]  /*dc60*/  IMAD.WIDE R12, R17, 0x2, R12 ;  /* 0x00000002110c7825 */ /* 0x008fc800078e020c */
[C---:B----4-:R-:W-:Y:S01]  /*dc70*/  IMAD.WIDE R10, R17.reuse, 0x2, R10 ;  /* 0x00000002110a7825 */ /* 0x050fe200078e020a */
[----:B--2---:R0:W-:Y:S04]  /*dc80*/  STL.64 [R1+0x698], R26 ;  /* 0x0006981a01007387 */ /* 0x0041e80000100a00 */
[----:B------:R-:W-:Y:S04]  /*dc90*/  STL.64 [R1+0x690], R24 ;  /* 0x0006901801007387 */ /* 0x000fe80000100a00 */
[----:B0-----:R-:W2:Y:S04]  /*dca0*/  LDL.LU R26, [R1+0x58] ;  /* 0x00005800011a7983 */ /* 0x001ea80000300800 */
[----:B------:R-:W2:Y:S04]  /*dcb0*/  LDL.LU R27, [R1+0x5c] ;  /* 0x00005c00011b7983 */ /* 0x000ea80000300800 */
[----:B------:R-:W-:Y:S04]  /*dcc0*/  STL [R1+0x390], R12 ;  /* 0x0003900c01007387 */ /* 0x000fe80000100800 */
[----:B------:R0:W-:Y:S04]  /*dcd0*/  STL [R1+0x38c], R13 ;  /* 0x00038c0d01007387 */ /* 0x0001e80000100800 */
[----:B------:R-:W-:Y:S04]  /*dce0*/  STL [R1+0x388], R8 ;  /* 0x0003880801007387 */ /* 0x000fe80000100800 */
[----:B------:R1:W-:Y:S01]  /*dcf0*/  STL [R1+0x37c], R9 ;  /* 0x00037c0901007387 */ /* 0x0003e20000100800 */
[----:B0-----:R-:W-:-:S03]  /*dd00*/  IMAD.WIDE R12, R17, 0x2, R22 ;  /* 0x00000002110c7825 */ /* 0x001fc600078e0216 */
[----:B------:R-:W-:Y:S01]  /*dd10*/  STL [R1+0x378], R10 ;  /* 0x0003780a01007387 */ /* 0x000fe20000100800 */
[----:B-1----:R-:W-:-:S03]  /*dd20*/  IMAD.WIDE R8, R17, 0x2, R14 ;  /* 0x0000000211087825 */ /* 0x002fc600078e020e */
[----:B------:R0:W-:Y:S04]  /*dd30*/  STL [R1+0x374], R11 ;  /* 0x0003740b01007387 */ /* 0x0001e80000100800 */
[----:B------:R-:W-:Y:S04]  /*dd40*/  STL [R1+0x370], R8 ;  /* 0x0003700801007387 */ /* 0x000fe80000100800 */
[----:B------:R1:W-:Y:S01]  /*dd50*/  STL [R1+0x36c], R9 ;  /* 0x00036c0901007387 */ /* 0x0003e20000100800 */
[----:B0-----:R-:W-:-:S03]  /*dd60*/  IMAD.WIDE R10, R17, 0x2, R2 ;  /* 0x00000002110a7825 */ /* 0x001fc600078e0202 */
[----:B------:R-:W-:Y:S04]  /*dd70*/  STL [R1+0x368], R12 ;  /* 0x0003680c01007387 */ /* 0x000fe80000100800 */
[----:B------:R-:W3:Y:S04]  /*dd80*/  LDL.LU R22, [R1+0x48] ;  /* 0x0000480001167983 */ /* 0x000ee80000300800 */
[----:B------:R-:W3:Y:S01]  /*dd90*/  LDL.LU R23, [R1+0x4c] ;  /* 0x00004c0001177983 */ /* 0x000ee20000300800 */
[----:B-1----:R-:W-:-:S03]  /*dda0*/  IMAD.WIDE R8, R17, 0x2, R20 ;  /* 0x0000000211087825 */ /* 0x002fc600078e0214 */
[----:B------:R-:W-:Y:S04]  /*ddb0*/  STL [R1+0x364], R13 ;  /* 0x0003640d01007387 */ /* 0x000fe80000100800 */
[----:B------:R-:W4:Y:S04]  /*ddc0*/  LDL.LU.64 R2, [R1+0x3f8] ;  /* 0x0003f80001027983 */ /* 0x000f280000300a00 */
[----:B------:R-:W-:Y:S04]  /*ddd0*/  STL [R1+0x360], R10 ;  /* 0x0003600a01007387 */ /* 0x000fe80000100800 */
[----:B------:R-:W2:Y:S04]  /*dde0*/  LDL.LU.64 R20, [R1+0x3f0] ;  /* 0x0003f00001147983 */ /* 0x000ea80000300a00 */
[----:B---3--:R-:W-:Y:S04]  /*ddf0*/  STL.64 [R1+0x6a8], R22 ;  /* 0x0006a81601007387 */ /* 0x008fe80000100a00 */
[----:B--2---:R0:W-:Y:S04]  /*de00*/  STL.64 [R1+0x6a0], R20 ;  /* 0x0006a01401007387 */ /* 0x0041e80000100a00 */
[----:B0-----:R-:W2:Y:S04]  /*de10*/  LDL.LU R20, [R1+0x1f0] ;  /* 0x0001f00001147983 */ /* 0x001ea80000300800 */
[----:B------:R-:W2:Y:S04]  /*de20*/  LDL.LU R21, [R1+0x1f4] ;  /* 0x0001f40001157983 */ /* 0x000ea80000300800 */
[----:B------:R-:W2:Y:S04]  /*de30*/  LDL.LU R22, [R1+0x1f8] ;  /* 0x0001f80001167983 */ /* 0x000ea80000300800 */
[----:B------:R-:W2:Y:S04]  /*de40*/  LDL.LU R23, [R1+0x1fc] ;  /* 0x0001fc0001177983 */ /* 0x000ea80000300800 */
[----:B------:R0:W-:Y:S04]  /*de50*/  STL [R1+0x35c], R11 ;  /* 0x00035c0b01007387 */ /* 0x0001e80000100800 */
[----:B------:R-:W3:Y:S01]  /*de60*/  LDL.LU.64 R14, [R1+0x400] ;  /* 0x00040000010e7983 */ /* 0x000ee20000300a00 */
[----:B0-----:R-:W-:-:S03]  /*de70*/  IMAD.WIDE R10, R17, 0x2, R18 ;  /* 0x00000002110a7825 */ /* 0x001fc600078e0212 */
[----:B------:R-:W3:Y:S01]  /*de80*/  LDL.LU.64 R18, [R1+0x410] ;  /* 0x0004100001127983 */ /* 0x000ee20000300a00 */
[----:B--2---:R-:W-:Y:S03]  /*de90*/  HMMA.16816.F32.BF16 R24, R4, R26, R20 ;  /* 0x0000001a0418723c */ /* 0x004fe60000041814 */
[----:B------:R-:W2:Y:S04]  /*dea0*/  LDL.LU.64 R22, [R1+0x6a8] ;  /* 0x0006a80001167983 */ /* 0x000ea80000300a00 */
[----:B------:R-:W2:-:S12]  /*deb0*/  LDL.LU.64 R20, [R1+0x6a0] ;  /* 0x0006a00001147983 */ /* 0x000e980000300a00 */
[----:B------:R-:W-:Y:S04]  /*dec0*/  STL.64 [R1+0x70], R24 ;  /* 0x0000701801007387 */ /* 0x000fe80000100a00 */
[----:B------:R0:W-:Y:S04]  /*ded0*/  STL.64 [R1+0x78], R26 ;  /* 0x0000781a01007387 */ /* 0x0001e80000100a00 */
[----:B0-----:R-:W2:Y:S04]  /*dee0*/  LDL.LU.64 R26, [R1+0x698] ;  /* 0x00069800011a7983 */ /* 0x001ea80000300a00 */
[----:B------:R-:W3:Y:S04]  /*def0*/  LDL.LU.64 R24, [R1+0x690] ;  /* 0x0006900001187983 */ /* 0x000ee80000300a00 */
[----:B------:R-:W-:Y:S04]  /*df00*/  STL [R1+0x358], R8 ;  /* 0x0003580801007387 */ /* 0x000fe80000100800 */
[----:B------:R2:W-:Y:S04]  /*df10*/  STL [R1+0x354], R9 ;  /* 0x0003540901007387 */ /* 0x0005e80000100800 */
[----:B------:R-:W-:Y:S04]  /*df20*/  STL [R1+0x350], R10 ;  /* 0x0003500a01007387 */ /* 0x000fe80000100800 */
[----:B------:R-:W-:Y:S01]  /*df30*/  STL [R1+0x34c], R11 ;  /* 0x00034c0b01007387 */ /* 0x000fe20000100800 */
[----:B--2---:R-:W-:-:S04]  /*df40*/  IMAD.WIDE R8, R17, 0x2, R26 ;  /* 0x0000000211087825 */ /* 0x004fc800078e021a */
[----:B---3--:R-:W-:Y:S02]  /*df50*/  IMAD.WIDE R12, R17, 0x2, R24 ;  /* 0x00000002110c7825 */ /* 0x008fe400078e0218 */
[----:B------:R-:W2:Y:S04]  /*df60*/  LDL.LU.64 R16, [R1+0x418] ;  /* 0x0004180001107983 */ /* 0x000ea80000300a00 */
[----:B------:R-:W-:Y:S04]  /*df70*/  STL.64 [R1+0x668], R18 ;  /* 0x0006681201007387 */ /* 0x000fe80000100a00 */
        /* <DEDUP_REMOVED lines=11> */
[----:B------:R-:W3:Y:S04]  /*e030*/  LDL.LU R26, [R1+0x28] ;  /* 0x00002800011a7983 */ /* 0x000ee80000300800 */
[----:B------:R-:W3:Y:S04]  /*e040*/  LDL.LU R27, [R1+0x2c] ;  /* 0x00002c00011b7983 */ /* 0x000ee80000300800 */
[----:B------:R-:W-:Y:S04]  /*e050*/  STL [R1+0x348], R12 ;  /* 0x0003480c01007387 */ /* 0x000fe80000100800 */
[----:B------:R0:W-:Y:S04]  /*e060*/  STL [R1+0x344], R13 ;  /* 0x0003440d01007387 */ /* 0x0001e80000100800 */
[----:B------:R-:W3:Y:S01]  /*e070*/  LDL.LU.64 R24, [R1+0x420] ;  /* 0x0004200001187983 */ /* 0x000ee20000300a00 */
[----:B0-----:R-:W0:Y:S02]  /*e080*/  LDC R13, c[0x0][0x3ac] ;  /* 0x0000eb00ff0d7b82 */ /* 0x001e240000000800 */
[----:B0-----:R-:W-:-:S04]  /*e090*/  IMAD.SHL.U32 R13, R13, 0x40, RZ ;  /* 0x000000400d0d7824 */ /* 0x001fc800078e00ff */
[----:B------:R-:W-:-:S04]  /*e0a0*/  IMAD.WIDE R10, R13, 0x2, R20 ;  /* 0x000000020d0a7825 */ /* 0x000fc800078e0214 */
[----:B----4-:R-:W-:Y:S01]  /*e0b0*/  IMAD.WIDE R12, R13, 0x2, R2 ;  /* 0x000000020d0c7825 */ /* 0x010fe200078e0202 */
[----:B--2---:R-:W-:Y:S01]  /*e0c0*/  HMMA.16816.F32.BF16 R20, R4, R22, R16 ;  /* 0x000000160414723c */ /* 0x004fe20000041810 */
[----:B------:R-:W2:Y:S04]  /*e0d0*/  LDL.LU.64 R18, [R1+0x688] ;  /* 0x0006880001127983 */ /* 0x000ea80000300a00 */
[----:B------:R-:W2:-:S14]  /*e0e0*/  LDL.LU.64 R16, [R1+0x680] ;  /* 0x0006800001107983 */ /* 0x000e9c0000300a00 */
[----:B------:R-:W-:Y:S04]  /*e0f0*/  STL.64 [R1+0x60], R20 ;  /* 0x0000601401007387 */ /* 0x000fe80000100a00 */
[----:B------:R0:W-:Y:S04]  /*e100*/  STL.64 [R1+0x68], R22 ;  /* 0x0000681601007387 */ /* 0x0001e80000100a00 */
[----:B0-----:R-:W4:Y:S04]  /*e110*/  LDL.LU.64 R22, [R1+0x678] ;  /* 0x0006780001167983 */ /* 0x001f280000300a00 */
[----:B------:R-:W2:Y:S04]  /*e120*/  LDL.LU.64 R20, [R1+0x428] ;  /* 0x0004280001147983 */ /* 0x000ea80000300a00 */
[----:B------:R-:W2:Y:S04]  /*e130*/  LDL.LU.64 R2, [R1+0x670] ;  /* 0x0006700001027983 */ /* 0x000ea80000300a00 */
[----:B------:R-:W-:Y:S04]  /*e140*/  STL [R1+0x340], R8 ;  /* 0x0003400801007387 */ /* 0x000fe80000100800 */
[----:B------:R-:W-:Y:S04]  /*e150*/  STL [R1+0x26c], R9 ;  /* 0x00026c0901007387 */ /* 0x000fe80000100800 */
[----:B------:R-:W-:Y:S04]  /*e160*/  STL [R1+0x268], R10 ;  /* 0x0002680a01007387 */ /* 0x000fe80000100800 */
[----:B------:R0:W-:Y:S02]  /*e170*/  STL [R1+0x264], R11 ;  /* 0x0002640b01007387 */ /* 0x0001e40000100800 */
[----:B0-----:R-:W0:Y:S02]  /*e180*/  LDC R11, c[0x0][0x3ac] ;  /* 0x0000eb00ff0b7b82 */ /* 0x001e240000000800 */
[----:B------:R-:W-:Y:S04]  /*e190*/  STL [R1+0x260], R12 ;  /* 0x0002600c01007387 */ /* 0x000fe80000100800 */
[----:B------:R1:W-:Y:S04]  /*e1a0*/  STL [R1+0x1cc], R13 ;  /* 0x0001cc0d01007387 */ /* 0x0003e80000100800 */
[----:B-1----:R-:W2:Y:S01]  /*e1b0*/  LDL.LU.64 R12, [R1+0x408] ;  /* 0x00040800010c7983 */ /* 0x002ea20000300a00 */
[----:B0-----:R-:W-:-:S04]  /*e1c0*/  IMAD.SHL.U32 R11, R11, 0x40, RZ ;  /* 0x000000400b0b7824 */ /* 0x001fc800078e00ff */
[C---:B------:R-:W-:Y:S02]  /*e1d0*/  IMAD.WIDE R8, R11.reuse, 0x2, R14 ;  /* 0x000000020b087825 */ /* 0x040fe400078e020e */
[----:B------:R-:W3:Y:S04]  /*e1e0*/  LDL.LU R14, [R1+0x38] ;  /* 0x00003800010e7983 */ /* 0x000ee80000300800 */
[----:B------:R-:W3:Y:S01]  /*e1f0*/  LDL.LU R15, [R1+0x3c] ;  /* 0x00003c00010f7983 */ /* 0x000ee20000300800 */
[----:B--2---:R-:W-:Y:S02]  /*e200*/  IMAD.WIDE R10, R11, 0x2, R12 ;  /* 0x000000020b0a7825 */ /* 0x004fe400078e020c */
[----:B---3--:R-:W-:Y:S01]  /*e210*/  HMMA.16816.F32.BF16 R12, R4, R14, R16 ;  /* 0x0000000e040c723c */ /* 0x008fe20000041810 */
[----:B------:R-:W2:Y:S04]  /*e220*/  LDL.LU.64 R18, [R1+0x668] ;  /* 0x0006680001127983 */ /* 0x000ea80000300a00 */
[----:B------:R-:W3:-:S14]  /*e230*/  LDL.LU.64 R16, [R1+0x660] ;  /* 0x0006600001107983 */ /* 0x000edc0000300a00 */
[----:B------:R-:W-:Y:S04]  /*e240*/  STL.64 [R1+0x5c8], R14 ;  /* 0x0005c80e01007387 */ /* 0x000fe80000100a00 */
[----:B------:R0:W-:Y:S04]  /*e250*/  STL.64 [R1+0x5c0], R12 ;  /* 0x0005c00c01007387 */ /* 0x0001e80000100a00 */
[----:B------:R1:W-:Y:S04]  /*e260*/  STL [R1+0x1c8], R8 ;  /* 0x0001c80801007387 */ /* 0x0003e80000100800 */
[----:B------:R1:W-:Y:S04]  /*e270*/  STL [R1+0x1c4], R9 ;  /* 0x0001c40901007387 */ /* 0x0003e80000100800 */
[----:B------:R4:W-:Y:S01]  /*e280*/  STL [R1+0x1c0], R10 ;  /* 0x0001c00a01007387 */ /* 0x0009e20000100800 */
[----:B0-----:R-:W0:Y:S03]  /*e290*/  LDC R13, c[0x0][0x3ac] ;  /* 0x0000eb00ff0d7b82 */ /* 0x001e260000000800 */
[----:B------:R4:W-:Y:S04]  /*e2a0*/  STL [R1+0x1bc], R11 ;  /* 0x0001bc0b01007387 */ /* 0x0009e80000100800 */
[----:B-1----:R-:W3:Y:S04]  /*e2b0*/  LDL.LU R8, [R1+0x240] ;  /* 0x0002400001087983 */ /* 0x002ee80000300800 */
[----:B------:R-:W3:Y:S04]  /*e2c0*/  LDL.LU R9, [R1+0x244] ;  /* 0x0002440001097983 */ /* 0x000ee80000300800 */
[----:B----4-:R-:W4:Y:S04]  /*e2d0*/  LDL.LU R10, [R1+0x248] ;  /* 0x00024800010a7983 */ /* 0x010f280000300800 */
[----:B------:R-:W4:Y:S01]  /*e2e0*/  LDL.LU R11, [R1+0x24c] ;  /* 0x00024c00010b7983 */ /* 0x000f220000300800 */
[----:B0-----:R-:W-:-:S02]  /*e2f0*/  IMAD.SHL.U32 R13, R13, 0x40, RZ ;  /* 0x000000400d0d7824 */ /* 0x001fc400078e00ff */
[----:B------:R-:W-:Y:S02]  /*e300*/  IMAD.MOV.U32 R14, RZ, RZ, R29 ;  /* 0x000000ffff0e7224 */ /* 0x000fe400078e001d */
[----:B------:R-:W4:Y:S01]  /*e310*/  LDL.LU R29, [R1+0x65c] ;  /* 0x00065c00011d7983 */ /* 0x000f220000300800 */
[----:B------:R-:W-:-:S03]  /*e320*/  IMAD.MOV.U32 R15, RZ, RZ, R0 ;  /* 0x000000ffff0f7224 */ /* 0x000fc600078e0000 */
[----:B------:R-:W4:Y:S01]  /*e330*/  LDL.LU R0, [R1+0x658] ;  /* 0x0006580001007983 */ /* 0x000f220000300800 */
[----:B--2---:R-:W-:-:S04]  /*e340*/  IMAD.WIDE R18, R13, 0x2, R18 ;  /* 0x000000020d127825 */ /* 0x004fc800078e0212 */
[C---:B---3--:R-:W-:Y:S01]  /*e350*/  IMAD.WIDE R16, R13.reuse, 0x2, R16 ;  /* 0x000000020d107825 */ /* 0x048fe200078e0210 */
[----:B------:R-:W-:Y:S04]  /*e360*/  STL [R1+0x1b8], R18 ;  /* 0x0001b81201007387 */ /* 0x000fe80000100800 */
[----:B------:R0:W-:Y:S02]  /*e370*/  STL [R1+0x1b4], R19 ;  /* 0x0001b41301007387 */ /* 0x0001e40000100800 */
[----:B0-----:R-:W-:Y:S01]  /*e380*/  IMAD.WIDE R18, R13, 0x2, R24 ;  /* 0x000000020d127825 */ /* 0x001fe200078e0218 */
[----:B----4-:R-:W-:-:S15]  /*e390*/  HMMA.16816.F32.BF16 R8, R4, R26, R8 ;  /* 0x0000001a0408723c */ /* 0x010fde0000041808 */
[----:B------:R-:W-:-:S04]  /*e3a0*/  NOP ;  /* 0x0000000000007918 */ /* 0x000fc80000000000 */
[----:B------:R0:W-:Y:S04]  /*e3b0*/  STL.64 [R1+0x600], R10 ;  /* 0x0006000a01007387 */ /* 0x0001e80000100a00 */
[----:B------:R-:W-:Y:S01]  /*e3c0*/  STL.64 [R1+0x5f8], R8 ;  /* 0x0005f80801007387 */ /* 0x000fe20000100a00 */
[----:B0-----:R-:W-:-:S03]  /*e3d0*/  IMAD.MOV.U32 R10, RZ, RZ, R3 ;  /* 0x000000ffff0a7224 */ /* 0x001fc600078e0003 */
[----:B------:R-:W2:Y:S01]  /*e3e0*/  LDL.LU R3, [R1+0x654] ;  /* 0x0006540001037983 */ /* 0x000ea20000300800 */
[----:B------:R-:W-:-:S03]  /*e3f0*/  IMAD.MOV.U32 R11, RZ, RZ, R2 ;  /* 0x000000ffff0b7224 */ /* 0x000fc600078e0002 */
[----:B------:R-:W3:Y:S04]  /*e400*/  LDL.LU R2, [R1+0x650] ;  /* 0x0006500001027983 */ /* 0x000ee80000300800 */
[----:B------:R-:W-:Y:S04]  /*e410*/  STL [R1+0x1b0], R16 ;  /* 0x0001b01001007387 */ /* 0x000fe80000100800 */
[----:B------:R0:W-:Y:S04]  /*e420*/  STL [R1+0x19c], R17 ;  /* 0x00019c1101007387 */ /* 0x0001e80000100800 */
[----:B0-----:R-:W4:Y:S04]  /*e430*/  LDL.LU.64 R16, [R1+0x430] ;  /* 0x0004300001107983 */ /* 0x001f280000300a00 */
[----:B------:R-:W-:Y:S04]  /*e440*/  STL [R1+0x198], R18 ;  /* 0x0001981201007387 */ /* 0x000fe80000100800 */
[----:B------:R-:W2:Y:S04]  /*e450*/  LDL.LU.64 R8, [R1+0x450] ;  /* 0x0004500001087983 */ /* 0x000ea80000300a00 */
[----:B------:R-:W-:Y:S04]  /*e460*/  STL.64 [R1+0x638], R10 ;  /* 0x0006380a01007387 */ /* 0x000fe80000100a00 */
[----:B--2---:R0:W-:Y:S04]  /*e470*/  STL.64 [R1+0x630], R8 ;  /* 0x0006300801007387 */ /* 0x0041e80000100a00 */
[----:B0-----:R-:W2:Y:S04]  /*e480*/  LDL.LU R8, [R1+0x220] ;  /* 0x0002200001087983 */ /* 0x001ea80000300800 */
[----:B------:R-:W2:Y:S04]  /*e490*/  LDL.LU R9, [R1+0x224] ;  /* 0x0002240001097983 */ /* 0x000ea80000300800 */
[----:B------:R-:W2:Y:S04]  /*e4a0*/  LDL.LU R10, [R1+0x228] ;  /* 0x00022800010a7983 */ /* 0x000ea80000300800 */
[----:B------:R-:W2:Y:S04]  /*e4b0*/  LDL.LU R11, [R1+0x22c] ;  /* 0x00022c00010b7983 */ /* 0x000ea80000300800 */
[----:B------:R-:W2:Y:S04]  /*e4c0*/  LDL.LU R24, [R1+0x1e0] ;  /* 0x0001e00001187983 */ /* 0x000ea80000300800 */
[----:B------:R-:W2:Y:S04]  /*e4d0*/  LDL.LU R25, [R1+0x1e4] ;  /* 0x0001e40001197983 */ /* 0x000ea80000300800 */
[----:B------:R-:W2:Y:S04]  /*e4e0*/  LDL.LU R26, [R1+0x1e8] ;  /* 0x0001e800011a7983 */ /* 0x000ea80000300800 */
[----:B------:R-:W2:Y:S01]  /*e4f0*/  LDL.LU R27, [R1+0x1ec] ;  /* 0x0001ec00011b7983 */ /* 0x000ea20000300800 */
[----:B------:R-:W-:-:S03]  /*e500*/  IMAD.WIDE R20, R13, 0x2, R20 ;  /* 0x000000020d147825 */ /* 0x000fc600078e0214 */
[----:B--2---:R0:W-:Y:S04]  /*e510*/  STL.64 [R1+0x610], R26 ;  /* 0x0006101a01007387 */ /* 0x0041e80000100a00 */
[----:B------:R1:W-:Y:S01]  /*e520*/  STL.64 [R1+0x608], R24 ;  /* 0x0006081801007387 */ /* 0x0003e20000100a00 */
[----:B0-----:R-:W-:-:S03]  /*e530*/  IMAD.MOV.U32 R26, RZ, RZ, R3 ;  /* 0x000000ffff1a7224 */ /* 0x001fc600078e0003 */
[----:B-1----:R-:W2:Y:S01]  /*e540*/  LDL.LU R24, [R1+0x200] ;  /* 0x0002000001187983 */ /* 0x002ea20000300800 */
[----:B---3--:R-:W-:-:S03]  /*e550*/  IMAD.MOV.U32 R25, RZ, RZ, R2 ;  /* 0x000000ffff197224 */ /* 0x008fc600078e0002 */
[----:B------:R-:W3:Y:S04]  /*e560*/  LDL.LU R2, [R1+0x64c] ;  /* 0x00064c0001027983 */ /* 0x000ee80000300800 */
[----:B------:R-:W3:Y:S04]  /*e570*/  LDL.LU R3, [R1+0x648] ;  /* 0x0006480001037983 */ /* 0x000ee80000300800 */
[----:B------:R-:W2:Y:S04]  /*e580*/  LDL.LU R27, [R1+0x20c] ;  /* 0x00020c00011b7983 */ /* 0x000ea80000300800 */
[----:B------:R-:W-:Y:S04]  /*e590*/  STL [R1+0x194], R19 ;  /* 0x0001941301007387 */ /* 0x000fe80000100800 */
[----:B------:R-:W-:Y:S04]  /*e5a0*/  STL [R1+0x190], R20 ;  /* 0x0001901401007387 */ /* 0x000fe80000100800 */
[----:B------:R0:W-:Y:S02]  /*e5b0*/  STL [R1+0x18c], R21 ;  /* 0x00018c1501007387 */ /* 0x0001e40000100800 */
[----:B0-----:R-:W0:Y:S02]  /*e5c0*/  LDC R21, c[0x0][0x3ac] ;  /* 0x0000eb00ff157b82 */ /* 0x001e240000000800 */
[----:B0-----:R-:W-:-:S04]  /*e5d0*/  IMAD.SHL.U32 R21, R21, 0x40, RZ ;  /* 0x0000004015157824 */ /* 0x001fc800078e00ff */
[----:B---3--:R-:W-:Y:S02]  /*e5e0*/  IMAD.WIDE R18, R21, 0x2, R2 ;  /* 0x0000000215127825 */ /* 0x008fe400078e0202 */
[----:B------:R-:W3:Y:S02]  /*e5f0*/  LDL.LU.64 R2, [R1+0x640] ;  /* 0x0006400001027983 */ /* 0x000ee40000300a00 */
[----:B----4-:R-:W-:Y:S02]  /*e600*/  IMAD.WIDE R16, R13, 0x2, R16 ;  /* 0x000000020d107825 */ /* 0x010fe400078e0210 */
[----:B------:R-:W-:Y:S01]  /*e610*/  HMMA.16816.F32.BF16 R12, R4, R14, R8 ;  /* 0x0000000e040c723c */ /* 0x000fe20000041808 */
[----:B------:R-:W2:Y:S04]  /*e620*/  LDL.LU.64 R10, [R1+0x638] ;  /* 0x00063800010a7983 */ /* 0x000ea80000300a00 */
[----:B------:R-:W4:-:S14]  /*e630*/  LDL.LU.64 R8, [R1+0x630] ;  /* 0x0006300001087983 */ /* 0x000f1c0000300a00 */
[----:B------:R0:W-:Y:S04]  /*e640*/  STL.64 [R1+0x210], R12 ;  /* 0x0002100c01007387 */ /* 0x0001e80000100a00 */
[----:B------:R1:W-:Y:S04]  /*e650*/  STL.64 [R1+0x218], R14 ;  /* 0x0002180e01007387 */ /* 0x0003e80000100a00 */
[----:B0-----:R-:W2:Y:S04]  /*e660*/  LDL.LU R12, [R1+0x250] ;  /* 0x00025000010c7983 */ /* 0x001ea80000300800 */
[----:B------:R-:W2:Y:S01]  /*e670*/  LDL.LU R13, [R1+0x254] ;  /* 0x00025400010d7983 */ /* 0x000ea20000300800 */
[----:B-1----:R-:W-:-:S02]  /*e680*/  IMAD.MOV.U32 R14, RZ, RZ, R0 ;  /* 0x000000ffff0e7224 */ /* 0x002fc400078e0000 */
[----:B------:R-:W-:Y:S01]  /*e690*/  IMAD.MOV.U32 R15, RZ, RZ, R29 ;  /* 0x000000ffff0f7224 */ /* 0x000fe200078e001d */
[----:B------:R0:W5:Y:S04]  /*e6a0*/  LDL.LU R0, [R1+0x62c] ;  /* 0x00062c0001007983 */ /* 0x0001680000300800 */
[----:B------:R0:W5:Y:S01]  /*e6b0*/  LDL.LU R29, [R1+0x628] ;  /* 0x00062800011d7983 */ /* 0x0001620000300800 */
[----:B---3--:R-:W-:-:S03]  /*e6c0*/  IMAD.WIDE R20, R21, 0x2, R2 ;  /* 0x0000000215147825 */ /* 0x008fc600078e0202 */
[----:B------:R-:W3:Y:S04]  /*e6d0*/  LDL.LU.64 R2, [R1+0x620] ;  /* 0x0006200001027983 */ /* 0x000ee80000300a00 */
[----:B------:R-:W-:Y:S04]  /*e6e0*/  STL [R1+0x188], R16 ;  /* 0x0001881001007387 */ /* 0x000fe80000100800 */
[----:B------:R1:W-:Y:S02]  /*e6f0*/  STL [R1+0x184], R17 ;  /* 0x0001841101007387 */ /* 0x0003e40000100800 */
[----:B-1----:R-:W1:Y:S02]  /*e700*/  LDC R17, c[0x0][0x3ac] ;  /* 0x0000eb00ff117b82 */ /* 0x002e640000000800 */
[----:B------:R-:W-:Y:S04]  /*e710*/  STL [R1+0x180], R18 ;  /* 0x0001801201007387 */ /* 0x000fe80000100800 */
[----:B------:R-:W-:Y:S01]  /*e720*/  STL [R1+0x14c], R19 ;  /* 0x00014c1301007387 */ /* 0x000fe20000100800 */
[----:B-1----:R-:W-:-:S04]  /*e730*/  IMAD.SHL.U32 R17, R17, 0x40, RZ ;  /* 0x0000004011117824 */ /* 0x002fc800078e00ff */
[----:B---3--:R-:W-:Y:S02]  /*e740*/  IMAD.WIDE R16, R17, 0x2, R2 ;  /* 0x0000000211107825 */ /* 0x008fe400078e0202 */
[----:B------:R-:W3:Y:S04]  /*e750*/  LDL.LU.64 R2, [R1+0x618] ;  /* 0x0006180001027983 */ /* 0x000ee80000300a00 */
[----:B------:R-:W-:Y:S04]  /*e760*/  STL [R1+0x148], R20 ;  /* 0x0001481401007387 */ /* 0x000fe80000100800 */
[----:B------:R1:W-:Y:S02]  /*e770*/  STL [R1+0x144], R21 ;  /* 0x0001441501007387 */ /* 0x0003e40000100800 */
[----:B-1----:R-:W1:Y:S02]  /*e780*/  LDC R21, c[0x0][0x3ac] ;  /* 0x0000eb00ff157b82 */ /* 0x002e640000000800 */
[----:B-1----:R-:W-:-:S04]  /*e790*/  IMAD.SHL.U32 R21, R21, 0x40, RZ ;  /* 0x0000004015157824 */ /* 0x002fc800078e00ff */
[----:B----4-:R-:W-:Y:S02]  /*e7a0*/  IMAD.WIDE R18, R21, 0x2, R8 ;  /* 0x0000000215127825 */ /* 0x010fe400078e0208 */
[----:B--2---:R-:W-:Y:S01]  /*e7b0*/  HMMA.16816.F32.BF16 R8, R4, R10, R24 ;  /* 0x0000000a0408723c */ /* 0x004fe20000041818 */
[----:B------:R-:W2:Y:S04]  /*e7c0*/  LDL.LU.64 R26, [R1+0x610] ;  /* 0x00061000011a7983 */ /* 0x000ea80000300a00 */
[----:B------:R-:W2:-:S14]  /*e7d0*/  LDL.LU.64 R24, [R1+0x608] ;  /* 0x0006080001187983 */ /* 0x000e9c0000300a00 */
[----:B------:R-:W-:Y:S04]  /*e7e0*/  STL.64 [R1+0x1f0], R8 ;  /* 0x0001f00801007387 */ /* 0x000fe80000100a00 */
[----:B------:R1:W-:Y:S04]  /*e7f0*/  STL.64 [R1+0x1f8], R10 ;  /* 0x0001f80a01007387 */ /* 0x0003e80000100a00 */
[----:B-1----:R0:W5:Y:S04]  /*e800*/  LDL.LU.64 R10, [R1+0x600] ;  /* 0x00060000010a7983 */ /* 0x0021680000300a00 */
[----:B------:R0:W5:Y:S01]  /*e810*/  LDL.LU.64 R8, [R1+0x5f8] ;  /* 0x0005f80001087983 */ /* 0x0001620000300a00 */
[----:B---3--:R-:W-:-:S03]  /*e820*/  IMAD.WIDE R20, R21, 0x2, R2 ;  /* 0x0000000215147825 */ /* 0x008fc600078e0202 */
[----:B------:R-:W3:Y:S04]  /*e830*/  LDL.LU.64 R2, [R1+0x5f0] ;  /* 0x0005f00001027983 */ /* 0x000ee80000300a00 */
[----:B------:R-:W-:Y:S04]  /*e840*/  STL [R1+0x140], R16 ;  /* 0x0001401001007387 */ /* 0x000fe80000100800 */
[----:B------:R1:W-:Y:S02]  /*e850*/  STL [R1+0x12c], R17 ;  /* 0x00012c1101007387 */ /* 0x0003e40000100800 */
[----:B-1----:R-:W1:Y:S02]  /*e860*/  LDC R17, c[0x0][0x3ac] ;  /* 0x0000eb00ff117b82 */ /* 0x002e640000000800 */
[----:B------:R-:W-:Y:S04]  /*e870*/  STL [R1+0x128], R18 ;  /* 0x0001281201007387 */ /* 0x000fe80000100800 */
[----:B------:R4:W-:Y:S04]  /*e880*/  STL [R1+0x124], R19 ;  /* 0x0001241301007387 */ /* 0x0009e80000100800 */
[----:B----4-:R-:W4:Y:S01]  /*e890*/  LDL.LU.64 R18, [R1+0x468] ;  /* 0x0004680001127983 */ /* 0x010f220000300a00 */
[----:B--2---:R-:W-:Y:S01]  /*e8a0*/  HMMA.16816.F32.BF16 R24, R4, R22, R24 ;  /* 0x000000160418723c */ /* 0x004fe20000041818 */
[----:B-1----:R-:W-:Y:S01]  /*e8b0*/  IMAD.SHL.U32 R17, R17, 0x40, RZ ;  /* 0x0000004011117824 */ /* 0x002fe200078e00ff */
[----:B------:R-:W1:-:S15]  /*e8c0*/  LDC R23, c[0x0][0x3ac] ;  /* 0x0000eb00ff177b82 */ /* 0x000e5e0000000800 */
[----:B------:R-:W-:Y:S02]  /*e8d0*/  NOP ;  /* 0x0000000000007918 */ /* 0x000fe40000000000 */
[----:B------:R-:W-:Y:S02]  /*e8e0*/  IMAD.MOV.U32 R22, RZ, RZ, R27 ;  /* 0x000000ffff167224 */ /* 0x000fe400078e001b */
[----:B---3--:R-:W-:Y:S02]  /*e8f0*/  IMAD.WIDE R16, R17, 0x2, R2 ;  /* 0x0000000211107825 */ /* 0x008fe400078e0202 */
[----:B------:R-:W2:Y:S04]  /*e900*/  LDL.LU.64 R2, [R1+0x5e8] ;  /* 0x0005e80001027983 */ /* 0x000ea80000300a00 */
[----:B------:R-:W-:Y:S04]  /*e910*/  STL [R1+0x120], R20 ;  /* 0x0001201401007387 */ /* 0x000fe80000100800 */
[----:B------:R3:W-:Y:S04]  /*e920*/  STL [R1+0x11c], R21 ;  /* 0x00011c1501007387 */ /* 0x0007e80000100800 */
[----:B---3--:R-:W3:Y:S04]  /*e930*/  LDL.LU.64 R20, [R1+0x470] ;  /* 0x0004700001147983 */ /* 0x008ee80000300a00 */
[----:B------:R-:W-:Y:S04]  /*e940*/  STL.64 [R1+0x1a0], R24 ;  /* 0x0001a01801007387 */ /* 0x000fe80000100a00 */
[----:B------:R0:W-:Y:S04]  /*e950*/  STL.64 [R1+0x1a8], R26 ;  /* 0x0001a81a01007387 */ /* 0x0001e80000100a00 */
[----:B0-----:R-:W3:Y:S01]  /*e960*/  LDL.LU.64 R26, [R1+0x5e0] ;  /* 0x0005e000011a7983 */ /* 0x001ee20000300a00 */
[----:B-1----:R-:W-:-:S03]  /*e970*/  IMAD.SHL.U32 R23, R23, 0x40, RZ ;  /* 0x0000004017177824 */ /* 0x002fc600078e00ff */
[----:B------:R0:W5:Y:S01]  /*e980*/  LDL.LU.64 R24, [R1+0x5d8] ;  /* 0x0005d80001187983 */ /* 0x0001620000300a00 */
[----:B----4-:R-:W-:-:S03]  /*e990*/  IMAD.WIDE R18, R23, 0x2, R18 ;  /* 0x0000000217127825 */ /* 0x010fc600078e0212 */
[----:B------:R-:W-:Y:S04]  /*e9a0*/  STL [R1+0x30], R16 ;  /* 0x0000301001007387 */ /* 0x000fe80000100800 */
[----:B------:R2:W-:Y:S02]  /*e9b0*/  STL [R1+0x2c], R17 ;  /* 0x00002c1101007387 */ /* 0x0005e40000100800 */
[C---:B--2---:R-:W-:Y:S02]  /*e9c0*/  IMAD.WIDE R16, R23.reuse, 0x2, R2 ;  /* 0x0000000217107825 */ /* 0x044fe400078e0202 */
[----:B------:R-:W2:Y:S04]  /*e9d0*/  LDL.LU.64 R2, [R1+0x5d0] ;  /* 0x0005d00001027983 */ /* 0x000ea80000300a00 */
[----:B------:R-:W-:Y:S04]  /*e9e0*/  STL [R1+0x28], R18 ;  /* 0x0000281201007387 */ /* 0x000fe80000100800 */
[----:B------:R1:W-:Y:S01]  /*e9f0*/  STL [R1+0x24], R19 ;  /* 0x0000241301007387 */ /* 0x0003e20000100800 */
[----:B---3--:R-:W-:Y:S01]  /*ea00*/  IMAD.WIDE R20, R23, 0x2, R20 ;  /* 0x0000000217147825 */ /* 0x008fe200078e0214 */
[----:B-1----:R-:W1:Y:S04]  /*ea10*/  LDC R19, c[0x0][0x3ac] ;  /* 0x0000eb00ff137b82 */ /* 0x002e680000000800 */
[----:B------:R-:W-:Y:S01]  /*ea20*/  STL [R1+0x20], R20 ;  /* 0x0000201401007387 */ /* 0x000fe20000100800 */
[----:B------:R-:W-:Y:S03]  /*ea30*/  HMMA.16816.F32.BF16 R4, R4, R26, R12 ;  /* 0x0000001a0404723c */ /* 0x000fe6000004180c */
[----:B------:R3:W-:Y:S01]  /*ea40*/  STL [R1+0x1c], R21 ;  /* 0x00001c1501007387 */ /* 0x0007e20000100800 */
[----:B------:R-:W4:Y:S03]  /*ea50*/  LDC R23, c[0x0][0x3a8] ;  /* 0x0000ea00ff177b82 */ /* 0x000f260000000800 */
[----:B---3--:R-:W3:Y:S04]  /*ea60*/  LDL.LU.64 R20, [R1+0x488] ;  /* 0x0004880001147983 */ /* 0x008ee80000300a00 */
[----:B------:R0:W5:Y:S04]  /*ea70*/  LDL.LU.64 R14, [R1+0x5c8] ;  /* 0x0005c800010e7983 */ /* 0x0001680000300a00 */
[----:B------:R0:W5:Y:S04]  /*ea80*/  LDL.LU.64 R12, [R1+0x5c0] ;  /* 0x0005c000010c7983 */ /* 0x0001680000300a00 */
[----:B------:R-:W-:Y:S04]  /*ea90*/  STL.64 [R1+0xb0], R4 ;  /* 0x0000b00401007387 */ /* 0x000fe80000100a00 */
[----:B------:R3:W-:Y:S04]  /*eaa0*/  STL.64 [R1+0xb8], R6 ;  /* 0x0000b80601007387 */ /* 0x0007e80000100a00 */
[----:B------:R-:W3:Y:S01]  /*eab0*/  LDL.LU.64 R26, [R1+0x480] ;  /* 0x00048000011a7983 */ /* 0x000ee20000300a00 */
[----:B-1----:R-:W-:-:S02]  /*eac0*/  IMAD.SHL.U32 R19, R19, 0x40, RZ ;  /* 0x0000004013137824 */ /* 0x002fc400078e00ff */
[----:B------:R-:W-:Y:S01]  /*ead0*/  IMAD.MOV.U32 R18, RZ, RZ, R7 ;  /* 0x000000ffff127224 */ /* 0x000fe200078e0007 */
[----:B------:R-:W-:Y:S04]  /*eae0*/  STL [R1+0x18], R16 ;  /* 0x0000181001007387 */ /* 0x000fe80000100800 */
[----:B------:R-:W-:Y:S01]  /*eaf0*/  STL [R1+0x14], R17 ;  /* 0x0000141101007387 */ /* 0x000fe20000100800 */
[----:B------:R-:W-:Y:S01]  /*eb00*/  UIADD3 UR6, UPT, UPT, UR6, -0x1, URZ ;  /* 0xffffffff06067890 */ /* 0x000fe2000fffe0ff */
[----:B----4-:R-:W-:-:S03]  /*eb10*/  IMAD.SHL.U32 R23, R23, 0x40, RZ ;  /* 0x0000004017177824 */ /* 0x010fc600078e00ff */
[----:B------:R-:W-:Y:S02]  /*eb20*/  UISETP.NE.U32.AND UP0, UPT, UR6, URZ, UPT ;  /* 0x000000ff0600728c */ /* 0x000fe4000bf05070 */
[----:B------:R-:W-:Y:S01]  /*eb30*/  UIADD3 UR7, UPT, UPT, UR7, -0x40, URZ ;  /* 0xffffffc007077890 */ /* 0x000fe2000fffe0ff */
[----:B--2---:R-:W-:-:S04]  /*eb40*/  IMAD.WIDE R2, R23, 0x2, R2 ;  /* 0x0000000217027825 */ /* 0x004fc800078e0202 */
[----:B---3--:R-:W-:-:S04]  /*eb50*/  IMAD.WIDE R6, R19, 0x2, R20 ;  /* 0x0000000213067825 */ /* 0x008fc800078e0214 */
[----:B------:R-:W-:-:S05]  /*eb60*/  IMAD.WIDE R4, R19, 0x2, R26 ;  /* 0x0000000213047825 */ /* 0x000fca00078e021a */
[----:B------:R1:W-:Y:S04]  /*eb70*/  STL [R1+0x10], R4 ;  /* 0x0000100401007387 */ /* 0x0003e80000100800 */
[----:B------:R0:W-:Y:S04]  /*eb80*/  STL [R1+0xc], R5 ;  /* 0x00000c0501007387 */ /* 0x0001e80000100800 */
[----:B------:R0:W-:Y:S01]  /*eb90*/  STL [R1+0x8], R6 ;  /* 0x0000080601007387 */ /* 0x0001e20000100800 */
[----:B------:R-:W-:Y:S02]  /*eba0*/  IMAD.MOV.U32 R27, RZ, RZ, R7 ;  /* 0x000000ffff1b7224 */ /* 0x000fe400078e0007 */
[----:B-1----:R-:W-:-:S02]  /*ebb0*/  IMAD.MOV.U32 R4, RZ, RZ, R2 ;  /* 0x000000ffff047224 */ /* 0x002fc400078e0002 */
[----:B------:R-:W-:Y:S01]  /*ebc0*/  IMAD.MOV.U32 R2, RZ, RZ, R3 ;  /* 0x000000ffff027224 */ /* 0x000fe200078e0003 */
[----:B------:R-:W-:Y:S06]  /*ebd0*/  BRA.U UP0, `(.L_x_2) ;  /* 0xffffff5d00247547 */ /* 0x000fec000b83ffff */
[----:B-----5:R1:W-:Y:S04]  /*ebe0*/  STL [R1+0x644], R15 ;  /* 0x0006440f01007387 */ /* 0x0203e80000100800 */
[----:B-1----:R-:W2:Y:S04]  /*ebf0*/  LDL.LU R15, [R1+0x218] ;  /* 0x00021800010f7983 */ /* 0x002ea80000300800 */
[----:B--2---:R1:W-:Y:S04]  /*ec00*/  STL [R1+0x64c], R15 ;  /* 0x00064c0f01007387 */ /* 0x0043e80000100800 */
        /* <DEDUP_REMOVED lines=32> */
[----:B------:R2:W-:Y:S01]  /*ee10*/  STL [R1+0x640], R11 ;  /* 0x0006400b01007387 */ /* 0x0005e20000100800 */
[----:B-1----:R-:W-:-:S03]  /*ee20*/  IMAD.MOV.U32 R15, RZ, RZ, R22 ;  /* 0x000000ffff0f7224 */ /* 0x002fc600078e0016 */
[----:B--2---:R-:W2:Y:S04]  /*ee30*/  LDL.LU R11, [R1+0x1f4] ;  /* 0x0001f400010b7983 */ /* 0x004ea80000300800 */
        /* <DEDUP_REMOVED lines=38> */
[----:B------:R1:W-:Y:S04]  /*f0a0*/  STL [R1+0x638], R10 ;  /* 0x0006380a01007387 */ /* 0x0003e80000100800 */
[----:B-1----:R-:W3:Y:S04]  /*f0b0*/  LDL.LU R10, [R1+0x1f0] ;  /* 0x0001f000010a7983 */ /* 0x002ee80000300800 */
[----:B------:R1:W-:Y:S04]  /*f0c0*/  STL [R1+0x634], R13 ;  /* 0x0006340d01007387 */ /* 0x0003e80000100800 */
[----:B-1----:R-:W3:Y:S04]  /*f0d0*/  LDL.LU R13, [R1+0x210] ;  /* 0x00021000010d7983 */ /* 0x002ee80000300800 */
[----:B------:R1:W-:Y:S04]  /*f0e0*/  STL [R1+0x630], R9 ;  /* 0x0006300901007387 */ /* 0x0003e80000100800 */
[----:B-1----:R-:W4:Y:S04]  /*f0f0*/  LDL.LU R9, [R1+0x2ac] ;  /* 0x0002ac0001097983 */ /* 0x002f280000300800 */
[----:B------:R1:W-:Y:S04]  /*f100*/  STL [R1+0x62c], R12 ;  /* 0x00062c0c01007387 */ /* 0x0003e80000100800 */
[----:B-1----:R-:W4:Y:S04]  /*f110*/  LDL.LU R12, [R1+0x17c] ;  /* 0x00017c00010c7983 */ /* 0x002f280000300800 */
[----:B------:R1:W-:Y:S04]  /*f120*/  STL [R1+0x628], R8 ;  /* 0x0006280801007387 */ /* 0x0003e80000100800 */
[----:B-1----:R-:W2:Y:S04]  /*f130*/  LDL.LU R8, [R1+0x2a8] ;  /* 0x0002a80001087983 */ /* 0x002ea80000300800 */
[----:B------:R-:W2:Y:S04]  /*f140*/  LDL.LU R29, [R1+0x174] ;  /* 0x00017400011d7983 */ /* 0x000ea80000300800 */
[----:B------:R-:W2:Y:S04]  /*f150*/  LDL.LU R0, [R1+0x2a0] ;  /* 0x0002a00001007983 */ /* 0x000ea80000300800 */
[----:B------:R-:W2:Y:S04]  /*f160*/  LDL.LU R28, [R1+0x170] ;  /* 0x00017000011c7983 */ /* 0x000ea80000300800 */
[----:B------:R-:W2:Y:S04]  /*f170*/  LDL.LU R4, [R1+0x2ec] ;  /* 0x0002ec0001047983 */ /* 0x000ea80000300800 */
[----:B------:R-:W2:Y:S04]  /*f180*/  LDL.LU R2, [R1+0x2fc] ;  /* 0x0002fc0001027983 */ /* 0x000ea80000300800 */
[----:B------:R-:W2:Y:S04]  /*f190*/  LDL.LU R27, [R1+0x2e8] ;  /* 0x0002e800011b7983 */ /* 0x000ea80000300800 */
[----:B------:R-:W2:Y:S04]  /*f1a0*/  LDL.LU R3, [R1+0x2f8] ;  /* 0x0002f80001037983 */ /* 0x000ea80000300800 */
[----:B0-----:R-:W2:Y:S04]  /*f1b0*/  LDL.LU R6, [R1+0x2e4] ;  /* 0x0002e40001067983 */ /* 0x001ea80000300800 */
[----:B------:R-:W2:Y:S04]  /*f1c0*/  LDL.LU R7, [R1+0x2f4] ;  /* 0x0002f40001077983 */ /* 0x000ea80000300800 */
[----:B------:R-:W2:Y:S04]  /*f1d0*/  LDL.LU R5, [R1+0x2e0] ;  /* 0x0002e00001057983 */ /* 0x000ea80000300800 */
[----:B------:R-:W2:Y:S04]  /*f1e0*/  LDL.LU R16, [R1+0x2f0] ;  /* 0x0002f00001107983 */ /* 0x000ea80000300800 */
[----:B------:R-:W2:Y:S04]  /*f1f0*/  LDL.LU R17, [R1+0x32c] ;  /* 0x00032c0001117983 */ /* 0x000ea80000300800 */
[----:B------:R-:W2:Y:S04]  /*f200*/  LDL.LU R26, [R1+0x33c] ;  /* 0x00033c00011a7983 */ /* 0x000ea80000300800 */
[----:B------:R-:W2:Y:S04]  /*f210*/  LDL.LU R20, [R1+0x328] ;  /* 0x0003280001147983 */ /* 0x000ea80000300800 */
[----:B------:R-:W2:Y:S04]  /*f220*/  LDL.LU R21, [R1+0x338] ;  /* 0x0003380001157983 */ /* 0x000ea80000300800 */
[----:B------:R-:W2:Y:S01]  /*f230*/  LDL.LU R18, [R1+0x324] ;  /* 0x0003240001127983 */ /* 0x000ea20000300800 */
[----:B------:R-:W-:-:S03]  /*f240*/  F2FP.BF16.F32.PACK_AB R15, R11, R15 ;  /* 0x0000000f0b0f723e */ /* 0x000fc600000010ff */
[----:B------:R-:W2:Y:S04]  /*f250*/  LDL.LU R19, [R1+0x334] ;  /* 0x0003340001137983 */ /* 0x000ea80000300800 */
[----:B------:R-:W2:Y:S04]  /*f260*/  LDL.LU R22, [R1+0x320] ;  /* 0x0003200001167983 */ /* 0x000ea80000300800 */
[----:B------:R-:W2:Y:S04]  /*f270*/  LDL.LU R23, [R1+0x330] ;  /* 0x0003300001177983 */ /* 0x000ea80000300800 */
[----:B------:R0:W-:Y:S04]  /*f280*/  STL [R1+0x5c0], R25 ;  /* 0x0005c01901007387 */ /* 0x0001e80000100800 */
[----:B0-----:R-:W2:Y:S04]  /*f290*/  LDL.LU R25, [R1+0x2a4] ;  /* 0x0002a40001197983 */ /* 0x001ea80000300800 */
[----:B------:R0:W-:Y:S04]  /*f2a0*/  STL [R1+0x5bc], R24 ;  /* 0x0005bc1801007387 */ /* 0x0001e80000100800 */
[----:B0-----:R-:W2:Y:S04]  /*f2b0*/  LDL.LU R24, [R1+0x178] ;  /* 0x0001780001187983 */ /* 0x001ea80000300800 */
[----:B------:R-:W2:Y:S04]  /*f2c0*/  LDL.LU R11, [R1+0x6d0] ;  /* 0x0006d000010b7983 */ /* 0x000ea80000300800 */
[----:B------:R0:W-:Y:S04]  /*f2d0*/  STL [R1+0x11c], R15 ;  /* 0x00011c0f01007387 */ /* 0x0001e80000100800 */
[----:B0-----:R-:W2:Y:S02]  /*f2e0*/  LDL.LU R15, [R1+0x6cc] ;  /* 0x0006cc00010f7983 */ /* 0x001ea40000300800 */
[----:B--2---:R-:W-:-:S02]  /*f2f0*/  F2FP.BF16.F32.PACK_AB R15, R11, R15 ;  /* 0x0000000f0b0f723e */ /* 0x004fc400000010ff */
        /* <DEDUP_REMOVED lines=64> */
[----:B------:R-:W2:Y:S01]  /*f700*/  LDL.LU R11, [R1+0x648] ;  /* 0x00064800010b7983 */ /* 0x000ea20000300800 */
[----:B---3--:R-:W-:-:S03]  /*f710*/  F2FP.BF16.F32.PACK_AB R13, R10, R13 ;  /* 0x0000000d0a0d723e */ /* 0x008fc600000010ff */
[----:B------:R0:W-:Y:S01]  /*f720*/  STL [R1+0x58], R15 ;  /* 0x0000580f01007387 */ /* 0x0001e20000100800 */
[----:B----4-:R-:W-:Y:S02]  /*f730*/  F2FP.BF16.F32.PACK_AB R12, R9, R12 ;  /* 0x0000000c090c723e */ /* 0x010fe400000010ff */
[----:B------:R-:W-:Y:S01]  /*f740*/  F2FP.BF16.F32.PACK_AB R24, R8, R24 ;  /* 0x000000180818723e */ /* 0x000fe200000010ff */
[----:B0-----:R-:W3:Y:S01]  /*f750*/  LDL.LU R15, [R1+0x644] ;  /* 0x00064400010f7983 */ /* 0x001ee20000300800 */
[----:B------:R-:W-:Y:S02]  /*f760*/  F2FP.BF16.F32.PACK_AB R25, R25, R29 ;  /* 0x0000001d1919723e */ /* 0x000fe400000010ff */
[----:B------:R-:W-:Y:S02]  /*f770*/  F2FP.BF16.F32.PACK_AB R2, R4, R2 ;  /* 0x000000020402723e */ /* 0x000fe400000010ff */
[----:B--2---:R-:W-:Y:S02]  /*f780*/  F2FP.BF16.F32.PACK_AB R14, R11, R14 ;  /* 0x0000000e0b0e723e */ /* 0x004fe400000010ff */
[----:B------:R-:W3:Y:S04]  /*f790*/  LDL.LU R11, [R1+0x640] ;  /* 0x00064000010b7983 */ /* 0x000ee80000300800 */
[----:B------:R0:W-:Y:S04]  /*f7a0*/  STL [R1+0x54], R14 ;  /* 0x0000540e01007387 */ /* 0x0001e80000100800 */
[----:B0-----:R-:W2:Y:S04]  /*f7b0*/  LDL.LU R14, [R1+0x63c] ;  /* 0x00063c00010e7983 */ /* 0x001ea80000300800 */
[----:B------:R-:W2:Y:S04]  /*f7c0*/  LDL.LU R10, [R1+0x638] ;  /* 0x00063800010a7983 */ /* 0x000ea80000300800 */
[----:B------:R0:W-:Y:S04]  /*f7d0*/  STL [R1+0x50], R13 ;  /* 0x0000500d01007387 */ /* 0x0001e80000100800 */
[----:B0-----:R-:W4:Y:S04]  /*f7e0*/  LDL.LU R13, [R1+0x634] ;  /* 0x00063400010d7983 */ /* 0x001f280000300800 */
[----:B------:R-:W4:Y:S04]  /*f7f0*/  LDL.LU R9, [R1+0x630] ;  /* 0x0006300001097983 */ /* 0x000f280000300800 */
[----:B------:R0:W-:Y:S04]  /*f800*/  STL [R1+0x4c], R12 ;  /* 0x00004c0c01007387 */ /* 0x0001e80000100800 */
[----:B0-----:R-:W2:Y:S04]  /*f810*/  LDL.LU R12, [R1+0x62c] ;  /* 0x00062c00010c7983 */ /* 0x001ea80000300800 */
[----:B------:R-:W2:Y:S04]  /*f820*/  LDL.LU R8, [R1+0x628] ;  /* 0x0006280001087983 */ /* 0x000ea80000300800 */
[----:B------:R0:W-:Y:S04]  /*f830*/  STL [R1+0x48], R24 ;  /* 0x0000481801007387 */ /* 0x0001e80000100800 */
[----:B------:R-:W-:Y:S01]  /*f840*/  STL [R1+0x44], R25 ;  /* 0x0000441901007387 */ /* 0x000fe20000100800 */
[----:B0-----:R-:W-:-:S02]  /*f850*/  F2FP.BF16.F32.PACK_AB R24, R0, R28 ;  /* 0x0000001c0018723e */ /* 0x001fc400000010ff */
[----:B------:R-:W-:Y:S02]  /*f860*/  F2FP.BF16.F32.PACK_AB R0, R27, R3 ;  /* 0x000000031b00723e */ /* 0x000fe400000010ff */
[----:B------:R-:W-:Y:S01]  /*f870*/  F2FP.BF16.F32.PACK_AB R3, R6, R7 ;  /* 0x000000070603723e */ /* 0x000fe200000010ff */
[----:B------:R-:W-:Y:S04]  /*f880*/  STL [R1+0x40], R24 ;  /* 0x0000401801007387 */ /* 0x000fe80000100800 */
[----:B------:R0:W-:Y:S04]  /*f890*/  STL [R1+0x3c], R2 ;  /* 0x00003c0201007387 */ /* 0x0001e80000100800 */
[----:B------:R1:W-:Y:S04]  /*f8a0*/  STL [R1+0x38], R0 ;  /* 0x0000380001007387 */ /* 0x0003e80000100800 */
[----:B------:R1:W-:Y:S01]  /*f8b0*/  STL [R1+0x34], R3 ;  /* 0x0000340301007387 */ /* 0x0003e20000100800 */
[----:B0-----:R-:W-:-:S02]  /*f8c0*/  F2FP.BF16.F32.PACK_AB R2, R5, R16 ;  /* 0x000000100502723e */ /* 0x001fc400000010ff */
[----:B-1----:R-:W-:-:S03]  /*f8d0*/  F2FP.BF16.F32.PACK_AB R0, R17, R26 ;  /* 0x0000001a1100723e */ /* 0x002fc600000010ff */
[----:B------:R0:W-:Y:S01]  /*f8e0*/  STL [R1+0x30], R2 ;  /* 0x0000300201007387 */ /* 0x0001e20000100800 */
[----:B------:R-:W-:-:S03]  /*f8f0*/  F2FP.BF16.F32.PACK_AB R3, R20, R21 ;  /* 0x000000151403723e */ /* 0x000fc600000010ff */
[----:B------:R1:W-:Y:S04]  /*f900*/  STL [R1+0x2c], R0 ;  /* 0x00002c0001007387 */ /* 0x0003e80000100800 */
[----:B------:R-:W-:Y:S01]  /*f910*/  STL [R1+0x28], R3 ;  /* 0x0000280301007387 */ /* 0x000fe20000100800 */
[----:B0-----:R-:W-:Y:S02]  /*f920*/  F2FP.BF16.F32.PACK_AB R2, R18, R19 ;  /* 0x000000131202723e */ /* 0x001fe400000010ff */
[----:B-1----:R-:W-:Y:S02]  /*f930*/  F2FP.BF16.F32.PACK_AB R0, R22, R23 ;  /* 0x000000171600723e */ /* 0x002fe400000010ff */
[----:B------:R-:W2:Y:S04]  /*f940*/  LDL.LU R23, [R1+0x13c] ;  /* 0x00013c0001177983 */ /* 0x000ea80000300800 */
[----:B------:R-:W-:Y:S04]  /*f950*/  STL [R1+0x24], R2 ;  /* 0x0000240201007387 */ /* 0x000fe80000100800 */
[----:B--2---:R0:W-:Y:S04]  /*f960*/  STL [R1+0x608], R23 ;  /* 0x0006081701007387 */ /* 0x0041e80000100800 */
[----:B------:R-:W-:Y:S04]  /*f970*/  STL [R1+0x20], R0 ;  /* 0x0000200001007387 */ /* 0x000fe80000100800 */
[----:B0-----:R-:W2:Y:S04]  /*f980*/  LDL.LU R23, [R1+0xc0] ;  /* 0x0000c00001177983 */ /* 0x001ea80000300800 */
[----:B--2---:R0:W-:Y:S04]  /*f990*/  STL [R1+0x610], R23 ;  /* 0x0006101701007387 */ /* 0x0041e80000100800 */
[----:B0-----:R-:W2:Y:S04]  /*f9a0*/  LDL.LU R23, [R1+0xc4] ;  /* 0x0000c40001177983 */ /* 0x001ea80000300800 */
[----:B--2---:R0:W-:Y:S04]  /*f9b0*/  STL [R1+0x618], R23 ;  /* 0x0006181701007387 */ /* 0x0041e80000100800 */
[----:B0-----:R-:W2:Y:S04]  /*f9c0*/  LDL.LU R23, [R1+0xc8] ;  /* 0x0000c80001177983 */ /* 0x001ea80000300800 */
[----:B--2---:R0:W-:Y:S04]  /*f9d0*/  STL [R1+0x620], R23 ;  /* 0x0006201701007387 */ /* 0x0041e80000100800 */
[----:B0-----:R-:W2:Y:S04]  /*f9e0*/  LDL.LU R23, [R1+0xcc] ;  /* 0x0000cc0001177983 */ /* 0x001ea80000300800 */
[----:B------:R-:W2:Y:S04]  /*f9f0*/  LDL.LU R22, [R1+0x138] ;  /* 0x0001380001167983 */ /* 0x000ea80000300800 */
[----:B--2---:R0:W-:Y:S04]  /*fa00*/  STL [R1+0x604], R22 ;  /* 0x0006041601007387 */ /* 0x0041e80000100800 */
[----:B0-----:R-:W2:Y:S04]  /*fa10*/  LDL.LU R22, [R1+0x15c] ;  /* 0x00015c0001167983 */ /* 0x001ea80000300800 */
        /* <DEDUP_REMOVED lines=45> */
[----:B------:R-:W2:Y:S01]  /*fcf0*/  LDL.LU R25, [R1+0xf8] ;  /* 0x0000f80001197983 */ /* 0x000ea20000300800 */
[----:B---3--:R-:W-:-:S02]  /*fd00*/  F2FP.BF16.F32.PACK_AB R15, R11, R15 ;  /* 0x0000000f0b0f723e */ /* 0x008fc400000010ff */
[----:B------:R-:W-:Y:S02]  /*fd10*/  F2FP.BF16.F32.PACK_AB R14, R10, R14 ;  /* 0x0000000e0a0e723e */ /* 0x000fe400000010ff */
[----:B----4-:R-:W-:Y:S02]  /*fd20*/  F2FP.BF16.F32.PACK_AB R13, R9, R13 ;  /* 0x0000000d090d723e */ /* 0x010fe400000010ff */
[----:B------:R-:W-:Y:S02]  /*fd30*/  F2FP.BF16.F32.PACK_AB R12, R8, R12 ;  /* 0x0000000c080c723e */ /* 0x000fe400000010ff */
[----:B------:R-:W-:Y:S01]  /*fd40*/  F2FP.BF16.F32.PACK_AB R23, R22, R23 ;  /* 0x000000171617723e */ /* 0x000fe200000010ff */
[----:B--2---:R0:W-:Y:S04]  /*fd50*/  STL [R1+0x5c4], R25 ;  /* 0x0005c41901007387 */ /* 0x0041e80000100800 */
[----:B0-----:R-:W2:Y:S04]  /*fd60*/  LDL.LU R25, [R1+0xfc] ;  /* 0x0000fc0001197983 */ /* 0x001ea80000300800 */
[----:B------:R-:W3:Y:S04]  /*fd70*/  LDL.LU R18, [R1+0xd8] ;  /* 0x0000d80001127983 */ /* 0x000ee80000300800 */
[----:B------:R-:W4:Y:S04]  /*fd80*/  LDL.LU R24, [R1+0xf4] ;  /* 0x0000f40001187983 */ /* 0x000f280000300800 */
[----:B------:R-:W4:Y:S04]  /*fd90*/  LDL.LU R17, [R1+0xd4] ;  /* 0x0000d40001117983 */ /* 0x000f280000300800 */
[----:B------:R-:W2:Y:S04]  /*fda0*/  LDL.LU R29, [R1+0xf0] ;  /* 0x0000f000011d7983 */ /* 0x000ea80000300800 */
        /* <DEDUP_REMOVED lines=8> */
[----:B------:R0:W-:Y:S04]  /*fe30*/  STL [R1+0x1c], R15 ;  /* 0x00001c0f01007387 */ /* 0x0001e80000100800 */
[----:B0-----:R-:W2:Y:S04]  /*fe40*/  LDL.LU R15, [R1+0x9c] ;  /* 0x00009c00010f7983 */ /* 0x001ea80000300800 */
        /* <DEDUP_REMOVED lines=22> */
[----:B------:R0:W-:Y:S04]  /*ffb0*/  STL [R1], R23 ;  /* 0x0000001701007387 */ /* 0x0001e80000100800 */
[----:B0-----:R-:W2:Y:S02]  /*ffc0*/  LDL.LU R23, [R1+0x608] ;  /* 0x0006080001177983 */ /* 0x001ea40000300800 */
[----:B--2---:R-:W-:-:S02]  /*ffd0*/  F2FP.BF16.F32.PACK_AB R23, R22, R23 ;  /* 0x000000171617723e */ /* 0x004fc400000010ff */
[----:B------:R-:W2:Y:S02]  /*ffe0*/  LDL.LU R22, [R1+0x604] ;  /* 0x0006040001167983 */ /* 0x000ea40000300800 */
[----:B--2---:R-:W-:Y:S02]  /*fff0*/  F2FP.BF16.F32.PACK_AB R22, R21, R22 ;  /* 0x000000161516723e */ /* 0x004fe400000010ff */
[----:B------:R-:W2:Y:S02]  /*10000*/  LDL.LU R21, [R1+0x600] ;  /* 0x0006000001157983 */ /* 0x000ea40000300800 */
[----:B--2---:R-:W-:Y:S02]  /*10010*/  F2FP.BF16.F32.PACK_AB R21, R20, R21 ;  /* 0x000000151415723e */ /* 0x004fe400000010ff */
[----:B------:R-:W2:Y:S02]  /*10020*/  LDL.LU R20, [R1+0x5fc] ;  /* 0x0005fc0001147983 */ /* 0x000ea40000300800 */
        /* <DEDUP_REMOVED lines=27> */
[----:B------:R-:W3:Y:S01]  /*101e0*/  LDL.LU R25, [R1+0x5c4] ;  /* 0x0005c40001197983 */ /* 0x000ee20000300800 */
[----:B----4-:R-:W-:Y:S02]  /*101f0*/  F2FP.BF16.F32.PACK_AB R17, R24, R17 ;  /* 0x000000111811723e */ /* 0x010fe400000010ff */
[----:B---3--:R-:W-:Y:S02]  /*10200*/  F2FP.BF16.F32.PACK_AB R18, R25, R18 ;  /* 0x000000121912723e */ /* 0x008fe400000010ff */
[----:B------:R-:W2:Y:S04]  /*10210*/  LDL.LU R25, [R1+0x5c0] ;  /* 0x0005c00001197983 */ /* 0x000ea80000300800 */
[----:B------:R-:W3:Y:S01]  /*10220*/  LDL.LU R24, [R1+0x5bc] ;  /* 0x0005bc0001187983 */ /* 0x000ee20000300800 */
[----:B------:R-:W-:-:S02]  /*10230*/  F2FP.BF16.F32.PACK_AB R16, R29, R16 ;  /* 0x000000101d10723e */ /* 0x000fc400000010ff */
[----:B------:R-:W-:Y:S02]  /*10240*/  F2FP.BF16.F32.PACK_AB R27, R0, R27 ;  /* 0x0000001b001b723e */ /* 0x000fe400000010ff */
[----:B------:R-:W-:Y:S02]  /*10250*/  F2FP.BF16.F32.PACK_AB R26, R28, R26 ;  /* 0x0000001a1c1a723e */ /* 0x000fe400000010ff */
[----:B--2---:R-:W-:Y:S02]  /*10260*/  F2FP.BF16.F32.PACK_AB R25, R2, R25 ;  /* 0x000000190219723e */ /* 0x004fe400000010ff */
[----:B---3--:R-:W-:-:S07]  /*10270*/  F2FP.BF16.F32.PACK_AB R24, R3, R24 ;  /* 0x000000180318723e */ /* 0x008fce00000010ff */
.L_x_1:
[----:B------:R-:W1:Y:S01]  /*10280*/  S2R R28, SR_TID.X ;  /* 0x00000000001c7919 */ /* 0x000e620000002100 */
[----:B------:R-:W2:Y:S01]  /*10290*/  S2UR UR5, SR_CgaCtaId ;  /* 0x00000000000579c3 */ /* 0x000ea20000008800 */
[----:B------:R-:W-:Y:S01]  /*102a0*/  UMOV UR4, 0x400 ;  /* 0x0000040000047882 */ /* 0x000fe20000000000 */
[----:B------:R-:W3:Y:S01]  /*102b0*/  LDCU.64 UR10, c[0x0][0x398] ;  /* 0x00007300ff0a77ac */ /* 0x000ee20008000a00 */
[----:B0-----:R-:W4:Y:S01]  /*102c0*/  LDL.LU R2, [R1+0x538] ;  /* 0x0005380001027983 */ /* 0x001f220000300800 */
[----:B------:R-:W0:Y:S01]  /*102d0*/  LDCU.64 UR6, c[0x0][0x390] ;  /* 0x00007200ff0677ac */ /* 0x000e220008000a00 */
[----:B--2---:R-:W-:Y:S01]  /*102e0*/  ULEA UR4, UR5, UR4, 0x18 ;  /* 0x0000000405047291 */ /* 0x004fe2000f8ec0ff */
[----:B------:R-:W2:Y:S01]  /*102f0*/  LDCU UR5, c[0x0][0x3b4] ;  /* 0x00007680ff0577ac */ /* 0x000ea20008000800 */
[C---:B-1----:R-:W-:Y:S02]  /*10300*/  IMAD.SHL.U32 R3, R28.reuse, 0x200, RZ ;  /* 0x000002001c037824 */ /* 0x042fe400078e00ff */
[----:B------:R-:W-:-:S02]  /*10310*/  IMAD.SHL.U32 R0, R28, 0x8, RZ ;  /* 0x000000081c007824 */ /* 0x000fc400078e00ff */
[----:B------:R-:W-:Y:S01]  /*10320*/  IMAD.SHL.U32 R29, R28, 0x10, RZ ;  /* 0x000000101c1d7824 */ /* 0x000fe200078e00ff */
[----:B------:R-:W-:Y:S02]  /*10330*/  LOP3.LUT R3, R3, 0x1000, RZ, 0xc0, !PT ;  /* 0x0000100003037812 */ /* 0x000fe400078ec0ff */
[----:B------:R-:W-:Y:S02]  /*10340*/  LOP3.LUT R0, R0, 0x80, RZ, 0xc0, !PT ;  /* 0x0000008000007812 */ /* 0x000fe400078ec0ff */
[----:B------:R-:W-:Y:S02]  /*10350*/  LOP3.LUT R29, R29, 0x70, RZ, 0xc0, !PT ;  /* 0x000000701d1d7812 */ /* 0x000fe400078ec0ff */
[----:B------:R-:W-:Y:S02]  /*10360*/  IADD3 R0, PT, PT, R0, UR4, R3 ;  /* 0x0000000400007c10 */ /* 0x000fe4000fffe003 */
[----:B------:R-:W5:Y:S01]  /*10370*/  LDL.LU R3, [R1+0x4d0] ;  /* 0x0004d00001037983 */ /* 0x000f620000300800 */
[----:B------:R-:W-:Y:S01]  /*10380*/  LOP3.LUT R28, R28, 0x1ff, RZ, 0xc0, !PT ;  /* 0x000001ff1c1c7812 */ /* 0x000fe200078ec0ff */
[----:B------:R-:W-:Y:S01]  /*10390*/  BAR.SYNC.DEFER_BLOCKING 0x0 ;  /* 0x0000000000007b1d */ /* 0x000fe20000010000 */
[----:B----4-:R-:W-:-:S04]  /*103a0*/  LOP3.LUT R2, R2, 0x6000, RZ, 0xc0, !PT ;  /* 0x0000600002027812 */ /* 0x010fc800078ec0ff */
[----:B------:R-:W-:Y:S02]  /*103b0*/  IADD3 R0, PT, PT, R29, R0, R2 ;  /* 0x000000001d007210 */ /* 0x000fe40007ffe002 */
[----:B------:R-:W-:Y:S01]  /*103c0*/  LEA R29, R28, UR4, 0x4 ;  /* 0x000000041c1d7c11 */ /* 0x000fe2000f8e20ff */
[----:B------:R-:W1:Y:S01]  /*103d0*/  LDCU UR4, c[0x0][0x39c] ;  /* 0x00007380ff0477ac */ /* 0x000e620008000800 */
[----:B-----5:R-:W-:-:S05]  /*103e0*/  LOP3.LUT R3, R3, 0x300, RZ, 0xc0, !PT ;  /* 0x0000030003037812 */ /* 0x020fca00078ec0ff */
[----:B------:R-:W-:-:S05]  /*103f0*/  IMAD.IADD R0, R3, 0x1, R0 ;  /* 0x0000000103007824 */ /* 0x000fca00078e0200 */
[----:B------:R4:W-:Y:S04]  /*10400*/  STSM.16.M88.4 [R0], R24 ;  /* 0x0000001800007844 */ /* 0x0009e80000000200 */
[----:B------:R-:W-:Y:S04]  /*10410*/  STSM.16.M88.4 [R0+0x400], R16 ;  /* 0x0004001000007844 */ /* 0x000fe80000000200 */
[----:B------:R-:W-:Y:S04]  /*10420*/  STSM.16.M88.4 [R0+0x800], R12 ;  /* 0x0008000c00007844 */ /* 0x000fe80000000200 */
[----:B------:R-:W-:Y:S01]  /*10430*/  STSM.16.M88.4 [R0+0xc00], R8 ;  /* 0x000c000800007844 */ /* 0x000fe20000000200 */
[----:B------:R-:W-:Y:S08]  /*10440*/  BAR.SYNC.DEFER_BLOCKING 0x0 ;  /* 0x0000000000007b1d */ /* 0x000ff00000010000 */
[----:B----4-:R-:W4:Y:S01]  /*10450*/  LDC R27, c[0x0][0x3b8] ;  /* 0x0000ee00ff1b7b82 */ /* 0x010f220000000800 */
[----:B------:R-:W5:Y:S04]  /*10460*/  LDS.128 R8, [R29] ;  /* 0x000000001d087984 */ /* 0x000f680000000c00 */
[----:B------:R-:W0:Y:S04]  /*10470*/  LDS.128 R12, [R29+0x2000] ;  /* 0x002000001d0c7984 */ /* 0x000e280000000c00 */
[----:B------:R-:W0:Y:S04]  /*10480*/  LDS.128 R16, [R29+0x4000] ;  /* 0x004000001d107984 */ /* 0x000e280000000c00 */
[----:B------:R-:W-:Y:S04]  /*10490*/  STL [R1+0x60], R29 ;  /* 0x0000601d01007387 */ /* 0x000fe80000100800 */
[----:B-----5:R-:W-:Y:S04]  /*104a0*/  STL.64 [R1+0x608], R10 ;  /* 0x0006080a01007387 */ /* 0x020fe80000100a00 */
[----:B------:R5:W-:Y:S04]  /*104b0*/  STL.64 [R1+0x600], R8 ;  /* 0x0006000801007387 */ /* 0x000be80000100a00 */
[----:B-----5:R-:W5:Y:S04]  /*104c0*/  LDL.LU R8, [R1+0x30] ;  /* 0x0000300001087983 */ /* 0x020f680000300800 */
[----:B------:R-:W5:Y:S04]  /*104d0*/  LDL.LU R9, [R1+0x34] ;  /* 0x0000340001097983 */ /* 0x000f680000300800 */
[----:B------:R-:W5:Y:S04]  /*104e0*/  LDL.LU R10, [R1+0x38] ;  /* 0x00003800010a7983 */ /* 0x000f680000300800 */
[----:B------:R-:W5:Y:S04]  /*104f0*/  LDL.LU R11, [R1+0x3c] ;  /* 0x00003c00010b7983 */ /* 0x000f680000300800 */
[----:B0-----:R-:W-:Y:S04]  /*10500*/  STL.64 [R1+0x618], R14 ;  /* 0x0006180e01007387 */ /* 0x001fe80000100a00 */
[----:B------:R0:W-:Y:S04]  /*10510*/  STL.64 [R1+0x610], R12 ;  /* 0x0006100c01007387 */ /* 0x0001e80000100a00 */
[----:B0-----:R-:W2:Y:S04]  /*10520*/  LDL.LU R12, [R1+0x20] ;  /* 0x00002000010c7983 */ /* 0x001ea80000300800 */
[----:B------:R-:W2:Y:S04]  /*10530*/  LDL.LU R13, [R1+0x24] ;  /* 0x00002400010d7983 */ /* 0x000ea80000300800 */
[----:B------:R-:W2:Y:S04]  /*10540*/  LDL.LU R14, [R1+0x28] ;  /* 0x00002800010e7983 */ /* 0x000ea80000300800 */
[----:B------:R-:W2:Y:S04]  /*10550*/  LDL.LU R15, [R1+0x2c] ;  /* 0x00002c00010f7983 */ /* 0x000ea80000300800 */
[----:B------:R-:W2:Y:S04]  /*10560*/  LDL R3, [R1+0x3b0] ;  /* 0x0003b00001037983 */ /* 0x000ea80000100800 */
[----:B------:R-:W3:Y:S04]  /*10570*/  LDL.LU R2, [R1+0x4b4] ;  /* 0x0004b40001027983 */ /* 0x000ee80000300800 */
[----:B------:R-:W-:Y:S04]  /*10580*/  STL.64 [R1+0x70], R16 ;  /* 0x0000701001007387 */ /* 0x000fe80000100a00 */
[----:B------:R-:W-:Y:S04]  /*10590*/  STL.64 [R1+0x78], R18 ;  /* 0x0000781201007387 */ /* 0x000fe80000100a00 */
[----:B------:R-:W0:Y:S01]  /*105a0*/  LDS.128 R16, [R29+0x6000] ;  /* 0x006000001d107984 */ /* 0x000e220000000c00 */
[----:B------:R-:W-:Y:S06]  /*105b0*/  BAR.SYNC.DEFER_BLOCKING 0x0 ;  /* 0x0000000000007b1d */ /* 0x000fec0000010000 */
[----:B------:R-:W-:Y:S04]  /*105c0*/  STSM.16.M88.4 [R0], R4 ;  /* 0x0000000400007844 */ /* 0x000fe80000000200 */
[----:B0-----:R-:W-:Y:S04]  /*105d0*/  STL.64 [R1+0x5f8], R18 ;  /* 0x0005f81201007387 */ /* 0x001fe80000100a00 */
[----:B------:R0:W-:Y:S04]  /*105e0*/  STL.64 [R1+0x620], R16 ;  /* 0x0006201001007387 */ /* 0x0001e80000100a00 */
[----:B0-----:R-:W2:Y:S04]  /*105f0*/  LDL.LU R16, [R1+0x10] ;  /* 0x0000100001107983 */ /* 0x001ea80000300800 */
[----:B------:R-:W2:Y:S04]  /*10600*/  LDL.LU R17, [R1+0x14] ;  /* 0x0000140001117983 */ /* 0x000ea80000300800 */
[----:B------:R-:W2:Y:S04]  /*10610*/  LDL.LU R18, [R1+0x18] ;  /* 0x0000180001127983 */ /* 0x000ea80000300800 */
[----:B------:R-:W2:Y:S04]  /*10620*/  LDL.LU R19, [R1+0x1c] ;  /* 0x00001c0001137983 */ /* 0x000ea80000300800 */
[----:B------:R-:W2:Y:S04]  /*10630*/  LDL.LU R4, [R1] ;  /* 0x0000000001047983 */ /* 0x000ea80000300800 */
[----:B------:R-:W2:Y:S04]  /*10640*/  LDL.LU R5, [R1+0x4] ;  /* 0x0000040001057983 */ /* 0x000ea80000300800 */
[----:B------:R-:W2:Y:S04]  /*10650*/  LDL.LU R6, [R1+0x8] ;  /* 0x0000080001067983 */ /* 0x000ea80000300800 */
[----:B------:R-:W2:Y:S04]  /*10660*/  LDL.LU R7, [R1+0xc] ;  /* 0x00000c0001077983 */ /* 0x000ea80000300800 */
[----:B------:R0:W-:Y:S04]  /*10670*/  STSM.16.M88.4 [R0+0x400], R20 ;  /* 0x0004001400007844 */ /* 0x0001e80000000200 */
[----:B0-----:R-:W3:Y:S04]  /*10680*/  LDL.LU R20, [R1+0x50] ;  /* 0x0000500001147983 */ /* 0x001ee80000300800 */
[----:B------:R-:W3:Y:S04]  /*10690*/  LDL.LU R21, [R1+0x54] ;  /* 0x0000540001157983 */ /* 0x000ee80000300800 */
[----:B------:R-:W3:Y:S04]  /*106a0*/  LDL.LU R22, [R1+0x58] ;  /* 0x0000580001167983 */ /* 0x000ee80000300800 */
[----:B------:R-:W3:Y:S01]  /*106b0*/  LDL.LU R23, [R1+0x5c] ;  /* 0x00005c0001177983 */ /* 0x000ee20000300800 */
[----:B------:R-:W0:Y:S02]  /*106c0*/  S2R R26, SR_TID.X ;  /* 0x00000000001a7919 */ /* 0x000e240000002100 */
[----:B0-----:R-:W-:-:S04]  /*106d0*/  SHF.R.U32.HI R26, RZ, 0x8, R26 ;  /* 0x00000008ff1a7819 */ /* 0x001fc8000001161a */
[----:B------:R-:W-:Y:S01]  /*106e0*/  SGXT.U32 R26, R26, 0x1 ;  /* 0x000000011a1a781a */ /* 0x000fe20000000000 */
[----:B--2---:R-:W-:Y:S04]  /*106f0*/  STSM.16.M88.4 [R0+0x800], R4 ;  /* 0x0008000400007844 */ /* 0x004fe80000000200 */
[----:B------:R-:W-:Y:S01]  /*10700*/  STSM.16.M88.4 [R0+0xc00], R16 ;  /* 0x000c001000007844 */ /* 0x000fe20000000200 */
[----:B------:R-:W-:Y:S06]  /*10710*/  BAR.SYNC.DEFER_BLOCKING 0x0 ;  /* 0x0000000000007b1d */ /* 0x000fec0000010000 */
[----:B------:R-:W0:Y:S04]  /*10720*/  LDS.128 R16, [R29] ;  /* 0x000000001d107984 */ /* 0x000e280000000c00 */
[----:B0-----:R-:W-:Y:S04]  /*10730*/  STL.64 [R1+0x90], R16 ;  /* 0x0000901001007387 */ /* 0x001fe80000100a00 */
[----:B------:R-:W-:Y:S04]  /*10740*/  STL.64 [R1+0x98], R18 ;  /* 0x0000981201007387 */ /* 0x000fe80000100a00 */
[----:B------:R-:W0:Y:S04]  /*10750*/  LDS.128 R16, [R29+0x2000] ;  /* 0x002000001d107984 */ /* 0x000e280000000c00 */
[----:B0-----:R-:W-:Y:S04]  /*10760*/  STL.64 [R1+0xa0], R16 ;  /* 0x0000a01001007387 */ /* 0x001fe80000100a00 */
[----:B------:R-:W-:Y:S04]  /*10770*/  STL.64 [R1+0xa8], R18 ;  /* 0x0000a81201007387 */ /* 0x000fe80000100a00 */
[----:B------:R-:W0:Y:S01]  /*10780*/  LDS.128 R16, [R29+0x4000] ;  /* 0x004000001d107984 */ /* 0x000e220000000c00 */
[----:B------:R-:W-:-:S03]  /*10790*/  LOP3.LUT R4, R3, R26, RZ, 0xfc, !PT ;  /* 0x0000001a03047212 */ /* 0x000fc600078efcff */
[----:B0-----:R-:W-:Y:S04]  /*107a0*/  STL.64 [R1+0xc0], R16 ;  /* 0x0000c01001007387 */ /* 0x001fe80000100a00 */
[----:B------:R-:W-:Y:S04]  /*107b0*/  STL.64 [R1+0xc8], R18 ;  /* 0x0000c81201007387 */ /* 0x000fe80000100a00 */
[----:B------:R-:W0:Y:S01]  /*107c0*/  LDS.128 R16, [R29+0x6000] ;  /* 0x006000001d107984 */ /* 0x000e220000000c00 */
[----:B------:R-:W-:Y:S01]  /*107d0*/  BAR.SYNC.DEFER_BLOCKING 0x0 ;  /* 0x0000000000007b1d */ /* 0x000fe20000010000 */
[----:B---3--:R-:W-:Y:S01]  /*107e0*/  ISETP.GE.AND P0, PT, R2, UR10, PT ;  /* 0x0000000a02007c0c */ /* 0x008fe2000bf06270 */
[----:B----4-:R-:W-:-:S03]  /*107f0*/  IMAD R25, R4, R27, RZ ;  /* 0x0000001b04197224 */ /* 0x010fc600078e02ff */
[----:B------:R-:W-:Y:S01]  /*10800*/  ISETP.LT.AND P1, PT, R4, UR11, !P0 ;  /* 0x0000000b04007c0c */ /* 0x000fe2000c721270 */
[----:B------:R-:W-:Y:S01]  /*10810*/  IMAD R3, R2, UR5, RZ ;  /* 0x0000000502037c24 */ /* 0x000fe2000f8e02ff */
[----:B------:R-:W2:Y:S01]  /*10820*/  LDCU UR5, c[0x0][0x39c] ;  /* 0x00007380ff0577ac */ /* 0x000ea20008000800 */
[----:B0-----:R0:W-:Y:S01]  /*10830*/  STL.64 [R1+0xd0], R16 ;  /* 0x0000d01001007387 */ /* 0x0011e20000100a00 */
[----:B------:R-:W3:Y:S03]  /*10840*/  LDCU UR10, c[0x0][0x39c] ;  /* 0x00007380ff0a77ac */ /* 0x000ee60008000800 */
[----:B------:R4:W-:Y:S01]  /*10850*/  STL.64 [R1+0xd8], R18 ;  /* 0x0000d81201007387 */ /* 0x0009e20000100a00 */
[----:B------:R-:W0:Y:S03]  /*10860*/  LDCU UR11, c[0x0][0x39c] ;  /* 0x00007380ff0b77ac */ /* 0x000e260008000800 */
[----:B------:R-:W2:Y:S04]  /*10870*/  LDL.LU R4, [R1+0x40] ;  /* 0x0000400001047983 */ /* 0x000ea80000300800 */
[----:B------:R-:W2:Y:S04]  /*10880*/  LDL.LU R5, [R1+0x44] ;  /* 0x0000440001057983 */ /* 0x000ea80000300800 */
[----:B------:R-:W2:Y:S04]  /*10890*/  LDL.LU R6, [R1+0x48] ;  /* 0x0000480001067983 */ /* 0x000ea80000300800 */
[----:B------:R-:W2:Y:S04]  /*108a0*/  LDL.LU R7, [R1+0x4c] ;  /* 0x00004c0001077983 */ /* 0x000ea80000300800 */
[----:B------:R1:W-:Y:S04]  /*108b0*/  STSM.16.M88.4 [R0], R12 ;  /* 0x0000000c00007844 */ /* 0x0003e80000000200 */
[----:B-----5:R5:W-:Y:S04]  /*108c0*/  STSM.16.M88.4 [R0+0x400], R8 ;  /* 0x0004000800007844 */ /* 0x020be80000000200 */
[----:B0-----:R-:W3:Y:S04]  /*108d0*/  LDL.LU R16, [R1+0x80] ;  /* 0x0000800001107983 */ /* 0x001ee80000300800 */
[----:B------:R-:W3:Y:S04]  /*108e0*/  LDL.LU R17, [R1+0x84] ;  /* 0x0000840001117983 */ /* 0x000ee80000300800 */
[----:B----4-:R-:W3:Y:S04]  /*108f0*/  LDL.LU R18, [R1+0x88] ;  /* 0x0000880001127983 */ /* 0x010ee80000300800 */
[----:B------:R-:W3:Y:S04]  /*10900*/  LDL.LU R19, [R1+0x8c] ;  /* 0x00008c0001137983 */ /* 0x000ee80000300800 */
[----:B-1----:R-:W4:Y:S04]  /*10910*/  LDL.LU R12, [R1+0xb0] ;  /* 0x0000b000010c7983 */ /* 0x002f280000300800 */
[----:B------:R-:W4:Y:S04]  /*10920*/  LDL.LU R13, [R1+0xb4] ;  /* 0x0000b400010d7983 */ /* 0x000f280000300800 */
[----:B------:R-:W4:Y:S04]  /*10930*/  LDL.LU R14, [R1+0xb8] ;  /* 0x0000b800010e7983 */ /* 0x000f280000300800 */
[----:B------:R-:W4:Y:S04]  /*10940*/  LDL.LU R15, [R1+0xbc] ;  /* 0x0000bc00010f7983 */ /* 0x000f280000300800 */
[----:B-----5:R-:W5:Y:S04]  /*10950*/  LDL.LU R8, [R1+0x100] ;  /* 0x0001000001087983 */ /* 0x020f680000300800 */
[----:B------:R-:W5:Y:S04]  /*10960*/  LDL.LU R9, [R1+0x104] ;  /* 0x0001040001097983 */ /* 0x000f680000300800 */
[----:B------:R-:W5:Y:S04]  /*10970*/  LDL.LU R10, [R1+0x108] ;  /* 0x00010800010a7983 */ /* 0x000f680000300800 */
[----:B------:R-:W5:Y:S04]  /*10980*/  LDL.LU R11, [R1+0x10c] ;  /* 0x00010c00010b7983 */ /* 0x000f680000300800 */
[----:B--2---:R-:W-:Y:S04]  /*10990*/  STSM.16.M88.4 [R0+0x800], R4 ;  /* 0x0008000400007844 */ /* 0x004fe80000000200 */
[----:B------:R-:W-:Y:S01]  /*109a0*/  STSM.16.M88.4 [R0+0xc00], R20 ;  /* 0x000c001400007844 */ /* 0x000fe20000000200 */
[----:B------:R-:W-:Y:S06]  /*109b0*/  BAR.SYNC.DEFER_BLOCKING 0x0 ;  /* 0x0000000000007b1d */ /* 0x000fec0000010000 */
[----:B------:R-:W0:Y:S04]  /*109c0*/  LDS.128 R4, [R29] ;  /* 0x000000001d047984 */ /* 0x000e280000000c00 */
[----:B------:R-:W-:Y:S04]  /*109d0*/  LDS.128 R20, [R29+0x2000] ;  /* 0x002000001d147984 */ /* 0x000fe80000000c00 */
[----:B0-----:R-:W-:Y:S04]  /*109e0*/  STL.64 [R1+0x20], R4 ;  /* 0x0000200401007387 */ /* 0x001fe80000100a00 */
[----:B------:R-:W-:Y:S04]  /*109f0*/  STL.64 [R1+0x28], R6 ;  /* 0x0000280601007387 */ /* 0x000fe80000100a00 */
[----:B------:R-:W0:Y:S04]  /*10a00*/  LDS.128 R4, [R29+0x4000] ;  /* 0x004000001d047984 */ /* 0x000e280000000c00 */
[----:B0-----:R0:W-:Y:S04]  /*10a10*/  STL [R1+0x5d8], R4 ;  /* 0x0005d80401007387 */ /* 0x0011e80000100800 */
[----:B------:R-:W-:Y:S04]  /*10a20*/  STL.64 [R1+0x10], R20 ;  /* 0x0000101401007387 */ /* 0x000fe80000100a00 */
[----:B------:R-:W-:Y:S04]  /*10a30*/  STL.64 [R1+0x18], R22 ;  /* 0x0000181601007387 */ /* 0x000fe80000100a00 */
[----:B------:R1:W-:Y:S04]  /*10a40*/  STL [R1+0x5d4], R5 ;  /* 0x0005d40501007387 */ /* 0x0003e80000100800 */
[----:B------:R2:W-:Y:S04]  /*10a50*/  STL [R1+0x5d0], R6 ;  /* 0x0005d00601007387 */ /* 0x0005e80000100800 */
[----:B------:R2:W-:Y:S04]  /*10a60*/  STL [R1+0x5cc], R7 ;  /* 0x0005cc0701007387 */ /* 0x0005e80000100800 */
[----:B0-----:R-:W5:Y:S04]  /*10a70*/  LDL.LU R4, [R1+0x110] ;  /* 0x0001100001047983 */ /* 0x001f680000300800 */
[----:B-1----:R-:W5:Y:S04]  /*10a80*/  LDL.LU R5, [R1+0x114] ;  /* 0x0001140001057983 */ /* 0x002f680000300800 */
[----:B--2---:R-:W2:Y:S04]  /*10a90*/  LDL.LU R6, [R1+0x118] ;  /* 0x0001180001067983 */ /* 0x004ea80000300800 */
[----:B------:R-:W2:Y:S04]  /*10aa0*/  LDL.LU R7, [R1+0x11c] ;  /* 0x00011c0001077983 */ /* 0x000ea80000300800 */
[----:B------:R-:W0:Y:S01]  /*10ab0*/  LDS.128 R20, [R29+0x6000] ;  /* 0x006000001d147984 */ /* 0x000e220000000c00 */
[----:B------:R-:W-:Y:S06]  /*10ac0*/  BAR.SYNC.DEFER_BLOCKING 0x0 ;  /* 0x0000000000007b1d */ /* 0x000fec0000010000 */
[----:B---3--:R-:W-:Y:S04]  /*10ad0*/  STSM.16.M88.4 [R0], R16 ;  /* 0x0000001000007844 */ /* 0x008fe80000000200 */
[----:B----4-:R-:W-:Y:S04]  /*10ae0*/  STSM.16.M88.4 [R0+0x400], R12 ;  /* 0x0004000c00007844 */ /* 0x010fe80000000200 */
[----:B0-----:R0:W-:Y:S04]  /*10af0*/  STL [R1+0x5c8], R20 ;  /* 0x0005c81401007387 */ /* 0x0011e80000100800 */
[----:B------:R1:W-:Y:S04]  /*10b00*/  STL [R1+0x5c4], R21 ;  /* 0x0005c41501007387 */ /* 0x0003e80000100800 */
[----:B-----5:R3:W-:Y:S01]  /*10b10*/  STSM.16.M88.4 [R0+0x800], R8 ;  /* 0x0008000800007844 */ /* 0x0207e20000000200 */
[----:B0-----:R-:W0:Y:S03]  /*10b20*/  LDC R20, c[0x0][0x3b8] ;  /* 0x0000ee00ff147b82 */ /* 0x001e260000000800 */
[----:B-1----:R-:W4:Y:S04]  /*10b30*/  LDL R21, [R1+0x3b0] ;  /* 0x0003b00001157983 */ /* 0x002f280000100800 */
[----:B------:R-:W-:Y:S04]  /*10b40*/  STL [R1+0x5c0], R22 ;  /* 0x0005c01601007387 */ /* 0x000fe80000100800 */
[----:B------:R-:W-:Y:S04]  /*10b50*/  STL [R1+0x5bc], R23 ;  /* 0x0005bc1701007387 */ /* 0x000fe80000100800 */
[----:B------:R-:W5:Y:S04]  /*10b60*/  LDL.LU.64 R16, [R1+0x620] ;  /* 0x0006200001107983 */ /* 0x000f680000300a00 */
[----:B------:R-:W5:Y:S04]  /*10b70*/  LDL.LU.64 R14, [R1+0x618] ;  /* 0x00061800010e7983 */ /* 0x000f680000300a00 */
[----:B------:R-:W5:Y:S04]  /*10b80*/  LDL.LU.64 R12, [R1+0x610] ;  /* 0x00061000010c7983 */ /* 0x000f680000300a00 */
[----:B---3--:R-:W3:Y:S04]  /*10b90*/  LDL.LU.64 R10, [R1+0x608] ;  /* 0x00060800010a7983 */ /* 0x008ee80000300a00 */
[----:B------:R-:W3:Y:S01]  /*10ba0*/  LDL.LU.64 R8, [R1+0x600] ;  /* 0x0006000001087983 */ /* 0x000ee20000300a00 */
[----:B------:R-:W1:Y:S03]  /*10bb0*/  S2R R29, SR_TID.X ;  /* 0x00000000001d7919 */ /* 0x000e660000002100 */
[----:B--2---:R2:W-:Y:S04]  /*10bc0*/  STSM.16.M88.4 [R0+0xc00], R4 ;  /* 0x000c000400007844 */ /* 0x0045e80000000200 */
[----:B--2---:R-:W2:Y:S04]  /*10bd0*/  LDL.LU R7, [R1+0x70] ;  /* 0x0000700001077983 */ /* 0x004ea80000300800 */
[----:B------:R-:W2:Y:S01]  /*10be0*/  LDL.LU R6, [R1+0x74] ;  /* 0x0000740001067983 */ /* 0x000ea20000300800 */
[----:B------:R-:W-:Y:S01]  /*10bf0*/  BAR.SYNC.DEFER_BLOCKING 0x0 ;  /* 0x0000000000007b1d */ /* 0x000fe20000010000 */
[----:B------:R-:W-:-:S02]  /*10c00*/  LEA R2, P2, R3, UR6, 0x1 ;  /* 0x0000000603027c11 */ /* 0x000fc4000f8408ff */
[----:B-1----:R-:W-:Y:S02]  /*10c10*/  SHF.R.U32.HI R22, RZ, 0x8, R29 ;  /* 0x00000008ff167819 */ /* 0x002fe4000001161d */
[----:B------:R-:W-:Y:S01]  /*10c20*/  LEA.HI.X.SX32 R3, R3, UR7, 0x1, P2 ;  /* 0x0000000703037c11 */ /* 0x000fe200090f0eff */
[----:B------:R-:W1:Y:S01]  /*10c30*/  LDCU UR6, c[0x0][0x39c] ;  /* 0x00007380ff0677ac */ /* 0x000e620008000800 */
[C---:B------:R-:W-:Y:S01]  /*10c40*/  LEA R24, P2, R25.reuse, R2, 0x1 ;  /* 0x0000000219187211 */ /* 0x040fe200078408ff */
[----:B------:R-:W2:Y:S01]  /*10c50*/  LDL.LU R5, [R1+0x78] ;  /* 0x0000780001057983 */ /* 0x000ea20000300800 */
[----:B------:R-:W-:Y:S01]  /*10c60*/  SGXT.U32 R22, R22, 0x1 ;  /* 0x000000011616781a */ /* 0x000fe20000000000 */
[----:B------:R-:W0:Y:S01]  /*10c70*/  LDCU UR7, c[0x0][0x39c] ;  /* 0x00007380ff0777ac */ /* 0x000e220008000800 */
[----:B------:R-:W-:Y:S02]  /*10c80*/  LEA.HI.X.SX32 R25, R25, R3, 0x1, P2 ;  /* 0x0000000319197211 */ /* 0x000fe400010f0eff */
[----:B----4-:R-:W-:-:S03]  /*10c90*/  LOP3.LUT R0, R21, 0x2, R22, 0xfe, !PT ;  /* 0x0000000215007812 */ /* 0x010fc600078efe16 */
[----:B---3--:R3:W-:Y:S01]  /*10ca0*/  @P1 STG.E.U16 desc[UR8][R24.64], R8 ;  /* 0x0000000818001986 */ /* 0x0087e2000c101508 */
[C---:B------:R-:W-:Y:S01]  /*10cb0*/  ISETP.LT.AND P1, PT, R0.reuse, UR4, !P0 ;  /* 0x0000000400007c0c */ /* 0x040fe2000c721270 */
[-C--:B0-----:R-:W-:Y:S01]  /*10cc0*/  IMAD R0, R0, R20.reuse, RZ ;  /* 0x0000001400007224 */ /* 0x081fe200078e02ff */
[----:B------:R-:W0:Y:S01]  /*10cd0*/  LDCU UR4, c[0x0][0x39c] ;  /* 0x00007380ff0477ac */ /* 0x000e220008000800 */
[C-C-:B---3--:R-:W-:Y:S02]  /*10ce0*/  LOP3.LUT R24, R21.reuse, 0x4, R22.reuse, 0xfe, !PT ;  /* 0x0000000415187812 */ /* 0x148fe400078efe16 */
[C-C-:B------:R-:W-:Y:S02]  /*10cf0*/  LOP3.LUT R25, R21.reuse, 0x6, R22.reuse, 0xfe, !PT ;  /* 0x0000000615197812 */ /* 0x140fe400078efe16 */
[C---:B------:R-:W-:Y:S01]  /*10d00*/  ISETP.LT.AND P2, PT, R24.reuse, UR5, !P0 ;  /* 0x0000000518007c0c */ /* 0x040fe2000c741270 */
[----:B------:R-:W-:Y:S01]  /*10d10*/  IMAD R29, R24, R20, RZ ;  /* 0x00000014181d7224 */ /* 0x000fe200078e02ff */
[----:B------:R-:W-:Y:S01]  /*10d20*/  LOP3.LUT R24, R21, 0x8, R22, 0xfe, !PT ;  /* 0x0000000815187812 */ /* 0x000fe200078efe16 */
[----:B------:R-:W3:Y:S01]  /*10d30*/  LDCU UR5, c[0x0][0x39c] ;  /* 0x00007380ff0577ac */ /* 0x000ee20008000800 */
[----:B------:R-:W-:-:S02]  /*10d40*/  LEA R26, P5, R0, R2, 0x1 ;  /* 0x00000002001a7211 */ /* 0x000fc400078a08ff */
[C---:B-1----:R-:W-:Y:S01]  /*10d50*/  ISETP.LT.AND P3, PT, R25.reuse, UR6, !P0 ;  /* 0x0000000619007c0c */ /* 0x042fe2000c761270 */
[-C--:B------:R-:W-:Y:S01]  /*10d60*/  IMAD R25, R25, R20.reuse, RZ ;  /* 0x0000001419197224 */ /* 0x080fe200078e02ff */
[-C--:B------:R-:W-:Y:S01]  /*10d70*/  LEA.HI.X.SX32 R27, R0, R3.reuse, 0x1, P5 ;  /* 0x00000003001b7211 */ /* 0x080fe200028f0eff */
[C---:B------:R-:W-:Y:S01]  /*10d80*/  IMAD R4, R24.reuse, R20, RZ ;  /* 0x0000001418047224 */ /* 0x040fe200078e02ff */
[-C--:B------:R-:W-:Y:S01]  /*10d90*/  LEA R28, P4, R29, R2.reuse, 0x1 ;  /* 0x000000021d1c7211 */ /* 0x080fe200078808ff */
[----:B------:R-:W1:Y:S01]  /*10da0*/  LDCU UR6, c[0x0][0x39c] ;  /* 0x00007380ff0677ac */ /* 0x000e620008000800 */
[----:B------:R-:W-:Y:S02]  /*10db0*/  ISETP.LT.AND P5, PT, R24, UR7, !P0 ;  /* 0x0000000718007c0c */ /* 0x000fe4000c7a1270 */
[----:B------:R-:W-:Y:S01]  /*10dc0*/  LEA R24, P6, R25, R2, 0x1 ;  /* 0x0000000219187211 */ /* 0x000fe200078c08ff */
[----:B------:R4:W-:Y:S01]  /*10dd0*/  @P1 STG.E.U16 desc[UR8][R26.64], R9 ;  /* 0x000000091a001986 */ /* 0x0009e2000c101508 */
[-C--:B------:R-:W-:Y:S01]  /*10de0*/  LEA.HI.X.SX32 R29, R29, R3.reuse, 0x1, P4 ;  /* 0x000000031d1d7211 */ /* 0x080fe200020f0eff */
[----:B------:R-:W0:Y:S01]  /*10df0*/  LDCU UR7, c[0x0][0x39c] ;  /* 0x00007380ff0777ac */ /* 0x000e220008000800 */
[----:B------:R-:W-:-:S02]  /*10e00*/  LEA.HI.X.SX32 R25, R25, R3, 0x1, P6 ;  /* 0x0000000319197211 */ /* 0x000fc400030f0eff */
[----:B------:R-:W-:Y:S01]  /*10e10*/  LOP3.LUT R0, R21, 0xa, R22, 0xfe, !PT ;  /* 0x0000000a15007812 */ /* 0x000fe200078efe16 */
[----:B------:R-:W-:Y:S01]  /*10e20*/  @P2 STG.E.U16 desc[UR8][R28.64], R10 ;  /* 0x0000000a1c002986 */ /* 0x000fe2000c101508 */
[----:B----4-:R-:W-:-:S03]  /*10e30*/  LEA R26, P1, R4, R2, 0x1 ;  /* 0x00000002041a7211 */ /* 0x010fc600078208ff */
[----:B------:R4:W-:Y:S01]  /*10e40*/  @P3 STG.E.U16 desc[UR8][R24.64], R11 ;  /* 0x0000000b18003986 */ /* 0x0009e2000c101508 */
[----:B------:R-:W-:Y:S01]  /*10e50*/  ISETP.LT.AND P4, PT, R0, UR10, !P0 ;  /* 0x0000000a00007c0c */ /* 0x000fe2000c781270 */
[----:B------:R-:W0:Y:S01]  /*10e60*/  LDCU UR10, c[0x0][0x39c] ;  /* 0x00007380ff0a77ac */ /* 0x000e220008000800 */
[----:B------:R-:W-:Y:S02]  /*10e70*/  LEA.HI.X.SX32 R27, R4, R3, 0x1, P1 ;  /* 0x00000003041b7211 */ /* 0x000fe400008f0eff */
[----:B------:R-:W2:Y:S01]  /*10e80*/  LDL.LU R4, [R1+0x7c] ;  /* 0x00007c0001047983 */ /* 0x000ea20000300800 */
[----:B----4-:R-:W-:-:S03]  /*10e90*/  IMAD R25, R0, R20, RZ ;  /* 0x0000001400197224 */ /* 0x010fc600078e02ff */
[----:B-----5:R4:W-:Y:S01]  /*10ea0*/  @P5 STG.E.U16 desc[UR8][R26.64], R12 ;  /* 0x0000000c1a005986 */ /* 0x0209e2000c101508 */
[--C-:B------:R-:W-:Y:S02]  /*10eb0*/  LOP3.LUT R0, R21, 0xc, R22.reuse, 0xfe, !PT ;  /* 0x0000000c15007812 */ /* 0x100fe400078efe16 */
[C---:B------:R-:W-:Y:S02]  /*10ec0*/  LEA R24, P2, R25.reuse, R2, 0x1 ;  /* 0x0000000219187211 */ /* 0x040fe400078408ff */
[C---:B------:R-:W-:Y:S01]  /*10ed0*/  ISETP.LT.AND P1, PT, R0.reuse, UR11, !P0 ;  /* 0x0000000b00007c0c */ /* 0x040fe2000c721270 */
[----:B------:R-:W-:Y:S01]  /*10ee0*/  IMAD R29, R0, R20, RZ ;  /* 0x00000014001d7224 */ /* 0x000fe200078e02ff */
[----:B------:R-:W-:Y:S01]  /*10ef0*/  LEA.HI.X.SX32 R25, R25, R3, 0x1, P2 ;  /* 0x0000000319197211 */ /* 0x000fe200010f0eff */
[----:B------:R-:W5:Y:S01]  /*10f00*/  LDCU UR11, c[0x0][0x39c] ;  /* 0x00007380ff0b77ac */ /* 0x000f620008000800 */
[C-C-:B----4-:R-:W-:Y:S02]  /*10f10*/  LOP3.LUT R27, R21.reuse, 0x10, R22.reuse, 0xfe, !PT ;  /* 0x00000010151b7812 */ /* 0x150fe400078efe16 */
[----:B------:R-:W-:-:S03]  /*10f20*/  LOP3.LUT R26, R21, 0xe, R22, 0xfe, !PT ;  /* 0x0000000e151a7812 */ /* 0x000fc600078efe16 */
[-C--:B------:R-:W-:Y:S01]  /*10f30*/  IMAD R0, R27, R20.reuse, RZ ;  /* 0x000000141b007224 */ /* 0x080fe200078e02ff */
[----:B------:R4:W-:Y:S01]  /*10f40*/  @P4 STG.E.U16 desc[UR8][R24.64], R13 ;  /* 0x0000000d18004986 */ /* 0x0009e2000c101508 */
[C---:B0-----:R-:W-:Y:S01]  /*10f50*/  ISETP.LT.AND P2, PT, R26.reuse, UR4, !P0 ;  /* 0x000000041a007c0c */ /* 0x041fe2000c741270 */
[----:B------:R-:W-:Y:S01]  /*10f60*/  IMAD R18, R26, R20, RZ ;  /* 0x000000141a127224 */ /* 0x000fe200078e02ff */
[-C--:B------:R-:W-:Y:S01]  /*10f70*/  LEA R28, P4, R29, R2.reuse, 0x1 ;  /* 0x000000021d1c7211 */ /* 0x080fe200078808ff */
[----:B------:R-:W0:Y:S01]  /*10f80*/  LDCU UR4, c[0x0][0x39c] ;  /* 0x00007380ff0477ac */ /* 0x000e220008000800 */
[----:B------:R-:W-:Y:S02]  /*10f90*/  LEA R26, P6, R0, R2, 0x1 ;  /* 0x00000002001a7211 */ /* 0x000fe400078c08ff */
[----:B---3--:R-:W-:Y:S01]  /*10fa0*/  ISETP.LT.AND P3, PT, R27, UR5, !P0 ;  /* 0x000000051b007c0c */ /* 0x008fe2000c761270 */
[----:B------:R-:W3:Y:S01]  /*10fb0*/  LDCU UR5, c[0x0][0x39c] ;  /* 0x00007380ff0577ac */ /* 0x000ee20008000800 */
[----:B------:R-:W-:-:S02]  /*10fc0*/  LEA.HI.X.SX32 R29, R29, R3, 0x1, P4 ;  /* 0x000000031d1d7211 */ /* 0x000fc400020f0eff */
[-C--:B------:R-:W-:Y:S02]  /*10fd0*/  LEA.HI.X.SX32 R27, R0, R3.reuse, 0x1, P6 ;  /* 0x00000003001b7211 */ /* 0x080fe400030f0eff */
[C-C-:B------:R-:W-:Y:S01]  /*10fe0*/  LOP3.LUT R0, R21.reuse, 0x12, R22.reuse, 0xfe, !PT ;  /* 0x0000001215007812 */ /* 0x140fe200078efe16 */
[----:B------:R-:W-:Y:S01]  /*10ff0*/  @P1 STG.E.U16 desc[UR8][R28.64], R14 ;  /* 0x0000000e1c001986 */ /* 0x000fe2000c101508 */
[----:B----4-:R-:W-:Y:S02]  /*11000*/  LEA R24, P5, R18, R2, 0x1 ;  /* 0x0000000212187211 */ /* 0x010fe400078a08ff */
[C---:B-1----:R-:W-:Y:S01]  /*11010*/  ISETP.LT.AND P1, PT, R0.reuse, UR6, !P0 ;  /* 0x0000000600007c0c */ /* 0x042fe2000c721270 */
[----:B------:R-:W-:Y:S01]  /*11020*/  IMAD R0, R0, R20, RZ ;  /* 0x0000001400007224 */ /* 0x000fe200078e02ff */
[-C--:B------:R-:W-:Y:S01]  /*11030*/  LEA.HI.X.SX32 R25, R18, R3.reuse, 0x1, P5 ;  /* 0x0000000312197211 */ /* 0x080fe200028f0eff */
[----:B------:R-:W1:Y:S03]  /*11040*/  LDCU UR6, c[0x0][0x39c] ;  /* 0x00007380ff0677ac */ /* 0x000e660008000800 */
[C---:B------:R-:W-:Y:S01]  /*11050*/  LEA R18, P6, R0.reuse, R2, 0x1 ;  /* 0x0000000200127211 */ /* 0x040fe200078c08ff */
[----:B------:R-:W-:Y:S03]  /*11060*/  @P2 STG.E.U16 desc[UR8][R24.64], R15 ;  /* 0x0000000f18002986 */ /* 0x000fe6000c101508 */
[----:B------:R-:W-:Y:S01]  /*11070*/  LEA.HI.X.SX32 R19, R0, R3, 0x1, P6 ;  /* 0x0000000300137211 */ /* 0x000fe200030f0eff */
[----:B--2---:R-:W-:Y:S04]  /*11080*/  @P3 STG.E.U16 desc[UR8][R26.64], R7 ;  /* 0x000000071a003986 */ /* 0x004fe8000c101508 */
[----:B------:R2:W-:Y:S04]  /*11090*/  @P1 STG.E.U16 desc[UR8][R18.64], R6 ;  /* 0x0000000612001986 */ /* 0x0005e8000c101508 */
[----:B--2---:R-:W2:Y:S01]  /*110a0*/  LDL.LU.64 R18, [R1+0x5f8] ;  /* 0x0005f80001127983 */ /* 0x004ea20000300a00 */
[----:B------:R-:W-:-:S02]  /*110b0*/  LOP3.LUT R25, R21, 0x14, R22, 0xfe, !PT ;  /* 0x0000001415197812 */ /* 0x000fc400078efe16 */
[--C-:B------:R-:W-:Y:S02]  /*110c0*/  LOP3.LUT R24, R21, 0x16, R22.reuse, 0xfe, !PT ;  /* 0x0000001615187812 */ /* 0x100fe400078efe16 */
[C---:B------:R-:W-:Y:S01]  /*110d0*/  ISETP.LT.AND P3, PT, R25.reuse, UR7, !P0 ;  /* 0x0000000719007c0c */ /* 0x040fe2000c761270 */
[-C--:B------:R-:W-:Y:S01]  /*110e0*/  IMAD R25, R25, R20.reuse, RZ ;  /* 0x0000001419197224 */ /* 0x080fe200078e02ff */
[----:B------:R-:W-:Y:S01]  /*110f0*/  LOP3.LUT R27, R21, 0x18, R22, 0xfe, !PT ;  /* 0x00000018151b7812 */ /* 0x000fe200078efe16 */
[CC--:B------:R-:W-:Y:S01]  /*11100*/  IMAD R23, R24.reuse, R20.reuse, RZ ;  /* 0x0000001418177224 */ /* 0x0c0fe200078e02ff */
[----:B0-----:R-:W-:Y:S01]  /*11110*/  ISETP.LT.AND P2, PT, R24, UR4, !P0 ;  /* 0x0000000418007c0c */ /* 0x001fe2000c741270 */
[----:B------:R-:W0:Y:S01]  /*11120*/  LDCU UR4, c[0x0][0x39c] ;  /* 0x00007380ff0477ac */ /* 0x000e220008000800 */
[C---:B---3--:R-:W-:Y:S01]  /*11130*/  ISETP.LT.AND P4, PT, R27.reuse, UR5, !P0 ;  /* 0x000000051b007c0c */ /* 0x048fe2000c781270 */
[----:B------:R-:W-:Y:S01]  /*11140*/  IMAD R27, R27, R20, RZ ;  /* 0x000000141b1b7224 */ /* 0x000fe200078e02ff */
[-C--:B------:R-:W-:Y:S01]  /*11150*/  LEA R28, P5, R25, R2.reuse, 0x1 ;  /* 0x00000002191c7211 */ /* 0x080fe200078a08ff */
[----:B------:R-:W3:Y:S01]  /*11160*/  LDCU UR5, c[0x0][0x39c] ;  /* 0x00007380ff0577ac */ /* 0x000ee20008000800 */
[----:B------:R-:W-:-:S02]  /*11170*/  LEA R24, P6, R23, R2, 0x1 ;  /* 0x0000000217187211 */ /* 0x000fc400078c08ff */
[-C--:B------:R-:W-:Y:S01]  /*11180*/  LEA.HI.X.SX32 R29, R25, R3.reuse, 0x1, P5 ;  /* 0x00000003191d7211 */ /* 0x080fe200028f0eff */
[----:B------:R-:W4:Y:S01]  /*11190*/  LDCU UR7, c[0x0][0x39c] ;  /* 0x00007380ff0777ac */ /* 0x000f220008000800 */
[----:B------:R-:W-:Y:S02]  /*111a0*/  LEA R26, P5, R27, R2, 0x1 ;  /* 0x000000021b1a7211 */ /* 0x000fe400078a08ff */
[-C--:B------:R-:W-:Y:S01]  /*111b0*/  LEA.HI.X.SX32 R25, R23, R3.reuse, 0x1, P6 ;  /* 0x0000000317197211 */ /* 0x080fe200030f0eff */
[----:B------:R1:W-:Y:S01]  /*111c0*/  @P3 STG.E.U16 desc[UR8][R28.64], R5 ;  /* 0x000000051c003986 */ /* 0x0003e2000c101508 */
[----:B------:R-:W-:Y:S02]  /*111d0*/  LEA.HI.X.SX32 R27, R27, R3, 0x1, P5 ;  /* 0x000000031b1b7211 */ /* 0x000fe400028f0eff */
[C-C-:B------:R-:W-:Y:S01]  /*111e0*/  LOP3.LUT R0, R21.reuse, 0x1e, R22.reuse, 0xfe, !PT ;  /* 0x0000001e15007812 */ /* 0x140fe200078efe16 */
[----:B------:R-:W4:Y:S03]  /*111f0*/  LDL R23, [R1+0xa0] ;  /* 0x0000a00001177983 */ /* 0x000f260000100800 */
[C---:B0-----:R-:W-:Y:S01]  /*11200*/  ISETP.LT.AND P1, PT, R0.reuse, UR4, !P0 ;  /* 0x0000000400007c0c */ /* 0x041fe2000c721270 */
[----:B------:R-:W0:Y:S01]  /*11210*/  LDCU UR4, c[0x0][0x39c] ;  /* 0x00007380ff0477ac */ /* 0x000e220008000800 */
[----:B-1----:R-:W-:Y:S01]  /*11220*/  LOP3.LUT R29, R21, 0x42, R22, 0xfe, !PT ;  /* 0x00000042151d7812 */ /* 0x002fe200078efe16 */
[----:B------:R-:W-:Y:S01]  /*11230*/  IMAD R0, R0, R20, RZ ;  /* 0x0000001400007224 */ /* 0x000fe200078e02ff */
[----:B------:R-:W-:-:S02]  /*11240*/  PRMT R12, R9, 0x7632, R12 ;  /* 0x00007632090c7816 */ /* 0x000fc4000000000c */
[C-C-:B------:R-:W-:Y:S02]  /*11250*/  LOP3.LUT R9, R21.reuse, 0x20, R22.reuse, 0xfe, !PT ;  /* 0x0000002015097812 */ /* 0x140fe400078efe16 */
[----:B------:R-:W-:Y:S02]  /*11260*/  LEA R28, P6, R0, R2, 0x1 ;  /* 0x00000002001c7211 */ /* 0x000fe400078c08ff */
[----:B------:R-:W-:Y:S02]  /*11270*/  PRMT R13, R8, 0x7632, R13 ;  /* 0x00007632080d7816 */ /* 0x000fe4000000000d */
[C---:B------:R-:W-:Y:S02]  /*11280*/  LOP3.LUT R8, R21.reuse, 0x22, R22, 0xfe, !PT ;  /* 0x0000002215087812 */ /* 0x040fe400078efe16 */
[----:B------:R-:W-:Y:S01]  /*11290*/  PRMT R14, R10, 0x7632, R14 ;  /* 0x000076320a0e7816 */ /* 0x000fe2000000000e */
[----:B------:R1:W-:Y:S04]  /*112a0*/  @P2 STG.E.U16 desc[UR8][R24.64], R4 ;  /* 0x0000000418002986 */ /* 0x0003e8000c101508 */
[----:B------:R0:W-:Y:S01]  /*112b0*/  @P4 STG.E.U16 desc[UR8][R26.64], R16 ;  /* 0x000000101a004986 */ /* 0x0001e2000c101508 */
[----:B-1----:R-:W-:-:S04]  /*112c0*/  LOP3.LUT R25, R21, 0x1a, R22, 0xfe, !PT ;  /* 0x0000001a15197812 */ /* 0x002fc800078efe16 */
[C---:B------:R-:W-:Y:S01]  /*112d0*/  ISETP.LT.AND P4, PT, R25.reuse, UR10, !P0 ;  /* 0x0000000a19007c0c */ /* 0x040fe2000c781270 */
[----:B------:R-:W-:Y:S01]  /*112e0*/  IMAD R25, R25, R20, RZ ;  /* 0x0000001419197224 */ /* 0x000fe200078e02ff */
[----:B0-----:R-:W-:Y:S01]  /*112f0*/  LOP3.LUT R27, R21, 0x1c, R22, 0xfe, !PT ;  /* 0x0000001c151b7812 */ /* 0x001fe200078efe16 */
[----:B------:R-:W0:Y:S03]  /*11300*/  LDCU UR10, c[0x0][0x39c] ;  /* 0x00007380ff0a77ac */ /* 0x000e260008000800 */
[----:B------:R-:W-:Y:S02]  /*11310*/  LEA R24, P2, R25, R2, 0x1 ;  /* 0x0000000219187211 */ /* 0x000fe400078408ff */
[C---:B-----5:R-:W-:Y:S01]  /*11320*/  ISETP.LT.AND P3, PT, R27.reuse, UR11, !P0 ;  /* 0x0000000b1b007c0c */ /* 0x060fe2000c761270 */
[----:B------:R-:W-:Y:S01]  /*11330*/  IMAD R27, R27, R20, RZ ;  /* 0x000000141b1b7224 */ /* 0x000fe200078e02ff */
[----:B------:R-:W-:-:S02]  /*11340*/  LEA.HI.X.SX32 R25, R25, R3, 0x1, P2 ;  /* 0x0000000319197211 */ /* 0x000fc400010f0eff */
[----:B------:R-:W-:Y:S01]  /*11350*/  ISETP.LT.AND P2, PT, R29, UR6, !P0 ;  /* 0x000000061d007c0c */ /* 0x000fe2000c741270 */
[----:B------:R-:W1:Y:S01]  /*11360*/  LDCU UR6, c[0x0][0x39c] ;  /* 0x00007380ff0677ac */ /* 0x000e620008000800 */
[C---:B------:R-:W-:Y:S01]  /*11370*/  LEA R26, P5, R27.reuse, R2, 0x1 ;  /* 0x000000021b1a7211 */ /* 0x040fe200078a08ff */
[----:B------:R5:W-:Y:S03]  /*11380*/  @P4 STG.E.U16 desc[UR8][R24.64], R17 ;  /* 0x0000001118004986 */ /* 0x000be6000c101508 */
[-C--:B------:R-:W-:Y:S02]  /*11390*/  LEA.HI.X.SX32 R27, R27, R3.reuse, 0x1, P5 ;  /* 0x000000031b1b7211 */ /* 0x080fe400028f0eff */
[----:B------:R-:W-:Y:S02]  /*113a0*/  LEA.HI.X.SX32 R29, R0, R3, 0x1, P6 ;  /* 0x00000003001d7211 */ /* 0x000fe400030f0eff */
[C---:B---3--:R-:W-:Y:S01]  /*113b0*/  ISETP.LT.AND P4, PT, R9.reuse, UR5, !P0 ;  /* 0x0000000509007c0c */ /* 0x048fe2000c781270 */
[-C--:B------:R-:W-:Y:S01]  /*113c0*/  IMAD R9, R9, R20.reuse, RZ ;  /* 0x0000001409097224 */ /* 0x080fe200078e02ff */
[----:B------:R-:W-:Y:S01]  /*113d0*/  LOP3.LUT R0, R21, 0x24, R22, 0xfe, !PT ;  /* 0x0000002415007812 */ /* 0x000fe200078efe16 */
[----:B------:R-:W3:Y:S01]  /*113e0*/  LDCU UR5, c[0x0][0x39c] ;  /* 0x00007380ff0577ac */ /* 0x000ee20008000800 */
[----:B-----5:R-:W-:-:S05]  /*113f0*/  IMAD R25, R8, R20, RZ ;  /* 0x0000001408197224 */ /* 0x020fca00078e02ff */
[----:B------:R-:W-:Y:S02]  /*11400*/  LEA R10, P5, R25, R2, 0x1 ;  /* 0x00000002190a7211 */ /* 0x000fe400078a08ff */
[----:B------:R-:W-:-:S04]  /*11410*/  PRMT R15, R12, 0x7632, R15 ;  /* 0x000076320c0f7816 */ /* 0x000fc8000000000f */
[----:B------:R-:W-:Y:S01]  /*11420*/  PRMT R16, R15, 0x7632, R16 ;  /* 0x000076320f107816 */ /* 0x000fe20000000010 */
[----:B--2---:R2:W-:Y:S01]  /*11430*/  @P3 STG.E.U16 desc[UR8][R26.64], R18 ;  /* 0x000000121a003986 */ /* 0x0045e2000c101508 */
[----:B------:R-:W-:Y:S01]  /*11440*/  ISETP.LT.AND P3, PT, R8, UR4, !P0 ;  /* 0x0000000408007c0c */ /* 0x000fe2000c761270 */
[----:B------:R-:W5:Y:S01]  /*11450*/  LDCU UR4, c[0x0][0x39c] ;  /* 0x00007380ff0477ac */ /* 0x000f620008000800 */
[C---:B------:R-:W-:Y:S01]  /*11460*/  LEA R8, P6, R9.reuse, R2, 0x1 ;  /* 0x0000000209087211 */ /* 0x040fe200078c08ff */
[----:B------:R-:W-:Y:S01]  /*11470*/  @P1 STG.E.U16 desc[UR8][R28.64], R19 ;  /* 0x000000131c001986 */ /* 0x000fe2000c101508 */
[C---:B-1----:R-:W-:Y:S01]  /*11480*/  ISETP.LT.AND P1, PT, R0.reuse, UR6, !P0 ;  /* 0x0000000600007c0c */ /* 0x042fe2000c721270 */
[----:B------:R-:W-:Y:S01]  /*11490*/  IMAD R0, R0, R20, RZ ;  /* 0x0000001400007224 */ /* 0x000fe200078e02ff */
[----:B------:R-:W-:Y:S01]  /*114a0*/  LEA.HI.X.SX32 R9, R9, R3, 0x1, P6 ;  /* 0x0000000309097211 */ /* 0x000fe200030f0eff */
[----:B------:R-:W1:Y:S03]  /*114b0*/  LDCU UR6, c[0x0][0x39c] ;  /* 0x00007380ff0677ac */ /* 0x000e660008000800 */
[----:B------:R-:W-:Y:S01]  /*114c0*/  LEA R24, P6, R0, R2, 0x1 ;  /* 0x0000000200187211 */ /* 0x000fe200078c08ff */
[----:B------:R0:W-:Y:S01]  /*114d0*/  @P4 STG.E.U16 desc[UR8][R8.64], R13 ;  /* 0x0000000d08004986 */ /* 0x0001e2000c101508 */
[----:B--2---:R-:W-:-:S02]  /*114e0*/  PRMT R18, R11, 0x7632, R18 ;  /* 0x000076320b127816 */ /* 0x004fc40000000012 */
[-C--:B------:R-:W-:Y:S01]  /*114f0*/  LEA.HI.X.SX32 R11, R25, R3.reuse, 0x1, P5 ;  /* 0x00000003190b7211 */ /* 0x080fe200028f0eff */
[----:B------:R-:W2:Y:S01]  /*11500*/  LDL R26, [R1+0x94] ;  /* 0x00009400011a7983 */ /* 0x000ea20000100800 */
[----:B------:R-:W-:Y:S02]  /*11510*/  LEA.HI.X.SX32 R25, R0, R3, 0x1, P6 ;  /* 0x0000000300197211 */ /* 0x000fe400030f0eff */
[C-C-:B------:R-:W-:Y:S01]  /*11520*/  LOP3.LUT R0, R21.reuse, 0x28, R22.reuse, 0xfe, !PT ;  /* 0x0000002815007812 */ /* 0x140fe200078efe16 */
[----:B------:R1:W-:Y:S01]  /*11530*/  @P3 STG.E.U16 desc[UR8][R10.64], R12 ;  /* 0x0000000c0a003986 */ /* 0x0003e2000c101508 */
[----:B0-----:R-:W-:-:S03]  /*11540*/  LOP3.LUT R9, R21, 0x26, R22, 0xfe, !PT ;  /* 0x0000002615097812 */ /* 0x001fc600078efe16 */
[----:B------:R-:W2:Y:S01]  /*11550*/  LDL R27, [R1+0x98] ;  /* 0x00009800011b7983 */ /* 0x000ea20000100800 */
[----:B------:R-:W-:Y:S02]  /*11560*/  LOP3.LUT R8, R21, 0x2a, R22, 0xfe, !PT ;  /* 0x0000002a15087812 */ /* 0x000fe400078efe16 */
[C---:B----4-:R-:W-:Y:S01]  /*11570*/  ISETP.LT.AND P4, PT, R9.reuse, UR7, !P0 ;  /* 0x0000000709007c0c */ /* 0x050fe2000c781270 */
[-C--:B------:R-:W-:Y:S01]  /*11580*/  IMAD R9, R9, R20.reuse, RZ ;  /* 0x0000001409097224 */ /* 0x080fe200078e02ff */
[C---:B-----5:R-:W-:Y:S01]  /*11590*/  ISETP.LT.AND P3, PT, R0.reuse, UR4, !P0 ;  /* 0x0000000400007c0c */ /* 0x060fe2000c761270 */
[----:B------:R-:W-:Y:S01]  /*115a0*/  IMAD R0, R0, R20, RZ ;  /* 0x0000001400007224 */ /* 0x000fe200078e02ff */
[----:B------:R0:W-:Y:S01]  /*115b0*/  @P1 STG.E.U16 desc[UR8][R24.64], R14 ;  /* 0x0000000e18001986 */ /* 0x0001e2000c101508 */
[----:B------:R-:W4:Y:S01]  /*115c0*/  LDCU UR4, c[0x0][0x39c] ;  /* 0x00007380ff0477ac */ /* 0x000f220008000800 */
[----:B---3--:R-:W-:Y:S02]  /*115d0*/  ISETP.LT.AND P1, PT, R8, UR5, !P0 ;  /* 0x0000000508007c0c */ /* 0x008fe4000c721270 */
[----:B-1----:R-:W-:Y:S01]  /*115e0*/  LEA R10, P5, R0, R2, 0x1 ;  /* 0x00000002000a7211 */ /* 0x002fe200078a08ff */
[----:B------:R-:W1:Y:S01]  /*115f0*/  LDCU UR5, c[0x0][0x39c] ;  /* 0x00007380ff0577ac */ /* 0x000e620008000800 */
[----:B------:R-:W3:Y:S01]  /*11600*/  LDCU UR7, c[0x0][0x39c] ;  /* 0x00007380ff0777ac */ /* 0x000ee20008000800 */
[----:B0-----:R-:W-:Y:S01]  /*11610*/  PRMT R14, R13, 0x7632, R14 ;  /* 0x000076320d0e7816 */ /* 0x001fe2000000000e */
[----:B------:R-:W-:Y:S01]  /*11620*/  IMAD R13, R8, R20, RZ ;  /* 0x00000014080d7224 */ /* 0x000fe200078e02ff */
[----:B------:R-:W-:-:S02]  /*11630*/  LEA R8, P6, R9, R2, 0x1 ;  /* 0x0000000209087211 */ /* 0x000fc400078c08ff */
[-C--:B------:R-:W-:Y:S02]  /*11640*/  LEA.HI.X.SX32 R11, R0, R3.reuse, 0x1, P5 ;  /* 0x00000003000b7211 */ /* 0x080fe400028f0eff */
[-C--:B------:R-:W-:Y:S02]  /*11650*/  LEA.HI.X.SX32 R9, R9, R3.reuse, 0x1, P6 ;  /* 0x0000000309097211 */ /* 0x080fe400030f0eff */
[--C-:B------:R-:W-:Y:S02]  /*11660*/  LOP3.LUT R0, R21, 0x2c, R22.reuse, 0xfe, !PT ;  /* 0x0000002c15007812 */ /* 0x100fe400078efe16 */
[C---:B------:R-:W-:Y:S01]  /*11670*/  LEA R12, P6, R13.reuse, R2, 0x1 ;  /* 0x000000020d0c7211 */ /* 0x040fe200078c08ff */
[----:B------:R0:W-:Y:S03]  /*11680*/  @P4 STG.E.U16 desc[UR8][R8.64], R18 ;  /* 0x0000001208004986 */ /* 0x0001e6000c101508 */
[----:B------:R-:W-:Y:S01]  /*11690*/  LEA.HI.X.SX32 R13, R13, R3, 0x1, P6 ;  /* 0x000000030d0d7211 */ /* 0x000fe200030f0eff */
[----:B------:R5:W-:Y:S01]  /*116a0*/  @P3 STG.E.U16 desc[UR8][R10.64], R15 ;  /* 0x0000000f0a003986 */ /* 0x000be2000c101508 */
[C---:B------:R-:W-:Y:S01]  /*116b0*/  ISETP.LT.AND P3, PT, R0.reuse, UR6, !P0 ;  /* 0x0000000600007c0c */ /* 0x040fe2000c761270 */
[----:B------:R-:W3:Y:S01]  /*116c0*/  LDCU UR6, c[0x0][0x39c] ;  /* 0x00007380ff0677ac */ /* 0x000ee20008000800 */
[C-C-:B0-----:R-:W-:Y:S01]  /*116d0*/  LOP3.LUT R8, R21.reuse, 0x2e, R22.reuse, 0xfe, !PT ;  /* 0x0000002e15087812 */ /* 0x141fe200078efe16 */
[----:B------:R-:W-:Y:S01]  /*116e0*/  IMAD R9, R0, R20, RZ ;  /* 0x0000001400097224 */ /* 0x000fe200078e02ff */
[----:B-----5:R-:W-:-:S03]  /*116f0*/  LOP3.LUT R10, R21, 0x30, R22, 0xfe, !PT ;  /* 0x00000030150a7812 */ /* 0x020fc600078efe16 */
[C---:B------:R-:W-:Y:S01]  /*11700*/  IMAD R0, R8.reuse, R20, RZ ;  /* 0x0000001408007224 */ /* 0x040fe200078e02ff */
[----:B----4-:R-:W-:Y:S01]  /*11710*/  ISETP.LT.AND P4, PT, R8, UR4, !P0 ;  /* 0x0000000408007c0c */ /* 0x010fe2000c781270 */
[----:B------:R0:W-:Y:S01]  /*11720*/  @P1 STG.E.U16 desc[UR8][R12.64], R14 ;  /* 0x0000000e0c001986 */ /* 0x0001e2000c101508 */
[C---:B------:R-:W-:Y:S01]  /*11730*/  LEA R8, P5, R9.reuse, R2, 0x1 ;  /* 0x0000000209087211 */ /* 0x040fe200078a08ff */
[----:B------:R-:W4:Y:S01]  /*11740*/  LDCU UR4, c[0x0][0x39c] ;  /* 0x00007380ff0477ac */ /* 0x000f220008000800 */
[----:B-1----:R-:W-:Y:S02]  /*11750*/  ISETP.LT.AND P1, PT, R10, UR5, !P0 ;  /* 0x000000050a007c0c */ /* 0x002fe4000c721270 */
[----:B------:R-:W-:Y:S01]  /*11760*/  PRMT R17, R14, 0x7632, R17 ;  /* 0x000076320e117816 */ /* 0x000fe20000000011 */
[----:B------:R-:W1:Y:S01]  /*11770*/  LDCU UR5, c[0x0][0x39c] ;  /* 0x00007380ff0577ac */ /* 0x000e620008000800 */
[----:B------:R-:W-:Y:S01]  /*11780*/  LEA.HI.X.SX32 R9, R9, R3, 0x1, P5 ;  /* 0x0000000309097211 */ /* 0x000fe200028f0eff */
[----:B0-----:R-:W-:Y:S01]  /*11790*/  IMAD R13, R10, R20, RZ ;  /* 0x000000140a0d7224 */ /* 0x001fe200078e02ff */
[----:B------:R-:W-:-:S03]  /*117a0*/  LEA R10, P6, R0, R2, 0x1 ;  /* 0x00000002000a7211 */ /* 0x000fc600078c08ff */
[----:B------:R0:W-:Y:S01]  /*117b0*/  @P3 STG.E.U16 desc[UR8][R8.64], R17 ;  /* 0x0000001108003986 */ /* 0x0001e2000c101508 */
[C---:B------:R-:W-:Y:S02]  /*117c0*/  LEA R12, P5, R13.reuse, R2, 0x1 ;  /* 0x000000020d0c7211 */ /* 0x040fe400078a08ff */
[-C--:B------:R-:W-:Y:S02]  /*117d0*/  LEA.HI.X.SX32 R11, R0, R3.reuse, 0x1, P6 ;  /* 0x00000003000b7211 */ /* 0x080fe400030f0eff */
[----:B------:R-:W-:Y:S02]  /*117e0*/  LEA.HI.X.SX32 R13, R13, R3, 0x1, P5 ;  /* 0x000000030d0d7211 */ /* 0x000fe400028f0eff */
[----:B------:R-:W-:Y:S02]  /*117f0*/  LOP3.LUT R14, R21, 0x44, R22, 0xfe, !PT ;  /* 0x00000044150e7812 */ /* 0x000fe400078efe16 */
[----:B0-----:R-:W-:Y:S01]  /*11800*/  PRMT R8, R7, 0x7632, R8 ;  /* 0x0000763207087816 */ /* 0x001fe20000000008 */
[----:B------:R-:W-:Y:S01]  /*11810*/  @P4 STG.E.U16 desc[UR8][R10.64], R16 ;  /* 0x000000100a004986 */ /* 0x000fe2000c101508 */
[----:B---3--:R-:W-:Y:S01]  /*11820*/  ISETP.LT.AND P3, PT, R14, UR7, !P0 ;  /* 0x000000070e007c0c */ /* 0x008fe2000c761270 */
[----:B------:R-:W0:Y:S01]  /*11830*/  LDCU UR7, c[0x0][0x39c] ;  /* 0x00007380ff0777ac */ /* 0x000e220008000800 */
[----:B------:R-:W-:Y:S01]  /*11840*/  PRMT R15, R5, 0x7632, R15 ;  /* 0x00007632050f7816 */ /* 0x000fe2000000000f */
[----:B------:R3:W-:Y:S01]  /*11850*/  @P1 STG.E.U16 desc[UR8][R12.64], R8 ;  /* 0x000000080c001986 */ /* 0x0007e2000c101508 */
[----:B------:R-:W-:-:S03]  /*11860*/  PRMT R14, R6, 0x7632, R14 ;  /* 0x00007632060e7816 */ /* 0x000fc6000000000e */
[----:B------:R-:W5:Y:S04]  /*11870*/  LDL R7, [R1+0xa4] ;  /* 0x0000a40001077983 */ /* 0x000f680000100800 */
[----:B------:R-:W2:Y:S01]  /*11880*/  LDL R5, [R1+0xa8] ;  /* 0x0000a80001057983 */ /* 0x000ea20000100800 */
[----:B---3--:R-:W-:-:S03]  /*11890*/  PRMT R13, R4, 0x7632, R13 ;  /* 0x00007632040d7816 */ /* 0x008fc6000000000d */
[----:B------:R-:W3:Y:S04]  /*118a0*/  LDL R4, [R1+0x9c] ;  /* 0x00009c0001047983 */ /* 0x000ee80000100800 */
[----:B------:R-:W2:Y:S01]  /*118b0*/  LDL.LU R6, [R1+0x90] ;  /* 0x0000900001067983 */ /* 0x000ea20000300800 */
[C-C-:B------:R-:W-:Y:S02]  /*118c0*/  LOP3.LUT R0, R21.reuse, 0x32, R22.reuse, 0xfe, !PT ;  /* 0x0000003215007812 */ /* 0x140fe400078efe16 */
[C-C-:B------:R-:W-:Y:S01]  /*118d0*/  LOP3.LUT R8, R21.reuse, 0x34, R22.reuse, 0xfe, !PT ;  /* 0x0000003415087812 */ /* 0x140fe200078efe16 */
[----:B------:R-:W3:Y:S01]  /*118e0*/  LDL R28, [R1+0xc0] ;  /* 0x0000c000011c7983 */ /* 0x000ee20000100800 */
[C---:B----4-:R-:W-:Y:S01]  /*118f0*/  ISETP.LT.AND P5, PT, R0.reuse, UR4, !P0 ;  /* 0x0000000400007c0c */ /* 0x050fe2000c7a1270 */
[-C--:B------:R-:W-:Y:S01]  /*11900*/  IMAD R9, R0, R20.reuse, RZ ;  /* 0x0000001400097224 */ /* 0x080fe200078e02ff */
[C---:B-1----:R-:W-:Y:S01]  /*11910*/  ISETP.LT.AND P4, PT, R8.reuse, UR5, !P0 ;  /* 0x0000000508007c0c */ /* 0x042fe2000c781270 */
[----:B------:R-:W-:Y:S01]  /*11920*/  IMAD R0, R8, R20, RZ ;  /* 0x0000001408007224 */ /* 0x000fe200078e02ff */
[----:B------:R-:W1:Y:S01]  /*11930*/  LDCU UR5, c[0x0][0x39c] ;  /* 0x00007380ff0577ac */ /* 0x000e620008000800 */
[----:B------:R-:W-:Y:S01]  /*11940*/  LOP3.LUT R12, R21, 0x36, R22, 0xfe, !PT ;  /* 0x00000036150c7812 */ /* 0x000fe200078efe16 */
[----:B------:R-:W4:Y:S01]  /*11950*/  LDL R29, [R1+0xc4] ;  /* 0x0000c400011d7983 */ /* 0x000f220000100800 */
[-C--:B------:R-:W-:Y:S01]  /*11960*/  LEA R8, P1, R9, R2.reuse, 0x1 ;  /* 0x0000000209087211 */ /* 0x080fe200078208ff */
[----:B------:R-:W0:Y:S01]  /*11970*/  LDCU UR4, c[0x0][0x39c] ;  /* 0x00007380ff0477ac */ /* 0x000e220008000800 */
[----:B------:R-:W-:-:S02]  /*11980*/  LEA R10, P6, R0, R2, 0x1 ;  /* 0x00000002000a7211 */ /* 0x000fc400078c08ff */
[-C--:B------:R-:W-:Y:S02]  /*11990*/  LEA.HI.X.SX32 R9, R9, R3.reuse, 0x1, P1 ;  /* 0x0000000309097211 */ /* 0x080fe400008f0eff */
[----:B------:R-:W-:Y:S01]  /*119a0*/  LEA.HI.X.SX32 R11, R0, R3, 0x1, P6 ;  /* 0x00000003000b7211 */ /* 0x000fe200030f0eff */
[C---:B------:R-:W-:Y:S01]  /*119b0*/  IMAD R0, R12.reuse, R20, RZ ;  /* 0x000000140c007224 */ /* 0x040fe200078e02ff */
[----:B------:R-:W-:Y:S01]  /*119c0*/  ISETP.LT.AND P1, PT, R12, UR6, !P0 ;  /* 0x000000060c007c0c */ /* 0x000fe2000c721270 */
[----:B------:R0:W-:Y:S01]  /*119d0*/  @P5 STG.E.U16 desc[UR8][R8.64], R14 ;  /* 0x0000000e08005986 */ /* 0x0001e2000c101508 */
[----:B------:R-:W1:Y:S03]  /*119e0*/  LDCU UR6, c[0x0][0x39c] ;  /* 0x00007380ff0677ac */ /* 0x000e660008000800 */
[----:B------:R1:W-:Y:S01]  /*119f0*/  @P4 STG.E.U16 desc[UR8][R10.64], R15 ;  /* 0x0000000f0a004986 */ /* 0x0003e2000c101508 */
[----:B0-----:R-:W-:-:S02]  /*11a00*/  LEA R8, P4, R0, R2, 0x1 ;  /* 0x0000000200087211 */ /* 0x001fc400078808ff */
[C-C-:B-1----:R-:W-:Y:S02]  /*11a10*/  LOP3.LUT R10, R21.reuse, 0x38, R22.reuse, 0xfe, !PT ;  /* 0x00000038150a7812 */ /* 0x142fe400078efe16 */
[--C-:B------:R-:W-:Y:S02]  /*11a20*/  LOP3.LUT R11, R21, 0x3a, R22.reuse, 0xfe, !PT ;  /* 0x0000003a150b7812 */ /* 0x100fe400078efe16 */
[----:B------:R-:W-:Y:S01]  /*11a30*/  LEA.HI.X.SX32 R9, R0, R3, 0x1, P4 ;  /* 0x0000000300097211 */ /* 0x000fe200020f0eff */
[CC--:B------:R-:W-:Y:S01]  /*11a40*/  IMAD R0, R10.reuse, R20.reuse, RZ ;  /* 0x000000140a007224 */ /* 0x0c0fe200078e02ff */
[C---:B------:R-:W-:Y:S01]  /*11a50*/  ISETP.LT.AND P5, PT, R11.reuse, UR5, !P0 ;  /* 0x000000050b007c0c */ /* 0x040fe2000c7a1270 */
[----:B------:R-:W-:Y:S01]  /*11a60*/  IMAD R11, R11, R20, RZ ;  /* 0x000000140b0b7224 */ /* 0x000fe200078e02ff */
[----:B------:R-:W-:Y:S01]  /*11a70*/  ISETP.LT.AND P4, PT, R10, UR4, !P0 ;  /* 0x000000040a007c0c */ /* 0x000fe2000c781270 */
[----:B------:R0:W-:Y:S01]  /*11a80*/  @P1 STG.E.U16 desc[UR8][R8.64], R13 ;  /* 0x0000000d08001986 */ /* 0x0001e2000c101508 */
[----:B------:R-:W-:Y:S01]  /*11a90*/  LOP3.LUT R12, R21, 0x3c, R22, 0xfe, !PT ;  /* 0x0000003c150c7812 */ /* 0x000fe200078efe16 */
[----:B------:R-:W1:Y:S01]  /*11aa0*/  LDCU UR4, c[0x0][0x39c] ;  /* 0x00007380ff0477ac */ /* 0x000e620008000800 */
[----:B------:R-:W-:-:S02]  /*11ab0*/  LEA R10, P6, R11, R2, 0x1 ;  /* 0x000000020b0a7211 */ /* 0x000fc400078c08ff */
[----:B------:R-:W-:Y:S01]  /*11ac0*/  PRMT R14, R17, 0x7632, R14 ;  /* 0x00007632110e7816 */ /* 0x000fe2000000000e */
[----:B------:R-:W1:Y:S01]  /*11ad0*/  LDCU UR5, c[0x0][0x39c] ;  /* 0x00007380ff0577ac */ /* 0x000e620008000800 */
[-C--:B------:R-:W-:Y:S02]  /*11ae0*/  LEA.HI.X.SX32 R11, R11, R3.reuse, 0x1, P6 ;  /* 0x000000030b0b7211 */ /* 0x080fe400030f0eff */
[----:B0-----:R-:W-:Y:S02]  /*11af0*/  LEA R8, P1, R0, R2, 0x1 ;  /* 0x0000000200087211 */ /* 0x001fe400078208ff */
[----:B------:R-:W-:Y:S02]  /*11b00*/  PRMT R13, R16, 0x7632, R13 ;  /* 0x00007632100d7816 */ /* 0x000fe4000000000d */
[----:B------:R-:W-:Y:S01]  /*11b10*/  LEA.HI.X.SX32 R9, R0, R3, 0x1, P1 ;  /* 0x0000000300097211 */ /* 0x000fe200008f0eff */
[C---:B------:R-:W-:Y:S01]  /*11b20*/  IMAD R0, R12.reuse, R20, RZ ;  /* 0x000000140c007224 */ /* 0x040fe200078e02ff */
[----:B------:R-:W-:Y:S01]  /*11b30*/  ISETP.LT.AND P1, PT, R12, UR6, !P0 ;  /* 0x000000060c007c0c */ /* 0x000fe2000c721270 */
[----:B------:R-:W0:Y:S02]  /*11b40*/  LDCU UR6, c[0x0][0x39c] ;  /* 0x00007380ff0677ac */ /* 0x000e240008000800 */
[----:B------:R1:W-:Y:S04]  /*11b50*/  @P4 STG.E.U16 desc[UR8][R8.64], R13 ;  /* 0x0000000d08004986 */ /* 0x0003e8000c101508 */
[----:B------:R0:W-:Y:S01]  /*11b60*/  @P5 STG.E.U16 desc[UR8][R10.64], R14 ;  /* 0x0000000e0a005986 */ /* 0x0001e2000c101508 */
[----:B-1----:R-:W-:-:S02]  /*11b70*/  LEA R8, P4, R0, R2, 0x1 ;  /* 0x0000000200087211 */ /* 0x002fc400078808ff */
[C-C-:B0-----:R-:W-:Y:S02]  /*11b80*/  LOP3.LUT R10, R21.reuse, 0x3e, R22.reuse, 0xfe, !PT ;  /* 0x0000003e150a7812 */ /* 0x141fe400078efe16 */
[----:B------:R-:W-:Y:S02]  /*11b90*/  PRMT R11, R18, 0x7632, R11 ;  /* 0x00007632120b7816 */ /* 0x000fe4000000000b */
[----:B------:R-:W-:Y:S01]  /*11ba0*/  LEA.HI.X.SX32 R9, R0, R3, 0x1, P4 ;  /* 0x0000000300097211 */ /* 0x000fe200020f0eff */
[C---:B------:R-:W-:Y:S01]  /*11bb0*/  IMAD R0, R10.reuse, R20, RZ ;  /* 0x000000140a007224 */ /* 0x040fe200078e02ff */
[----:B------:R-:W-:Y:S01]  /*11bc0*/  ISETP.LT.AND P5, PT, R10, UR7, !P0 ;  /* 0x000000070a007c0c */ /* 0x000fe2000c7a1270 */
[----:B------:R-:W0:Y:S02]  /*11bd0*/  LDCU UR7, c[0x0][0x39c] ;  /* 0x00007380ff0777ac */ /* 0x000e240008000800 */
[----:B------:R1:W-:Y:S01]  /*11be0*/  @P1 STG.E.U16 desc[UR8][R8.64], R11 ;  /* 0x0000000b08001986 */ /* 0x0003e2000c101508 */
[----:B------:R-:W-:-:S04]  /*11bf0*/  LOP3.LUT R12, R21, 0x40, R22, 0xfe, !PT ;  /* 0x00000040150c7812 */ /* 0x000fc800078efe16 */
[----:B------:R-:W-:Y:S02]  /*11c00*/  ISETP.LT.AND P6, PT, R12, UR4, !P0 ;  /* 0x000000040c007c0c */ /* 0x000fe4000c7c1270 */
[----:B-1----:R-:W-:Y:S01]  /*11c10*/  LEA R8, P1, R0, R2, 0x1 ;  /* 0x0000000200087211 */ /* 0x002fe200078208ff */
[----:B------:R-:W-:Y:S01]  /*11c20*/  IMAD R12, R12, R20, RZ ;  /* 0x000000140c0c7224 */ /* 0x000fe200078e02ff */
[----:B------:R-:W1:Y:S02]  /*11c30*/  LDCU UR4, c[0x0][0x39c] ;  /* 0x00007380ff0477ac */ /* 0x000e640008000800 */
[----:B------:R-:W-:Y:S02]  /*11c40*/  LEA.HI.X.SX32 R9, R0, R3, 0x1, P1 ;  /* 0x0000000300097211 */ /* 0x000fe400008f0eff */
[----:B------:R-:W-:Y:S02]  /*11c50*/  PRMT R0, R19, 0x7632, R0 ;  /* 0x0000763213007816 */ /* 0x000fe40000000000 */
[----:B------:R-:W-:-:S03]  /*11c60*/  LEA R10, P4, R12, R2, 0x1 ;  /* 0x000000020c0a7211 */ /* 0x000fc600078808ff */
[----:B------:R0:W-:Y:S01]  /*11c70*/  @P5 STG.E.U16 desc[UR8][R8.64], R0 ;  /* 0x0000000008005986 */ /* 0x0001e2000c101508 */
[----:B------:R-:W-:Y:S02]  /*11c80*/  LEA.HI.X.SX32 R11, R12, R3, 0x1, P4 ;  /* 0x000000030c0b7211 */ /* 0x000fe400020f0eff */
[----:B------:R-:W-:Y:S01]  /*11c90*/  LOP3.LUT R13, R21, 0x46, R22, 0xfe, !PT ;  /* 0x00000046150d7812 */ /* 0x000fe200078efe16 */
[----:B0-----:R-:W-:-:S04]  /*11ca0*/  IMAD R0, R20, 0x2, R12 ;  /* 0x0000000214007824 */ /* 0x001fc800078e020c */
[----:B------:R-:W-:Y:S01]  /*11cb0*/  IMAD R12, R20, 0x2, R0 ;  /* 0x00000002140c7824 */ /* 0x000fe200078e0200 */
[C---:B------:R-:W-:Y:S02]  /*11cc0*/  LEA R8, P1, R0.reuse, R2, 0x1 ;  /* 0x0000000200087211 */ /* 0x040fe400078208ff */
[----:B------:R-:W-:Y:S01]  /*11cd0*/  ISETP.LT.AND P4, PT, R13, UR5, !P0 ;  /* 0x000000050d007c0c */ /* 0x000fe2000c781270 */
[----:B------:R-:W0:Y:S01]  /*11ce0*/  LDCU UR5, c[0x0][0x39c] ;  /* 0x00007380ff0577ac */ /* 0x000e220008000800 */
[----:B------:R-:W-:Y:S01]  /*11cf0*/  LEA.HI.X.SX32 R9, R0, R3, 0x1, P1 ;  /* 0x0000000300097211 */ /* 0x000fe200008f0eff */
[----:B------:R-:W-:Y:S01]  /*11d00*/  IMAD R0, R20, 0x2, R12 ;  /* 0x0000000214007824 */ /* 0x000fe200078e020c */
[----:B------:R-:W-:-:S04]  /*11d10*/  LOP3.LUT R13, R21, 0x4a, R22, 0xfe, !PT ;  /* 0x0000004a150d7812 */ /* 0x000fc800078efe16 */
[----:B------:R-:W-:Y:S01]  /*11d20*/  ISETP.LT.AND P1, PT, R13, UR6, !P0 ;  /* 0x000000060d007c0c */ /* 0x000fe2000c721270 */
[----:B------:R-:W0:Y:S01]  /*11d30*/  LDCU UR6, c[0x0][0x39c] ;  /* 0x00007380ff0677ac */ /* 0x000e220008000800 */
[----:B--2---:R2:W-:Y:S04]  /*11d40*/  @P6 STG.E.U16 desc[UR8][R10.64], R6 ;  /* 0x000000060a006986 */ /* 0x0045e8000c101508 */
[----:B------:R0:W-:Y:S01]  /*11d50*/  @P2 STG.E.U16 desc[UR8][R8.64], R26 ;  /* 0x0000001a08002986 */ /* 0x0001e2000c101508 */
[----:B--2---:R-:W-:Y:S02]  /*11d60*/  LOP3.LUT R11, R21, 0x48, R22, 0xfe, !PT ;  /* 0x00000048150b7812 */ /* 0x004fe400078efe16 */
[-C--:B------:R-:W-:Y:S02]  /*11d70*/  LEA R10, P6, R12, R2.reuse, 0x1 ;  /* 0x000000020c0a7211 */ /* 0x080fe400078c08ff */
[----:B0-----:R-:W-:Y:S01]  /*11d80*/  LEA R8, P2, R0, R2, 0x1 ;  /* 0x0000000200087211 */ /* 0x001fe200078408ff */
[----:B------:R-:W2:Y:S01]  /*11d90*/  LDL R26, [R1+0xc8] ;  /* 0x0000c800011a7983 */ /* 0x000ea20000100800 */
[----:B-1----:R-:W-:Y:S01]  /*11da0*/  ISETP.LT.AND P5, PT, R11, UR4, !P0 ;  /* 0x000000040b007c0c */ /* 0x002fe2000c7a1270 */
[----:B------:R-:W0:Y:S01]  /*11db0*/  LDCU UR4, c[0x0][0x39c] ;  /* 0x00007380ff0477ac */ /* 0x000e220008000800 */
[----:B------:R-:W-:-:S02]  /*11dc0*/  LEA.HI.X.SX32 R11, R12, R3, 0x1, P6 ;  /* 0x000000030c0b7211 */ /* 0x000fc400030f0eff */
[----:B------:R-:W-:-:S03]  /*11dd0*/  LEA.HI.X.SX32 R9, R0, R3, 0x1, P2 ;  /* 0x0000000300097211 */ /* 0x000fc600010f0eff */
[----:B------:R1:W-:Y:S04]  /*11de0*/  @P3 STG.E.U16 desc[UR8][R10.64], R27 ;  /* 0x0000001b0a003986 */ /* 0x0003e8000c101508 */
[----:B---3--:R3:W-:Y:S01]  /*11df0*/  @P4 STG.E.U16 desc[UR8][R8.64], R4 ;  /* 0x0000000408004986 */ /* 0x0087e2000c101508 */
[----:B------:R-:W-:-:S03]  /*11e00*/  IMAD R12, R20, 0x2, R0 ;  /* 0x00000002140c7824 */ /* 0x000fc600078e0200 */
[----:B-1----:R-:W2:Y:S04]  /*11e10*/  LDL R27, [R1+0xcc] ;  /* 0x0000cc00011b7983 */ /* 0x002ea80000100800 */
[----:B---3--:R-:W3:Y:S01]  /*11e20*/  LDL R4, [R1+0xac] ;  /* 0x0000ac0001047983 */ /* 0x008ee20000100800 */
[----:B------:R-:W-:Y:S02]  /*11e30*/  LOP3.LUT R11, R21, 0x4c, R22, 0xfe, !PT ;  /* 0x0000004c150b7812 */ /* 0x000fe400078efe16 */
[-C--:B------:R-:W-:Y:S02]  /*11e40*/  LEA R10, P3, R12, R2.reuse, 0x1 ;  /* 0x000000020c0a7211 */ /* 0x080fe400078608ff */
[----:B------:R-:W-:Y:S01]  /*11e50*/  ISETP.LT.AND P2, PT, R11, UR5, !P0 ;  /* 0x000000050b007c0c */ /* 0x000fe2000c741270 */
[----:B------:R-:W-:Y:S01]  /*11e60*/  IMAD R0, R20, 0x2, R12 ;  /* 0x0000000214007824 */ /* 0x000fe200078e020c */
[----:B------:R-:W-:Y:S01]  /*11e70*/  LEA.HI.X.SX32 R11, R12, R3, 0x1, P3 ;  /* 0x000000030c0b7211 */ /* 0x000fe200018f0eff */
[----:B------:R-:W1:Y:S04]  /*11e80*/  LDCU UR5, c[0x0][0x39c] ;  /* 0x00007380ff0577ac */ /* 0x000e680008000800 */
[----:B------:R0:W-:Y:S01]  /*11e90*/  @P5 STG.E.U16 desc[UR8][R10.64], R23 ;  /* 0x000000170a005986 */ /* 0x0001e2000c101508 */
[----:B------:R-:W-:-:S03]  /*11ea0*/  LEA R8, P4, R0, R2, 0x1 ;  /* 0x0000000200087211 */ /* 0x000fc600078808ff */
[----:B0-----:R-:W2:Y:S01]  /*11eb0*/  LDL R23, [R1+0xd0] ;  /* 0x0000d00001177983 */ /* 0x001ea20000100800 */
[----:B------:R-:W-:-:S05]  /*11ec0*/  LEA.HI.X.SX32 R9, R0, R3, 0x1, P4 ;  /* 0x0000000300097211 */ /* 0x000fca00020f0eff */
[----:B-----5:R0:W-:Y:S04]  /*11ed0*/  @P1 STG.E.U16 desc[UR8][R8.64], R7 ;  /* 0x0000000708001986 */ /* 0x0201e8000c101508 */
[----:B0-----:R-:W5:Y:S01]  /*11ee0*/  LDL R7, [R1+0xd4] ;  /* 0x0000d40001077983 */ /* 0x001f620000100800 */
[----:B------:R-:W-:Y:S01]  /*11ef0*/  LOP3.LUT R13, R21, 0x4e, R22, 0xfe, !PT ;  /* 0x0000004e150d7812 */ /* 0x000fe200078efe16 */
[----:B------:R-:W-:-:S03]  /*11f00*/  IMAD R12, R20, 0x2, R0 ;  /* 0x00000002140c7824 */ /* 0x000fc600078e0200 */
[----:B------:R-:W-:Y:S01]  /*11f10*/  ISETP.LT.AND P3, PT, R13, UR4, !P0 ;  /* 0x000000040d007c0c */ /* 0x000fe2000c761270 */
[----:B------:R-:W0:Y:S01]  /*11f20*/  LDCU UR4, c[0x0][0x39c] ;  /* 0x00007380ff0477ac */ /* 0x000e220008000800 */
[C---:B------:R-:W-:Y:S01]  /*11f30*/  LOP3.LUT R11, R21.reuse, 0x50, R22, 0xfe, !PT ;  /* 0x00000050150b7812 */ /* 0x040fe200078efe16 */
[----:B------:R-:W-:Y:S01]  /*11f40*/  IMAD R0, R20, 0x2, R12 ;  /* 0x0000000214007824 */ /* 0x000fe200078e020c */
[CC--:B------:R-:W-:Y:S02]  /*11f50*/  LEA R10, P6, R12.reuse, R2.reuse, 0x1 ;  /* 0x000000020c0a7211 */ /* 0x0c0fe400078c08ff */
[----:B------:R-:W-:Y:S02]  /*11f60*/  LOP3.LUT R13, R21, 0x52, R22, 0xfe, !PT ;  /* 0x00000052150d7812 */ /* 0x000fe400078efe16 */
[----:B------:R-:W-:Y:S01]  /*11f70*/  ISETP.LT.AND P5, PT, R11, UR6, !P0 ;  /* 0x000000060b007c0c */ /* 0x000fe2000c7a1270 */
[----:B------:R-:W0:Y:S01]  /*11f80*/  LDCU UR6, c[0x0][0x39c] ;  /* 0x00007380ff0677ac */ /* 0x000e220008000800 */
[----:B------:R-:W-:Y:S01]  /*11f90*/  LEA.HI.X.SX32 R11, R12, R3, 0x1, P6 ;  /* 0x000000030c0b7211 */ /* 0x000fe200030f0eff */
[----:B------:R-:W-:Y:S01]  /*11fa0*/  IMAD R12, R20, 0x2, R0 ;  /* 0x00000002140c7824 */ /* 0x000fe200078e0200 */
[----:B------:R-:W-:-:S02]  /*11fb0*/  LEA R8, P1, R0, R2, 0x1 ;  /* 0x0000000200087211 */ /* 0x000fc400078208ff */
[----:B-1----:R-:W-:Y:S01]  /*11fc0*/  ISETP.LT.AND P4, PT, R13, UR5, !P0 ;  /* 0x000000050d007c0c */ /* 0x002fe2000c781270 */
[----:B------:R-:W1:Y:S01]  /*11fd0*/  LDCU UR5, c[0x0][0x39c] ;  /* 0x00007380ff0577ac */ /* 0x000e620008000800 */
[-C--:B------:R-:W-:Y:S01]  /*11fe0*/  LEA.HI.X.SX32 R9, R0, R3.reuse, 0x1, P1 ;  /* 0x0000000300097211 */ /* 0x080fe200008f0eff */
[----:B------:R0:W-:Y:S01]  /*11ff0*/  @P2 STG.E.U16 desc[UR8][R10.64], R5 ;  /* 0x000000050a002986 */ /* 0x0001e2000c101508 */
[----:B------:R-:W-:Y:S01]  /*12000*/  IMAD R0, R20, 0x2, R12 ;  /* 0x0000000214007824 */ /* 0x000fe200078e020c */
[----:B0-----:R-:W-:Y:S02]  /*12010*/  LOP3.LUT R11, R21, 0x54, R22, 0xfe, !PT ;  /* 0x00000054150b7812 */ /* 0x001fe400078efe16 */
[----:B------:R-:W5:Y:S01]  /*12020*/  LDL R5, [R1+0xdc] ;  /* 0x0000dc0001057983 */ /* 0x000f620000100800 */
        /* <DEDUP_REMOVED lines=8> */
[----:B------:R-:W-:Y:S01]  /*120b0*/  LOP3.LUT R13, R21, 0x5a, R22, 0xfe, !PT ;  /* 0x0000005a150d7812 */ /* 0x000fe200078efe16 */
[----:B---3--:R3:W-:Y:S04]  /*120c0*/  @P3 STG.E.U16 desc[UR8][R8.64], R4 ;  /* 0x0000000408003986 */ /* 0x0087e8000c101508 */
[----:B------:R0:W-:Y:S01]  /*120d0*/  @P5 STG.E.U16 desc[UR8][R10.64], R28 ;  /* 0x0000001c0a005986 */ /* 0x0001e2000c101508 */
[----:B---3--:R-:W-:-:S03]  /*120e0*/  LEA R8, P3, R0, R2, 0x1 ;  /* 0x0000000200087211 */ /* 0x008fc600078608ff */
[----:B------:R-:W3:Y:S01]  /*120f0*/  LDL R4, [R1+0xd8] ;  /* 0x0000d80001047983 */ /* 0x000ee20000100800 */
[-C--:B------:R-:W-:Y:S02]  /*12100*/  LEA.HI.X.SX32 R9, R0, R3.reuse, 0x1, P3 ;  /* 0x0000000300097211 */ /* 0x080fe400018f0eff */
[----:B0-----:R-:W-:Y:S02]  /*12110*/  LOP3.LUT R11, R21, 0x58, R22, 0xfe, !PT ;  /* 0x00000058150b7812 */ /* 0x001fe400078efe16 */
[C---:B------:R-:W-:Y:S01]  /*12120*/  LEA R10, P6, R12.reuse, R2, 0x1 ;  /* 0x000000020c0a7211 */ /* 0x040fe200078c08ff */
[----:B----4-:R0:W-:Y:S01]  /*12130*/  @P4 STG.E.U16 desc[UR8][R8.64], R29 ;  /* 0x0000001d08004986 */ /* 0x0101e2000c101508 */
[----:B-1----:R-:W-:Y:S01]  /*12140*/  ISETP.LT.AND P5, PT, R11, UR5, !P0 ;  /* 0x000000050b007c0c */ /* 0x002fe2000c7a1270 */
[----:B------:R-:W1:Y:S01]  /*12150*/  LDCU UR5, c[0x0][0x39c] ;  /* 0x00007380ff0577ac */ /* 0x000e620008000800 */
[----:B------:R-:W-:Y:S01]  /*12160*/  LEA.HI.X.SX32 R11, R12, R3, 0x1, P6 ;  /* 0x000000030c0b7211 */ /* 0x000fe200030f0eff */
[----:B0-----:R-:W-:-:S04]  /*12170*/  IMAD R9, R20, 0x2, R12 ;  /* 0x0000000214097824 */ /* 0x001fc800078e020c */
[----:B--2---:R0:W-:Y:S01]  /*12180*/  @P2 STG.E.U16 desc[UR8][R10.64], R26 ;  /* 0x0000001a0a002986 */ /* 0x0041e2000c101508 */
[----:B------:R-:W-:Y:S01]  /*12190*/  IMAD R0, R20, 0x2, R9 ;  /* 0x0000000214007824 */ /* 0x000fe200078e0209 */
[----:B------:R-:W-:Y:S01]  /*121a0*/  ISETP.LT.AND P3, PT, R13, UR7, !P0 ;  /* 0x000000070d007c0c */ /* 0x000fe2000c761270 */
[----:B------:R-:W2:Y:S01]  /*121b0*/  LDCU UR7, c[0x0][0x39c] ;  /* 0x00007380ff0777ac */ /* 0x000ea20008000800 */
[-C--:B------:R-:W-:Y:S02]  /*121c0*/  LEA R8, P2, R9, R2.reuse, 0x1 ;  /* 0x0000000209087211 */ /* 0x080fe400078408ff */
[----:B0-----:R-:W-:Y:S02]  /*121d0*/  LOP3.LUT R11, R21, 0x5c, R22, 0xfe, !PT ;  /* 0x0000005c150b7812 */ /* 0x001fe400078efe16 */
[----:B------:R-:W-:Y:S02]  /*121e0*/  LEA R10, P4, R0, R2, 0x1 ;  /* 0x00000002000a7211 */ /* 0x000fe400078808ff */
[----:B------:R-:W-:-:S02]  /*121f0*/  LEA.HI.X.SX32 R9, R9, R3, 0x1, P2 ;  /* 0x0000000309097211 */ /* 0x000fc400010f0eff */
[----:B------:R-:W-:Y:S01]  /*12200*/  ISETP.LT.AND P6, PT, R11, UR4, !P0 ;  /* 0x000000040b007c0c */ /* 0x000fe2000c7c1270 */
[----:B------:R-:W-:Y:S01]  /*12210*/  STL [R1+0x5e4], R2 ;  /* 0x0005e40201007387 */ /* 0x000fe20000100800 */
[----:B------:R-:W-:Y:S01]  /*12220*/  LEA.HI.X.SX32 R11, R0, R3, 0x1, P4 ;  /* 0x00000003000b7211 */ /* 0x000fe200020f0eff */
[----:B------:R-:W-:Y:S01]  /*12230*/  IMAD R0, R20, 0x2, R0 ;  /* 0x0000000214007824 */ /* 0x000fe200078e0200 */
[----:B------:R-:W-:Y:S01]  /*12240*/  LOP3.LUT R12, R21, 0x5e, R22, 0xfe, !PT ;  /* 0x0000005e150c7812 */ /* 0x000fe200078efe16 */
[----:B------:R0:W-:Y:S01]  /*12250*/  @P1 STG.E.U16 desc[UR8][R8.64], R27 ;  /* 0x0000001b08001986 */ /* 0x0001e2000c101508 */
[----:B------:R-:W-:Y:S01]  /*12260*/  PRMT R18, R6, 0x7632, R18 ;  /* 0x0000763206127816 */ /* 0x000fe20000000012 */
[----:B------:R-:W4:Y:S02]  /*12270*/  LDCU UR4, c[0x0][0x39c] ;  /* 0x00007380ff0477ac */ /* 0x000f240008000800 */
[----:B------:R1:W-:Y:S01]  /*12280*/  @P5 STG.E.U16 desc[UR8][R10.64], R23 ;  /* 0x000000170a005986 */ /* 0x0003e2000c101508 */
[----:B------:R-:W-:Y:S01]  /*12290*/  ISETP.LT.AND P2, PT, R12, UR6, !P0 ;  /* 0x000000060c007c0c */ /* 0x000fe2000c741270 */
[----:B------:R-:W3:Y:S01]  /*122a0*/  LDCU UR6, c[0x0][0x39c] ;  /* 0x00007380ff0677ac */ /* 0x000ee20008000800 */
[----:B0-----:R-:W-:Y:S01]  /*122b0*/  IMAD R9, R20, 0x2, R0 ;  /* 0x0000000214097824 */ /* 0x001fe200078e0200 */
[----:B-1----:R-:W-:-:S02]  /*122c0*/  LEA R10, P4, R0, R2, 0x1 ;  /* 0x00000002000a7211 */ /* 0x002fc400078808ff */
[C-C-:B------:R-:W-:Y:S02]  /*122d0*/  LOP3.LUT R8, R21.reuse, 0x62, R22.reuse, 0xfe, !PT ;  /* 0x0000006215087812 */ /* 0x140fe400078efe16 */
[-C--:B------:R-:W-:Y:S01]  /*122e0*/  LEA.HI.X.SX32 R11, R0, R3.reuse, 0x1, P4 ;  /* 0x00000003000b7211 */ /* 0x080fe200020f0eff */
[----:B------:R-:W-:Y:S01]  /*122f0*/  IMAD R0, R20, 0x2, R9 ;  /* 0x0000000214007824 */ /* 0x000fe200078e0209 */
[----:B--2---:R-:W-:Y:S01]  /*12300*/  ISETP.LT.AND P4, PT, R8, UR7, !P0 ;  /* 0x0000000708007c0c */ /* 0x004fe2000c781270 */
[----:B------:R-:W0:Y:S01]  /*12310*/  LDCU UR7, c[0x0][0x39c] ;  /* 0x00007380ff0777ac */ /* 0x000e220008000800 */
[----:B------:R-:W-:Y:S01]  /*12320*/  LOP3.LUT R12, R21, 0x60, R22, 0xfe, !PT ;  /* 0x00000060150c7812 */ /* 0x000fe200078efe16 */
[----:B------:R-:W-:Y:S01]  /*12330*/  IMAD R14, R20, 0x2, R0 ;  /* 0x00000002140e7824 */ /* 0x000fe200078e0200 */
[C---:B------:R-:W-:Y:S01]  /*12340*/  LEA R8, P5, R9.reuse, R2, 0x1 ;  /* 0x0000000209087211 */ /* 0x040fe200078a08ff */
[----:B-----5:R1:W-:Y:S01]  /*12350*/  @P3 STG.E.U16 desc[UR8][R10.64], R7 ;  /* 0x000000070a003986 */ /* 0x0203e2000c101508 */
[----:B------:R-:W-:Y:S01]  /*12360*/  ISETP.LT.AND P1, PT, R12, UR5, !P0 ;  /* 0x000000050c007c0c */ /* 0x000fe2000c721270 */
[----:B------:R-:W2:Y:S01]  /*12370*/  LDCU UR5, c[0x0][0x39c] ;  /* 0x00007380ff0577ac */ /* 0x000ea20008000800 */
[----:B------:R-:W-:-:S02]  /*12380*/  LEA.HI.X.SX32 R9, R9, R3, 0x1, P5 ;  /* 0x0000000309097211 */ /* 0x000fc400028f0eff */
[-C--:B------:R-:W-:Y:S02]  /*12390*/  LEA R12, P5, R14, R2.reuse, 0x1 ;  /* 0x000000020e0c7211 */ /* 0x080fe400078a08ff */
[----:B-1----:R-:W-:Y:S02]  /*123a0*/  LEA R10, P3, R0, R2, 0x1 ;  /* 0x00000002000a7211 */ /* 0x002fe400078608ff */
[----:B------:R-:W5:Y:S01]  /*123b0*/  LDL.LU R2, [R1+0x3b0] ;  /* 0x0003b00001027983 */ /* 0x000f620000300800 */
[-C--:B------:R-:W-:Y:S02]  /*123c0*/  LEA.HI.X.SX32 R13, R14, R3.reuse, 0x1, P5 ;  /* 0x000000030e0d7211 */ /* 0x080fe400028f0eff */
[----:B------:R-:W-:Y:S01]  /*123d0*/  LEA.HI.X.SX32 R11, R0, R3, 0x1, P3 ;  /* 0x00000003000b7211 */ /* 0x000fe200018f0eff */
[----:B------:R-:W-:Y:S04]  /*123e0*/  STL [R1+0x5f0], R14 ;  /* 0x0005f00e01007387 */ /* 0x000fe80000100800 */
[----:B------:R-:W-:Y:S04]  /*123f0*/  STL [R1+0x5e8], R3 ;  /* 0x0005e80301007387 */ /* 0x000fe80000100800 */
[----:B------:R-:W-:Y:S04]  /*12400*/  STL [R1+0x5e0], R18 ;  /* 0x0005e01201007387 */ /* 0x000fe80000100800 */
[----:B---3--:R1:W-:Y:S02]  /*12410*/  @P6 STG.E.U16 desc[UR8][R8.64], R4 ;  /* 0x0000000408006986 */ /* 0x0083e4000c101508 */
[----:B-1----:R-:W1:Y:S02]  /*12420*/  S2R R4, SR_TID.X ;  /* 0x0000000000047919 */ /* 0x002e640000002100 */
[----:B------:R-:W-:Y:S04]  /*12430*/  @P2 STG.E.U16 desc[UR8][R10.64], R5 ;  /* 0x000000050a002986 */ /* 0x000fe8000c101508 */
[----:B------:R5:W-:Y:S01]  /*12440*/  @P1 STG.E.U16 desc[UR8][R12.64], R18 ;  /* 0x000000120c001986 */ /* 0x000be2000c101508 */
[----:B-1----:R-:W-:-:S04]  /*12450*/  SHF.R.U32.HI R3, RZ, 0x8, R4 ;  /* 0x00000008ff037819 */ /* 0x002fc80000011604 */
[----:B------:R-:W-:-:S04]  /*12460*/  SGXT.U32 R3, R3, 0x1 ;  /* 0x000000010303781a */ /* 0x000fc80000000000 */
[C-C-:B-----5:R-:W-:Y:S02]  /*12470*/  LOP3.LUT R12, R2.reuse, 0xfe, R3.reuse, 0xfe, !PT ;  /* 0x000000fe020c7812 */ /* 0x160fe400078efe03 */
[----:B------:R-:W-:-:S03]  /*12480*/  LOP3.LUT R0, R2, 0x6c, R3, 0xfe, !PT ;  /* 0x0000006c02007812 */ /* 0x000fc600078efe03 */
[----:B------:R-:W-:Y:S04]  /*12490*/  STL [R1+0x5ec], R12 ;  /* 0x0005ec0c01007387 */ /* 0x000fe80000100800 */
[----:B------:R1:W-:Y:S01]  /*124a0*/  STL [R1+0x5dc], R0 ;  /* 0x0005dc0001007387 */ /* 0x0003e20000100800 */
[C-C-:B------:R-:W-:Y:S02]  /*124b0*/  LOP3.LUT R4, R2.reuse, 0x86, R3.reuse, 0xfe, !PT ;  /* 0x0000008602047812 */ /* 0x140fe400078efe03 */
[C-C-:B------:R-:W-:Y:S02]  /*124c0*/  LOP3.LUT R5, R2.reuse, 0x88, R3.reuse, 0xfe, !PT ;  /* 0x0000008802057812 */ /* 0x140fe400078efe03 */
[----:B-1----:R-:W-:-:S05]  /*124d0*/  LOP3.LUT R0, R2, 0x84, R3, 0xfe, !PT ;  /* 0x0000008402007812 */ /* 0x002fca00078efe03 */
[----:B------:R1:W-:Y:S04]  /*124e0*/  STL [R1], R0 ;  /* 0x0000000001007387 */ /* 0x0003e80000100800 */
[----:B------:R3:W-:Y:S01]  /*124f0*/  STL [R1+0x4], R4 ;  /* 0x0000040401007387 */ /* 0x0007e20000100800 */
[----:B-1----:R-:W-:-:S03]  /*12500*/  LOP3.LUT R0, R2, 0x8a, R3, 0xfe, !PT ;  /* 0x0000008a02007812 */ /* 0x002fc600078efe03 */
[----:B------:R1:W-:Y:S01]  /*12510*/  STL [R1+0x8], R5 ;  /* 0x0000080501007387 */ /* 0x0003e20000100800 */
[----:B---3--:R-:W-:-:S03]  /*12520*/  LOP3.LUT R4, R2, 0x8c, R3, 0xfe, !PT ;  /* 0x0000008c02047812 */ /* 0x008fc600078efe03 */
[----:B------:R3:W-:Y:S01]  /*12530*/  STL [R1+0xc], R0 ;  /* 0x00000c0001007387 */ /* 0x0007e20000100800 */
[----:B-1----:R-:W-:-:S03]  /*12540*/  LOP3.LUT R5, R2, 0x8e, R3, 0xfe, !PT ;  /* 0x0000008e02057812 */ /* 0x002fc600078efe03 */
[----:B------:R-:W-:Y:S01]  /*12550*/  STL [R1+0x30], R4 ;  /* 0x0000300401007387 */ /* 0x000fe20000100800 */
[----:B---3--:R-:W-:-:S03]  /*12560*/  LOP3.LUT R0, R2, 0x90, R3, 0xfe, !PT ;  /* 0x0000009002007812 */ /* 0x008fc600078efe03 */
[----:B------:R-:W-:Y:S04]  /*12570*/  STL [R1+0x34], R5 ;  /* 0x0000340501007387 */ /* 0x000fe80000100800 */
[----:B------:R1:W-:Y:S01]  /*12580*/  STL [R1+0x38], R0 ;  /* 0x0000380001007387 */ /* 0x0003e20000100800 */
[C-C-:B------:R-:W-:Y:S02]  /*12590*/  LOP3.LUT R14, R2.reuse, 0xa4, R3.reuse, 0xfe, !PT ;  /* 0x000000a4020e7812 */ /* 0x140fe400078efe03 */
[C-C-:B------:R-:W-:Y:S02]  /*125a0*/  LOP3.LUT R12, R2.reuse, 0xa6, R3.reuse, 0xfe, !PT ;  /* 0x000000a6020c7812 */ /* 0x140fe400078efe03 */
[----:B-1----:R-:W-:-:S05]  /*125b0*/  LOP3.LUT R0, R2, 0x9a, R3, 0xfe, !PT ;  /* 0x0000009a02007812 */ /* 0x002fca00078efe03 */
[----:B------:R1:W-:Y:S04]  /*125c0*/  STL [R1+0x4c], R0 ;  /* 0x00004c0001007387 */ /* 0x0003e80000100800 */
[----:B------:R3:W-:Y:S01]  /*125d0*/  STL [R1+0x64], R14 ;  /* 0x0000640e01007387 */ /* 0x0007e20000100800 */
[----:B-1----:R-:W-:-:S03]  /*125e0*/  LOP3.LUT R0, R2, 0xa8, R3, 0xfe, !PT ;  /* 0x000000a802007812 */ /* 0x002fc600078efe03 */
[----:B------:R1:W-:Y:S01]  /*125f0*/  STL [R1+0x68], R12 ;  /* 0x0000680c01007387 */ /* 0x0003e20000100800 */
[----:B---3--:R-:W-:-:S03]  /*12600*/  LOP3.LUT R14, R2, 0xaa, R3, 0xfe, !PT ;  /* 0x000000aa020e7812 */ /* 0x008fc600078efe03 */
[----:B------:R3:W-:Y:S01]  /*12610*/  STL [R1+0x6c], R0 ;  /* 0x00006c0001007387 */ /* 0x0007e20000100800 */
[----:B-1----:R-:W-:-:S03]  /*12620*/  LOP3.LUT R12, R2, 0xac, R3, 0xfe, !PT ;  /* 0x000000ac020c7812 */ /* 0x002fc600078efe03 */
[----:B------:R1:W-:Y:S01]  /*12630*/  STL [R1+0x70], R14 ;  /* 0x0000700e01007387 */ /* 0x0003e20000100800 */
[----:B---3--:R-:W-:-:S03]  /*12640*/  LOP3.LUT R0, R2, 0xae, R3, 0xfe, !PT ;  /* 0x000000ae02007812 */ /* 0x008fc600078efe03 */
[----:B------:R3:W-:Y:S04]  /*12650*/  STL [R1+0x74], R12 ;  /* 0x0000740c01007387 */ /* 0x0007e80000100800 */
[----:B------:R5:W-:Y:S01]  /*12660*/  STL [R1+0x78], R0 ;  /* 0x0000780001007387 */ /* 0x000be20000100800 */
[C-C-:B-1----:R-:W-:Y:S02]  /*12670*/  LOP3.LUT R14, R2.reuse, 0xb0, R3.reuse, 0xfe, !PT ;  /* 0x000000b0020e7812 */ /* 0x142fe400078efe03 */
[----:B---3--:R-:W-:-:S03]  /*12680*/  LOP3.LUT R12, R2, 0xb2, R3, 0xfe, !PT ;  /* 0x000000b2020c7812 */ /* 0x008fc600078efe03 */
[----:B------:R1:W-:Y:S01]  /*12690*/  STL [R1+0x7c], R14 ;  /* 0x00007c0e01007387 */ /* 0x0003e20000100800 */
[----:B-----5:R-:W-:-:S03]  /*126a0*/  LOP3.LUT R0, R2, 0xb4, R3, 0xfe, !PT ;  /* 0x000000b402007812 */ /* 0x020fc600078efe03 */
        /* <DEDUP_REMOVED lines=30> */
[----:B------:R-:W3:Y:S04]  /*12890*/  LDL.LU R18, [R1+0x94] ;  /* 0x0000940001127983 */ /* 0x000ee80000300800 */
[----:B------:R5:W-:Y:S01]  /*128a0*/  STL [R1+0xf8], R12 ;  /* 0x0000f80c01007387 */ /* 0x000be20000100800 */
[----:B-1----:R-:W-:-:S03]  /*128b0*/  LOP3.LUT R14, R2, 0xd4, R3, 0xfe, !PT ;  /* 0x000000d4020e7812 */ /* 0x002fc600078efe03 */
[----:B------:R1:W-:Y:S04]  /*128c0*/  STL [R1+0xfc], R0 ;  /* 0x0000fc0001007387 */ /* 0x0003e80000100800 */
[----:B------:R0:W-:Y:S01]  /*128d0*/  STL [R1+0x100], R14 ;  /* 0x0001000e01007387 */ /* 0x0001e20000100800 */
[C-C-:B-----5:R-:W-:Y:S02]  /*128e0*/  LOP3.LUT R12, R2.reuse, 0xd8, R3.reuse, 0xfe, !PT ;  /* 0x000000d8020c7812 */ /* 0x160fe400078efe03 */
[C-C-:B-1----:R-:W-:Y:S02]  /*128f0*/  LOP3.LUT R0, R2.reuse, 0xd6, R3.reuse, 0xfe, !PT ;  /* 0x000000d602007812 */ /* 0x142fe400078efe03 */
[----:B0-----:R-:W-:-:S03]  /*12900*/  LOP3.LUT R14, R2, 0xda, R3, 0xfe, !PT ;  /* 0x000000da020e7812 */ /* 0x001fc600078efe03 */
[----:B------:R0:W-:Y:S04]  /*12910*/  STL [R1+0x10c], R0 ;  /* 0x00010c0001007387 */ /* 0x0001e80000100800 */
[----:B------:R1:W-:Y:S04]  /*12920*/  STL [R1+0x110], R12 ;  /* 0x0001100c01007387 */ /* 0x0003e80000100800 */
[----:B------:R5:W-:Y:S01]  /*12930*/  STL [R1+0x114], R14 ;  /* 0x0001140e01007387 */ /* 0x000be20000100800 */
[C-C-:B0-----:R-:W-:Y:S02]  /*12940*/  LOP3.LUT R0, R2.reuse, 0xdc, R3.reuse, 0xfe, !PT ;  /* 0x000000dc02007812 */ /* 0x141fe400078efe03 */
[----:B-1----:R-:W-:-:S03]  /*12950*/  LOP3.LUT R12, R2, 0xde, R3, 0xfe, !PT ;  /* 0x000000de020c7812 */ /* 0x002fc600078efe03 */
[----:B------:R0:W-:Y:S01]  /*12960*/  STL [R1+0x118], R0 ;  /* 0x0001180001007387 */ /* 0x0001e20000100800 */
[----:B-----5:R-:W-:-:S03]  /*12970*/  LOP3.LUT R14, R2, 0xe0, R3, 0xfe, !PT ;  /* 0x000000e0020e7812 */ /* 0x020fc600078efe03 */
[----:B------:R1:W-:Y:S04]  /*12980*/  STL [R1+0x11c], R12 ;  /* 0x00011c0c01007387 */ /* 0x0003e80000100800 */
[----:B------:R5:W-:Y:S01]  /*12990*/  STL [R1+0x120], R14 ;  /* 0x0001200e01007387 */ /* 0x000be20000100800 */
[C-C-:B0-----:R-:W-:Y:S02]  /*129a0*/  LOP3.LUT R0, R2.reuse, 0xe2, R3.reuse, 0xfe, !PT ;  /* 0x000000e202007812 */ /* 0x141fe400078efe03 */
[----:B-1----:R-:W-:-:S03]  /*129b0*/  LOP3.LUT R12, R2, 0xe4, R3, 0xfe, !PT ;  /* 0x000000e4020c7812 */ /* 0x002fc600078efe03 */
[----:B------:R0:W-:Y:S01]  /*129c0*/  STL [R1+0x124], R0 ;  /* 0x0001240001007387 */ /* 0x0001e20000100800 */
[----:B-----5:R-:W-:-:S03]  /*129d0*/  LOP3.LUT R14, R2, 0xe6, R3, 0xfe, !PT ;  /* 0x000000e6020e7812 */ /* 0x020fc600078efe03 */
[----:B0-----:R-:W5:Y:S04]  /*129e0*/  LDL.LU R0, [R1+0x9c] ;  /* 0x00009c0001007983 */ /* 0x001f680000300800 */
[----:B------:R0:W-:Y:S04]  /*129f0*/  STL [R1+0x128], R12 ;  /* 0x0001280c01007387 */ /* 0x0001e80000100800 */
[----:B------:R1:W-:Y:S01]  /*12a00*/  STL [R1+0x12c], R14 ;  /* 0x00012c0e01007387 */ /* 0x0003e20000100800 */
[C-C-:B0-----:R-:W-:Y:S02]  /*12a10*/  LOP3.LUT R12, R2.reuse, 0xe8, R3.reuse, 0xfe, !PT ;  /* 0x000000e8020c7812 */ /* 0x141fe400078efe03 */
[----:B-1----:R-:W-:-:S03]  /*12a20*/  LOP3.LUT R14, R2, 0xea, R3, 0xfe, !PT ;  /* 0x000000ea020e7812 */ /* 0x002fc600078efe03 */
        /* <DEDUP_REMOVED lines=10> */
[----:B0-----:R-:W0:Y:S01]  /*12ad0*/  LDC R12, c[0x0][0x3b8] ;  /* 0x0000ee00ff0c7b82 */ /* 0x001e220000000800 */
[----:B-1----:R-:W-:-:S05]  /*12ae0*/  LOP3.LUT R14, R2, 0xf4, R3, 0xfe, !PT ;  /* 0x000000f4020e7812 */ /* 0x002fca00078efe03 */
[----:B------:R1:W-:Y:S02]  /*12af0*/  STL [R1+0x148], R14 ;  /* 0x0001480e01007387 */ /* 0x0003e40000100800 */
[----:B-1----:R-:W-:-:S05]  /*12b00*/  LOP3.LUT R14, R2, 0xf6, R3, 0xfe, !PT ;  /* 0x000000f6020e7812 */ /* 0x002fca00078efe03 */
[----:B------:R1:W-:Y:S02]  /*12b10*/  STL [R1+0x14c], R14 ;  /* 0x00014c0e01007387 */ /* 0x0003e40000100800 */
[----:B-1----:R-:W-:-:S05]  /*12b20*/  LOP3.LUT R14, R2, 0xf8, R3, 0xfe, !PT ;  /* 0x000000f8020e7812 */ /* 0x002fca00078efe03 */
[----:B------:R1:W-:Y:S04]  /*12b30*/  STL [R1+0x150], R14 ;  /* 0x0001500e01007387 */ /* 0x0003e80000100800 */
[----:B-1----:R-:W0:Y:S01]  /*12b40*/  LDL.LU R14, [R1+0x5f0] ;  /* 0x0005f000010e7983 */ /* 0x002e220000300800 */
[C-C-:B------:R-:W-:Y:S02]  /*12b50*/  LOP3.LUT R13, R2.reuse, 0x64, R3.reuse, 0xfe, !PT ;  /* 0x00000064020d7812 */ /* 0x140fe400078efe03 */
[C-C-:B------:R-:W-:Y:S02]  /*12b60*/  LOP3.LUT R17, R2.reuse, 0x66, R3.reuse, 0xfe, !PT ;  /* 0x0000006602117812 */ /* 0x140fe400078efe03 */
[C-C-:B------:R-:W-:Y:S02]  /*12b70*/  LOP3.LUT R16, R2.reuse, 0x68, R3.reuse, 0xfe, !PT ;  /* 0x0000006802107812 */ /* 0x140fe400078efe03 */
[----:B------:R-:W-:-:S02]  /*12b80*/  LOP3.LUT R15, R2, 0x6a, R3, 0xfe, !PT ;  /* 0x0000006a020f7812 */ /* 0x000fc400078efe03 */
[C-C-:B------:R-:W-:Y:S02]  /*12b90*/  LOP3.LUT R8, R2.reuse, 0x6e, R3.reuse, 0xfe, !PT ;  /* 0x0000006e02087812 */ /* 0x140fe400078efe03 */
[C-C-:B------:R-:W-:Y:S02]  /*12ba0*/  LOP3.LUT R9, R2.reuse, 0x70, R3.reuse, 0xfe, !PT ;  /* 0x0000007002097812 */ /* 0x140fe400078efe03 */
        /* <DEDUP_REMOVED lines=16> */
[--C-:B------:R-:W-:Y:S01]  /*12cb0*/  LOP3.LUT R23, R2, 0xa2, R3.reuse, 0xfe, !PT ;  /* 0x000000a202177812 */ /* 0x100fe200078efe03 */
[----:B0-----:R-:W-:Y:S01]  /*12cc0*/  IMAD R14, R12, 0x2, R14 ;  /* 0x000000020c0e7824 */ /* 0x001fe200078e020e */
[C-C-:B------:R-:W-:Y:S02]  /*12cd0*/  LOP3.LUT R12, R2.reuse, 0xfa, R3.reuse, 0xfe, !PT ;  /* 0x000000fa020c7812 */ /* 0x140fe400078efe03 */
[----:B------:R-:W-:-:S03]  /*12ce0*/  LOP3.LUT R2, R2, 0xfc, R3, 0xfe, !PT ;  /* 0x000000fc02027812 */ /* 0x000fc600078efe03 */
[----:B------:R0:W-:Y:S04]  /*12cf0*/  STL [R1+0x108], R12 ;  /* 0x0001080c01007387 */ /* 0x0001e80000100800 */
[----:B0-----:R-:W5:Y:S04]  /*12d00*/  LDL.LU R12, [R1+0x5ec] ;  /* 0x0005ec00010c7983 */ /* 0x001f680000300800 */
[----:B------:R-:W5:Y:S04]  /*12d10*/  LDL.LU R3, [R1+0x5e8] ;  /* 0x0005e80001037983 */ /* 0x000f680000300800 */
[----:B------:R0:W-:Y:S04]  /*12d20*/  STL [R1+0x104], R2 ;  /* 0x0001040201007387 */ /* 0x0001e80000100800 */
[----:B0-----:R-:W5:Y:S01]  /*12d30*/  LDL.LU R2, [R1+0x5e4] ;  /* 0x0005e40001027983 */ /* 0x001f620000300800 */
[----:B----4-:R-:W-:Y:S01]  /*12d40*/  ISETP.LT.AND P5, PT, R13, UR4, !P0 ;  /* 0x000000040d007c0c */ /* 0x010fe2000c7a1270 */
[----:B------:R-:W0:Y:S01]  /*12d50*/  LDCU UR4, c[0x0][0x39c] ;  /* 0x00007380ff0477ac */ /* 0x000e220008000800 */
[----:B--2---:R-:W-:-:S02]  /*12d60*/  ISETP.LT.AND P6, PT, R17, UR5, !P0 ;  /* 0x0000000511007c0c */ /* 0x004fc4000c7c1270 */
[----:B---3--:R-:W-:Y:S01]  /*12d70*/  PRMT R17, R18, 0x7632, R17 ;  /* 0x0000763212117816 */ /* 0x008fe20000000011 */
[----:B------:R-:W1:Y:S01]  /*12d80*/  LDCU UR5, c[0x0][0x39c] ;  /* 0x00007380ff0577ac */ /* 0x000e620008000800 */
[----:B------:R-:W2:Y:S01]  /*12d90*/  LDL.LU R18, [R1+0x5e0] ;  /* 0x0005e00001127983 */ /* 0x000ea20000300800 */
[----:B------:R-:W-:Y:S02]  /*12da0*/  ISETP.LT.AND P3, PT, R16, UR6, !P0 ;  /* 0x0000000610007c0c */ /* 0x000fe4000c761270 */
[----:B------:R-:W3:Y:S01]  /*12db0*/  LDC R16, c[0x0][0x3b8] ;  /* 0x0000ee00ff107b82 */ /* 0x000ee20000000800 */
[----:B------:R-:W4:Y:S01]  /*12dc0*/  LDCU UR6, c[0x0][0x39c] ;  /* 0x00007380ff0677ac */ /* 0x000f220008000800 */
[----:B-----5:R-:W-:Y:S02]  /*12dd0*/  ISETP.LT.AND P1, PT, R12, UR10, !P0 ;  /* 0x0000000a0c007c0c */ /* 0x020fe4000c721270 */
[----:B------:R-:W-:-:S04]  /*12de0*/  LEA R12, P2, R14, R2, 0x1 ;  /* 0x000000020e0c7211 */ /* 0x000fc800078408ff */
[----:B------:R-:W-:-:S05]  /*12df0*/  LEA.HI.X.SX32 R13, R14, R3, 0x1, P2 ;  /* 0x000000030e0d7211 */ /* 0x000fca00010f0eff */
[----:B------:R5:W-:Y:S04]  /*12e00*/  @P4 STG.E.U16 desc[UR8][R12.64], R17 ;  /* 0x000000110c004986 */ /* 0x000be8000c101508 */
[----:B-----5:R-:W2:Y:S01]  /*12e10*/  LDL.LU R12, [R1+0x98] ;  /* 0x00009800010c7983 */ /* 0x020ea20000300800 */
[----:B------:R-:W5:Y:S01]  /*12e20*/  LDC R17, c[0x0][0x3b8] ;  /* 0x0000ee00ff117b82 */ /* 0x000f620000000800 */
[----:B---3--:R-:W-:Y:S01]  /*12e30*/  IMAD R16, R16, 0x2, R14 ;  /* 0x0000000210107824 */ /* 0x008fe200078e020e */
[----:B------:R-:W-:Y:S01]  /*12e40*/  ISETP.LT.AND P2, PT, R15, UR7, !P0 ;  /* 0x000000070f007c0c */ /* 0x000fe2000c741270 */
[----:B------:R-:W3:Y:S03]  /*12e50*/  LDCU UR7, c[0x0][0x39c] ;  /* 0x00007380ff0777ac */ /* 0x000ee60008000800 */
[----:B------:R-:W-:-:S04]  /*12e60*/  LEA R14, P4, R16, R2, 0x1 ;  /* 0x00000002100e7211 */ /* 0x000fc800078808ff */
[----:B------:R-:W-:Y:S01]  /*12e70*/  LEA.HI.X.SX32 R15, R16, R3, 0x1, P4 ;  /* 0x00000003100f7211 */ /* 0x000fe200020f0eff */
[C-C-:B-----5:R-:W-:Y:S01]  /*12e80*/  IMAD R13, R17.reuse, 0x2, R16.reuse ;  /* 0x00000002110d7824 */ /* 0x160fe200078e0210 */
[----:B------:R-:W-:Y:S02]  /*12e90*/  PRMT R16, R0, 0x7632, R16 ;  /* 0x0000763200107816 */ /* 0x000fe40000000010 */
[----:B------:R-:W0:Y:S01]  /*12ea0*/  LDL.LU R0, [R1+0x5dc] ;  /* 0x0005dc0001007983 */ /* 0x000e220000300800 */
[----:B------:R-:W-:Y:S01]  /*12eb0*/  IMAD R17, R17, 0x2, R13 ;  /* 0x0000000211117824 */ /* 0x000fe200078e020d */
[----:B--2---:R-:W-:Y:S02]  /*12ec0*/  PRMT R18, R12, 0x7632, R18 ;  /* 0x000076320c127816 */ /* 0x004fe40000000012 */
[----:B------:R-:W-:-:S04]  /*12ed0*/  LEA R12, P4, R13, R2, 0x1 ;  /* 0x000000020d0c7211 */ /* 0x000fc800078808ff */
[----:B------:R-:W-:Y:S01]  /*12ee0*/  LEA.HI.X.SX32 R13, R13, R3, 0x1, P4 ;  /* 0x000000030d0d7211 */ /* 0x000fe200020f0eff */
[----:B------:R2:W-:Y:S04]  /*12ef0*/  @P5 STG.E.U16 desc[UR8][R14.64], R18 ;  /* 0x000000120e005986 */ /* 0x0005e8000c101508 */
[----:B------:R5:W-:Y:S04]  /*12f00*/  @P6 STG.E.U16 desc[UR8][R12.64], R16 ;  /* 0x000000100c006986 */ /* 0x000be8000c101508 */
[----:B--2---:R-:W2:Y:S04]  /*12f10*/  LDL.LU R18, [R1+0xac] ;  /* 0x0000ac0001127983 */ /* 0x004ea80000300800 */
[----:B-----5:R-:W5:Y:S01]  /*12f20*/  LDL.LU R13, [R1+0xa0] ;  /* 0x0000a000010d7983 */ /* 0x020f620000300800 */
[----:B0-----:R-:W-:Y:S01]  /*12f30*/  ISETP.LT.AND P5, PT, R0, UR4, !P0 ;  /* 0x0000000400007c0c */ /* 0x001fe2000c7a1270 */
[----:B------:R-:W0:Y:S01]  /*12f40*/  LDCU UR4, c[0x0][0x39c] ;  /* 0x00007380ff0477ac */ /* 0x000e220008000800 */
[----:B------:R-:W0:Y:S01]  /*12f50*/  LDC R0, c[0x0][0x3b8] ;  /* 0x0000ee00ff007b82 */ /* 0x000e220000000800 */
[----:B------:R-:W-:-:S04]  /*12f60*/  LEA R14, P4, R17, R2, 0x1 ;  /* 0x00000002110e7211 */ /* 0x000fc800078808ff */
[----:B------:R-:W-:Y:S01]  /*12f70*/  LEA.HI.X.SX32 R15, R17, R3, 0x1, P4 ;  /* 0x00000003110f7211 */ /* 0x000fe200020f0eff */
[----:B0-----:R-:W-:Y:S02]  /*12f80*/  IMAD R0, R0, 0x2, R17 ;  /* 0x0000000200007824 */ /* 0x001fe400078e0211 */
[----:B------:R-:W2:Y:S04]  /*12f90*/  LDL.LU R17, [R1+0xa8] ;  /* 0x0000a80001117983 */ /* 0x000ea80000300800 */
[----:B------:R-:W2:Y:S01]  /*12fa0*/  LDL.LU R16, [R1+0xc8] ;  /* 0x0000c80001107983 */ /* 0x000ea20000300800 */
[----:B-----5:R-:W-:-:S05]  /*12fb0*/  PRMT R12, R13, 0x7632, R12 ;  /* 0x000076320d0c7816 */ /* 0x020fca000000000c */
[----:B------:R0:W-:Y:S04]  /*12fc0*/  @P3 STG.E.U16 desc[UR8][R14.64], R12 ;  /* 0x0000000c0e003986 */ /* 0x0001e8000c101508 */
[----:B0-----:R-:W5:Y:S01]  /*12fd0*/  LDL.LU R12, [R1+0xa4] ;  /* 0x0000a400010c7983 */ /* 0x001f620000300800 */
[----:B------:R-:W0:Y:S01]  /*12fe0*/  LDC R15, c[0x0][0x3b8] ;  /* 0x0000ee00ff0f7b82 */ /* 0x000e220000000800 */
[----:B-1----:R-:W-:Y:S01]  /*12ff0*/  ISETP.LT.AND P4, PT, R8, UR5, !P0 ;  /* 0x0000000508007c0c */ /* 0x002fe2000c781270 */
[----:B------:R-:W1:Y:S01]  /*13000*/  LDCU UR5, c[0x0][0x39c] ;  /* 0x00007380ff0577ac */ /* 0x000e620008000800 */
[C---:B------:R-:W-:Y:S02]  /*13010*/  LEA R8, P6, R0.reuse, R2, 0x1 ;  /* 0x0000000200087211 */ /* 0x040fe400078c08ff */
[----:B----4-:R-:W-:Y:S01]  /*13020*/  ISETP.LT.AND P3, PT, R9, UR6, !P0 ;  /* 0x0000000609007c0c */ /* 0x010fe2000c761270 */
[----:B------:R-:W4:Y:S01]  /*13030*/  LDCU UR6, c[0x0][0x39c] ;  /* 0x00007380ff0677ac */ /* 0x000f220008000800 */
[----:B------:R-:W-:Y:S01]  /*13040*/  LEA.HI.X.SX32 R9, R0, R3, 0x1, P6 ;  /* 0x0000000300097211 */ /* 0x000fe200030f0eff */
[----:B0-----:R-:W-:-:S04]  /*13050*/  IMAD R13, R15, 0x2, R0 ;  /* 0x000000020f0d7824 */ /* 0x001fc800078e0200 */
[----:B------:R-:W-:Y:S01]  /*13060*/  IMAD R0, R15, 0x2, R13 ;  /* 0x000000020f007824 */ /* 0x000fe200078e020d */
[----:B-----5:R-:W-:Y:S02]  /*13070*/  PRMT R14, R12, 0x7632, R14 ;  /* 0x000076320c0e7816 */ /* 0x020fe4000000000e */
[----:B------:R-:W-:-:S03]  /*13080*/  LEA R12, P6, R13, R2, 0x1 ;  /* 0x000000020d0c7211 */ /* 0x000fc600078c08ff */
[----:B------:R0:W-:Y:S01]  /*13090*/  @P2 STG.E.U16 desc[UR8][R8.64], R14 ;  /* 0x0000000e08002986 */ /* 0x0001e2000c101508 */
[----:B------:R-:W-:Y:S02]  /*130a0*/  LEA.HI.X.SX32 R13, R13, R3, 0x1, P6 ;  /* 0x000000030d0d7211 */ /* 0x000fe400030f0eff */
[----:B------:R-:W-:Y:S01]  /*130b0*/  ISETP.LT.AND P2, PT, R10, UR4, !P0 ;  /* 0x000000040a007c0c */ /* 0x000fe2000c741270 */
[----:B------:R-:W5:Y:S01]  /*130c0*/  LDCU UR4, c[0x0][0x39c] ;  /* 0x00007380ff0477ac */ /* 0x000f620008000800 */
[----:B--2---:R-:W-:Y:S02]  /*130d0*/  PRMT R10, R18, 0x7632, R10 ;  /* 0x00007632120a7816 */ /* 0x004fe4000000000a */
[----:B------:R-:W2:Y:S01]  /*130e0*/  LDL.LU R18, [R1+0xcc] ;  /* 0x0000cc0001127983 */ /* 0x000ea20000300800 */
[----:B0-----:R-:W-:Y:S02]  /*130f0*/  LEA R8, P6, R0, R2, 0x1 ;  /* 0x0000000200087211 */ /* 0x001fe400078c08ff */
[----:B------:R-:W-:-:S02]  /*13100*/  PRMT R14, R17, 0x7632, R14 ;  /* 0x00007632110e7816 */ /* 0x000fc4000000000e */
[----:B------:R-:W-:Y:S01]  /*13110*/  LEA.HI.X.SX32 R9, R0, R3, 0x1, P6 ;  /* 0x0000000300097211 */ /* 0x000fe200030f0eff */
[----:B------:R-:W2:Y:S04]  /*13120*/  LDL.LU R17, [R1+0xdc] ;  /* 0x0000dc0001117983 */ /* 0x000ea80000300800 */
[----:B------:R0:W-:Y:S04]  /*13130*/  @P5 STG.E.U16 desc[UR8][R12.64], R14 ;  /* 0x0000000e0c005986 */ /* 0x0001e8000c101508 */
[----:B------:R1:W-:Y:S04]  /*13140*/  @P4 STG.E.U16 desc[UR8][R8.64], R10 ;  /* 0x0000000a08004986 */ /* 0x0003e8000c101508 */
[----:B0-----:R-:W2:Y:S04]  /*13150*/  LDL.LU R12, [R1+0xc4] ;  /* 0x0000c400010c7983 */ /* 0x001ea80000300800 */
[----:B-1----:R-:W3:Y:S01]  /*13160*/  LDL.LU R9, [R1+0xc0] ;  /* 0x0000c00001097983 */ /* 0x002ee20000300800 */
[----:B------:R-:W-:Y:S01]  /*13170*/  ISETP.LT.AND P5, PT, R11, UR5, !P0 ;  /* 0x000000050b007c0c */ /* 0x000fe2000c7a1270 */
[C---:B------:R-:W-:Y:S01]  /*13180*/  IMAD R11, R15.reuse, 0x2, R0 ;  /* 0x000000020f0b7824 */ /* 0x040fe200078e0200 */
[----:B------:R-:W0:Y:S03]  /*13190*/  LDCU UR5, c[0x0][0x39c] ;  /* 0x00007380ff0577ac */ /* 0x000e260008000800 */
[----:B------:R-:W-:Y:S01]  /*131a0*/  IMAD R0, R15, 0x2, R11 ;  /* 0x000000020f007824 */ /* 0x000fe200078e020b */
[----:B------:R-:W-:-:S04]  /*131b0*/  LEA R10, P6, R11, R2, 0x1 ;  /* 0x000000020b0a7211 */ /* 0x000fc800078c08ff */
[-C--:B------:R-:W-:Y:S02]  /*131c0*/  LEA.HI.X.SX32 R11, R11, R3.reuse, 0x1, P6 ;  /* 0x000000030b0b7211 */ /* 0x080fe400030f0eff */
[----:B------:R-:W-:Y:S02]  /*131d0*/  LEA R8, P6, R0, R2, 0x1 ;  /* 0x0000000200087211 */ /* 0x000fe400078c08ff */
[----:B----4-:R-:W-:Y:S01]  /*131e0*/  ISETP.LT.AND P4, PT, R19, UR6, !P0 ;  /* 0x0000000613007c0c */ /* 0x010fe2000c781270 */
[----:B------:R-:W1:Y:S01]  /*131f0*/  LDCU UR6, c[0x0][0x39c] ;  /* 0x00007380ff0677ac */ /* 0x000e620008000800 */
[----:B------:R-:W4:Y:S01]  /*13200*/  LDL.LU R19, [R1+0xd8] ;  /* 0x0000d80001137983 */ /* 0x000f220000300800 */
[----:B--2---:R-:W-:Y:S01]  /*13210*/  PRMT R13, R12, 0x7632, R13 ;  /* 0x000076320c0d7816 */ /* 0x004fe2000000000d */
[----:B------:R-:W-:Y:S01]  /*13220*/  IMAD R12, R15, 0x2, R0 ;  /* 0x000000020f0c7824 */ /* 0x000fe200078e0200 */
[----:B---3--:R-:W-:Y:S02]  /*13230*/  PRMT R14, R9, 0x7632, R14 ;  /* 0x00007632090e7816 */ /* 0x008fe4000000000e */
[----:B------:R-:W-:-:S03]  /*13240*/  LEA.HI.X.SX32 R9, R0, R3, 0x1, P6 ;  /* 0x0000000300097211 */ /* 0x000fc600030f0eff */
[----:B------:R2:W-:Y:S04]  /*13250*/  @P3 STG.E.U16 desc[UR8][R10.64], R14 ;  /* 0x0000000e0a003986 */ /* 0x0005e8000c101508 */
[----:B------:R3:W-:Y:S01]  /*13260*/  @P2 STG.E.U16 desc[UR8][R8.64], R13 ;  /* 0x0000000d08002986 */ /* 0x0007e2000c101508 */
[----:B0-----:R-:W-:Y:S01]  /*13270*/  ISETP.LT.AND P2, PT, R25, UR5, !P0 ;  /* 0x0000000519007c0c */ /* 0x001fe2000c741270 */
[----:B------:R-:W0:Y:S02]  /*13280*/  LDCU UR5, c[0x0][0x39c] ;  /* 0x00007380ff0577ac */ /* 0x000e240008000800 */
[----:B------:R-:W4:Y:S01]  /*13290*/  LDL.LU R25, [R1+0xd4] ;  /* 0x0000d40001197983 */ /* 0x000f220000300800 */
[----:B--2---:R-:W-:-:S04]  /*132a0*/  LEA R10, P6, R12, R2, 0x1 ;  /* 0x000000020c0a7211 */ /* 0x004fc800078c08ff */
[----:B------:R-:W-:Y:S01]  /*132b0*/  LEA.HI.X.SX32 R11, R12, R3, 0x1, P6 ;  /* 0x000000030c0b7211 */ /* 0x000fe200030f0eff */
[----:B---3--:R-:W-:Y:S02]  /*132c0*/  IMAD R9, R15, 0x2, R12 ;  /* 0x000000020f097824 */ /* 0x008fe400078e020c */
[----:B------:R-:W2:Y:S01]  /*132d0*/  LDL.LU R12, [R1+0xd0] ;  /* 0x0000d000010c7983 */ /* 0x000ea20000300800 */
[----:B------:R-:W-:Y:S02]  /*132e0*/  PRMT R0, R16, 0x7632, R0 ;  /* 0x0000763210007816 */ /* 0x000fe40000000000 */
[----:B------:R-:W-:Y:S01]  /*132f0*/  PRMT R14, R18, 0x7632, R14 ;  /* 0x00007632120e7816 */ /* 0x000fe2000000000e */
[----:B------:R-:W3:Y:S04]  /*13300*/  LDL.LU R16, [R1] ;  /* 0x0000000001107983 */ /* 0x000ee80000300800 */
[----:B------:R-:W3:Y:S04]  /*13310*/  LDL.LU R18, [R1+0x4] ;  /* 0x0000040001127983 */ /* 0x000ee80000300800 */
[----:B------:R0:W-:Y:S01]  /*13320*/  @P5 STG.E.U16 desc[UR8][R10.64], R0 ;  /* 0x000000000a005986 */ /* 0x0001e2000c101508 */
[----:B------:R-:W-:-:S02]  /*13330*/  LEA R8, P5, R9, R2, 0x1 ;  /* 0x0000000209087211 */ /* 0x000fc400078a08ff */
[----:B-----5:R-:W-:Y:S01]  /*13340*/  ISETP.LT.AND P3, PT, R24, UR4, !P0 ;  /* 0x0000000418007c0c */ /* 0x020fe2000c761270 */
[----:B------:R-:W5:Y:S01]  /*13350*/  LDCU UR4, c[0x0][0x39c] ;  /* 0x00007380ff0477ac */ /* 0x000f620008000800 */
[----:B-1----:R-:W-:Y:S01]  /*13360*/  ISETP.LT.AND P6, PT, R26, UR6, !P0 ;  /* 0x000000061a007c0c */ /* 0x002fe2000c7c1270 */
[----:B------:R-:W3:Y:S01]  /*13370*/  LDL.LU R24, [R1+0x8] ;  /* 0x0000080001187983 */ /* 0x000ee20000300800 */
[----:B------:R-:W1:Y:S03]  /*13380*/  LDCU UR6, c[0x0][0x39c] ;  /* 0x00007380ff0677ac */ /* 0x000e660008000800 */
[----:B------:R-:W3:Y:S01]  /*13390*/  LDL.LU R26, [R1+0x24] ;  /* 0x00002400011a7983 */ /* 0x000ee20000300800 */
[----:B0-----:R-:W-:Y:S01]  /*133a0*/  IMAD R0, R15, 0x2, R9 ;  /* 0x000000020f007824 */ /* 0x001fe200078e0209 */
[----:B------:R-:W-:-:S04]  /*133b0*/  LEA.HI.X.SX32 R9, R9, R3, 0x1, P5 ;  /* 0x0000000309097211 */ /* 0x000fc800028f0eff */
[C---:B------:R-:W-:Y:S01]  /*133c0*/  LEA R10, P5, R0.reuse, R2, 0x1 ;  /* 0x00000002000a7211 */ /* 0x040fe200078a08ff */
[----:B------:R4:W-:Y:S03]  /*133d0*/  @P4 STG.E.U16 desc[UR8][R8.64], R14 ;  /* 0x0000000e08004986 */ /* 0x0009e6000c101508 */
[----:B------:R-:W-:Y:S02]  /*133e0*/  LEA.HI.X.SX32 R11, R0, R3, 0x1, P5 ;  /* 0x00000003000b7211 */ /* 0x000fe400028f0eff */
[----:B----4-:R-:W-:Y:S02]  /*133f0*/  PRMT R14, R19, 0x7632, R14 ;  /* 0x00007632130e7816 */ /* 0x010fe4000000000e */
[----:B-----5:R-:W-:Y:S01]  /*13400*/  ISETP.LT.AND P5, PT, R27, UR4, !P0 ;  /* 0x000000041b007c0c */ /* 0x020fe2000c7a1270 */
[----:B------:R-:W3:Y:S01]  /*13410*/  LDCU UR4, c[0x0][0x39c] ;  /* 0x00007380ff0477ac */ /* 0x000ee20008000800 */
[----:B--2---:R-:W-:Y:S01]  /*13420*/  PRMT R13, R12, 0x7632, R13 ;  /* 0x000076320c0d7816 */ /* 0x004fe2000000000d */
[--C-:B------:R-:W-:Y:S01]  /*13430*/  IMAD R12, R15, 0x2, R0.reuse ;  /* 0x000000020f0c7824 */ /* 0x100fe200078e0200 */
[----:B------:R-:W-:-:S04]  /*13440*/  PRMT R0, R25, 0x7632, R0 ;  /* 0x0000763219007816 */ /* 0x000fc80000000000 */
[----:B------:R-:W-:-:S04]  /*13450*/  LEA R8, P4, R12, R2, 0x1 ;  /* 0x000000020c087211 */ /* 0x000fc800078808ff */
[----:B------:R-:W-:Y:S01]  /*13460*/  LEA.HI.X.SX32 R9, R12, R3, 0x1, P4 ;  /* 0x000000030c097211 */ /* 0x000fe200020f0eff */
[C---:B------:R-:W-:Y:S01]  /*13470*/  IMAD R12, R15.reuse, 0x2, R12 ;  /* 0x000000020f0c7824 */ /* 0x040fe200078e020c */
[----:B------:R-:W-:Y:S04]  /*13480*/  @P3 STG.E.U16 desc[UR8][R10.64], R13 ;  /* 0x0000000d0a003986 */ /* 0x000fe8000c101508 */
[----:B------:R0:W-:Y:S02]  /*13490*/  @P2 STG.E.U16 desc[UR8][R8.64], R0 ;  /* 0x0000000008002986 */ /* 0x0001e4000c101508 */
[----:B0-----:R-:W-:Y:S01]  /*134a0*/  LEA R8, P2, R12, R2, 0x1 ;  /* 0x000000020c087211 */ /* 0x001fe200078408ff */
[----:B------:R-:W-:-:S03]  /*134b0*/  IMAD R0, R15, 0x2, R12 ;  /* 0x000000020f007824 */ /* 0x000fc600078e020c */
[----:B------:R-:W-:Y:S02]  /*134c0*/  LEA.HI.X.SX32 R9, R12, R3, 0x1, P2 ;  /* 0x000000030c097211 */ /* 0x000fe400010f0eff */
[----:B------:R-:W-:Y:S02]  /*134d0*/  PRMT R12, R17, 0x7632, R12 ;  /* 0x00007632110c7816 */ /* 0x000fe4000000000c */
[----:B------:R-:W2:Y:S04]  /*134e0*/  LDL.LU R17, [R1+0xc] ;  /* 0x00000c0001117983 */ /* 0x000ea80000300800 */
[----:B------:R0:W-:Y:S01]  /*134f0*/  @P6 STG.E.U16 desc[UR8][R8.64], R14 ;  /* 0x0000000e08006986 */ /* 0x0001e2000c101508 */
[----:B------:R-:W-:Y:S01]  /*13500*/  ISETP.LT.AND P3, PT, R28, UR5, !P0 ;  /* 0x000000051c007c0c */ /* 0x000fe2000c761270 */
[----:B------:R-:W4:Y:S01]  /*13510*/  LDCU UR5, c[0x0][0x39c] ;  /* 0x00007380ff0577ac */ /* 0x000f220008000800 */
[----:B-1----:R-:W-:-:S02]  /*13520*/  ISETP.LT.AND P4, PT, R29, UR6, !P0 ;  /* 0x000000061d007c0c */ /* 0x002fc4000c781270 */
[----:B------:R-:W5:Y:S01]  /*13530*/  LDL R29, [R1+0x28] ;  /* 0x00002800011d7983 */ /* 0x000f620000100800 */
[C---:B------:R-:W-:Y:S01]  /*13540*/  LEA R10, P2, R0.reuse, R2, 0x1 ;  /* 0x00000002000a7211 */ /* 0x040fe200078408ff */
[----:B------:R-:W-:Y:S01]  /*13550*/  IMAD R13, R15, 0x2, R0 ;  /* 0x000000020f0d7824 */ /* 0x000fe200078e0200 */
[----:B------:R-:W1:Y:S01]  /*13560*/  LDCU UR6, c[0x0][0x39c] ;  /* 0x00007380ff0677ac */ /* 0x000e620008000800 */
[----:B0-----:R-:W2:Y:S04]  /*13570*/  LDL R14, [R1+0x20] ;  /* 0x00002000010e7983 */ /* 0x001ea80000100800 */
[----:B------:R-:W5:Y:S01]  /*13580*/  LDL.LU R25, [R1+0x30] ;  /* 0x0000300001197983 */ /* 0x000f620000300800 */
[----:B------:R-:W-:-:S03]  /*13590*/  LEA.HI.X.SX32 R11, R0, R3, 0x1, P2 ;  /* 0x00000003000b7211 */ /* 0x000fc600010f0eff */
[----:B------:R-:W5:Y:S04]  /*135a0*/  LDL.LU R19, [R1+0x34] ;  /* 0x0000340001137983 */ /* 0x000f680000300800 */
[----:B------:R-:W5:Y:S01]  /*135b0*/  LDL.LU R28, [R1+0x2c] ;  /* 0x00002c00011c7983 */ /* 0x000f620000300800 */
[----:B---3--:R-:W-:Y:S01]  /*135c0*/  ISETP.LT.AND P2, PT, R16, UR4, !P0 ;  /* 0x0000000410007c0c */ /* 0x008fe2000c741270 */
[----:B------:R-:W-:Y:S01]  /*135d0*/  IMAD R0, R15, 0x2, R13 ;  /* 0x000000020f007824 */ /* 0x000fe200078e020d */
[CC--:B------:R-:W-:Y:S01]  /*135e0*/  LEA R8, P6, R13.reuse, R2.reuse, 0x1 ;  /* 0x000000020d087211 */ /* 0x0c0fe200078c08ff */
[----:B------:R0:W-:Y:S01]  /*135f0*/  @P5 STG.E.U16 desc[UR8][R10.64], R12 ;  /* 0x0000000c0a005986 */ /* 0x0001e2000c101508 */
[----:B----4-:R-:W-:Y:S01]  /*13600*/  ISETP.LT.AND P5, PT, R18, UR5, !P0 ;  /* 0x0000000512007c0c */ /* 0x010fe2000c7a1270 */
[----:B------:R-:W3:Y:S02]  /*13610*/  LDCU UR4, c[0x0][0x39c] ;  /* 0x00007380ff0477ac */ /* 0x000ee40008000800 */
[----:B------:R-:W4:Y:S01]  /*13620*/  LDL.LU R18, [R1+0x38] ;  /* 0x0000380001127983 */ /* 0x000f220000300800 */
[----:B------:R-:W-:Y:S01]  /*13630*/  LEA.HI.X.SX32 R9, R13, R3, 0x1, P6 ;  /* 0x000000030d097211 */ /* 0x000fe200030f0eff */
[----:B------:R-:W1:Y:S01]  /*13640*/  LDCU UR5, c[0x0][0x39c] ;  /* 0x00007380ff0577ac */ /* 0x000e620008000800 */
[----:B------:R-:W1:Y:S01]  /*13650*/  LDC R13, c[0x0][0x3b8] ;  /* 0x0000ee00ff0d7b82 */ /* 0x000e620000000800 */
[----:B------:R-:W4:Y:S04]  /*13660*/  LDL.LU R16, [R1+0x10] ;  /* 0x0000100001107983 */ /* 0x000f280000300800 */
[----:B------:R-:W4:Y:S01]  /*13670*/  LDL.LU R27, [R1+0x14] ;  /* 0x00001400011b7983 */ /* 0x000f220000300800 */
[----:B0-----:R-:W-:Y:S01]  /*13680*/  LEA R10, P6, R0, R2, 0x1 ;  /* 0x00000002000a7211 */ /* 0x001fe200078c08ff */
[----:B------:R-:W-:-:S03]  /*13690*/  IMAD R12, R15, 0x2, R0 ;  /* 0x000000020f0c7824 */ /* 0x000fc600078e0200 */
[-C--:B------:R-:W-:Y:S01]  /*136a0*/  LEA.HI.X.SX32 R11, R0, R3.reuse, 0x1, P6 ;  /* 0x00000003000b7211 */ /* 0x080fe200030f0eff */
[----:B------:R-:W-:Y:S01]  /*136b0*/  IMAD R0, R15, 0x2, R12 ;  /* 0x000000020f007824 */ /* 0x000fe200078e020c */
[----:B--2---:R0:W-:Y:S04]  /*136c0*/  @P3 STG.E.U16 desc[UR8][R8.64], R14 ;  /* 0x0000000e08003986 */ /* 0x0041e8000c101508 */
[----:B------:R2:W-:Y:S01]  /*136d0*/  @P4 STG.E.U16 desc[UR8][R10.64], R26 ;  /* 0x0000001a0a004986 */ /* 0x0005e2000c101508 */
[C---:B0-----:R-:W-:Y:S01]  /*136e0*/  LEA R8, P6, R12.reuse, R2, 0x1 ;  /* 0x000000020c087211 */ /* 0x041fe200078c08ff */
[----:B------:R-:W0:Y:S03]  /*136f0*/  LDC R14, c[0x0][0x3b8] ;  /* 0x0000ee00ff0e7b82 */ /* 0x000e260000000800 */
[----:B------:R-:W-:-:S02]  /*13700*/  LEA.HI.X.SX32 R9, R12, R3, 0x1, P6 ;  /* 0x000000030c097211 */ /* 0x000fc400030f0eff */
[----:B---3--:R-:W-:Y:S01]  /*13710*/  ISETP.LT.AND P4, PT, R17, UR4, !P0 ;  /* 0x0000000411007c0c */ /* 0x008fe2000c781270 */
[----:B------:R-:W3:Y:S01]  /*13720*/  LDCU UR4, c[0x0][0x39c] ;  /* 0x00007380ff0477ac */ /* 0x000ee20008000800 */
[C---:B--2---:R-:W-:Y:S01]  /*13730*/  LEA R10, P6, R0.reuse, R2, 0x1 ;  /* 0x00000002000a7211 */ /* 0x044fe200078c08ff */
[----:B-----5:R2:W-:Y:S01]  /*13740*/  @P2 STG.E.U16 desc[UR8][R8.64], R29 ;  /* 0x0000001d08002986 */ /* 0x0205e2000c101508 */
[----:B-1----:R-:W-:Y:S01]  /*13750*/  ISETP.LT.AND P2, PT, R25, UR5, !P0 ;  /* 0x0000000519007c0c */ /* 0x002fe2000c741270 */
[----:B------:R-:W1:Y:S01]  /*13760*/  LDCU UR5, c[0x0][0x39c] ;  /* 0x00007380ff0577ac */ /* 0x000e620008000800 */
[----:B------:R-:W-:Y:S02]  /*13770*/  LEA.HI.X.SX32 R11, R0, R3, 0x1, P6 ;  /* 0x00000003000b7211 */ /* 0x000fe400030f0eff */
[----:B------:R-:W-:Y:S01]  /*13780*/  ISETP.LT.AND P3, PT, R24, UR6, !P0 ;  /* 0x0000000618007c0c */ /* 0x000fe2000c761270 */
[----:B------:R-:W5:Y:S01]  /*13790*/  LDCU UR6, c[0x0][0x39c] ;  /* 0x00007380ff0677ac */ /* 0x000f620008000800 */
[----:B------:R-:W5:Y:S01]  /*137a0*/  LDL.LU R24, [R1+0x18] ;  /* 0x0000180001187983 */ /* 0x000f620000300800 */
[----:B--2---:R-:W-:-:S03]  /*137b0*/  IMAD R9, R15, 0x2, R0 ;  /* 0x000000020f097824 */ /* 0x004fc600078e0200 */
[----:B------:R2:W-:Y:S01]  /*137c0*/  @P5 STG.E.U16 desc[UR8][R10.64], R28 ;  /* 0x0000001c0a005986 */ /* 0x0005e2000c101508 */
[----:B------:R-:W-:Y:S01]  /*137d0*/  IMAD R0, R15, 0x2, R9 ;  /* 0x000000020f007824 */ /* 0x000fe200078e0209 */
[CC--:B------:R-:W-:Y:S02]  /*137e0*/  LEA R8, P6, R9.reuse, R2.reuse, 0x1 ;  /* 0x0000000209087211 */ /* 0x0c0fe400078c08ff */
[----:B------:R-:W5:Y:S02]  /*137f0*/  LDL.LU R17, [R1+0x1c] ;  /* 0x00001c0001117983 */ /* 0x000f640000300800 */
[----:B------:R-:W-:Y:S02]  /*13800*/  LEA.HI.X.SX32 R9, R9, R3, 0x1, P6 ;  /* 0x0000000309097211 */ /* 0x000fe400030f0eff */
[----:B--2---:R-:W-:-:S04]  /*13810*/  LEA R10, P6, R0, R2, 0x1 ;  /* 0x00000002000a7211 */ /* 0x004fc800078c08ff */
[-C--:B------:R-:W-:Y:S01]  /*13820*/  LEA.HI.X.SX32 R11, R0, R3.reuse, 0x1, P6 ;  /* 0x00000003000b7211 */ /* 0x080fe200030f0eff */
[----:B----4-:R2:W-:Y:S01]  /*13830*/  @P3 STG.E.U16 desc[UR8][R8.64], R16 ;  /* 0x0000001008003986 */ /* 0x0105e2000c101508 */
[----:B---3--:R-:W-:Y:S02]  /*13840*/  ISETP.LT.AND P3, PT, R18, UR4, !P0 ;  /* 0x0000000412007c0c */ /* 0x008fe4000c761270 */
[----:B-----5:R-:W-:Y:S01]  /*13850*/  ISETP.LT.AND P5, PT, R19, UR6, !P0 ;  /* 0x0000000613007c0c */ /* 0x020fe2000c7a1270 */
[----:B------:R3:W-:Y:S01]  /*13860*/  @P4 STG.E.U16 desc[UR8][R10.64], R27 ;  /* 0x0000001b0a004986 */ /* 0x0007e2000c101508 */
[----:B-1----:R-:W-:Y:S01]  /*13870*/  ISETP.LT.AND P4, PT, R4, UR5, !P0 ;  /* 0x0000000504007c0c */ /* 0x002fe2000c781270 */
[----:B------:R-:W1:Y:S02]  /*13880*/  LDCU UR6, c[0x0][0x39c] ;  /* 0x00007380ff0677ac */ /* 0x000e640008000800 */
[----:B------:R-:W4:Y:S01]  /*13890*/  LDL.LU R18, [R1+0x4c] ;  /* 0x00004c0001127983 */ /* 0x000f220000300800 */
[C---:B------:R-:W-:Y:S01]  /*138a0*/  IMAD R12, R15.reuse, 0x2, R0 ;  /* 0x000000020f0c7824 */ /* 0x040fe200078e0200 */
[----:B------:R-:W5:Y:S02]  /*138b0*/  LDCU UR4, c[0x0][0x39c] ;  /* 0x00007380ff0477ac */ /* 0x000f640008000800 */
[----:B------:R-:W4:Y:S01]  /*138c0*/  LDL.LU R4, [R1+0x5d8] ;  /* 0x0005d80001047983 */ /* 0x000f220000300800 */
[C---:B------:R-:W-:Y:S01]  /*138d0*/  IMAD R0, R15.reuse, 0x2, R12 ;  /* 0x000000020f007824 */ /* 0x040fe200078e020c */
[CC--:B--2---:R-:W-:Y:S01]  /*138e0*/  LEA R8, P6, R12.reuse, R2.reuse, 0x1 ;  /* 0x000000020c087211 */ /* 0x0c4fe200078c08ff */
[----:B------:R-:W2:Y:S03]  /*138f0*/  LDCU UR5, c[0x0][0x39c] ;  /* 0x00007380ff0577ac */ /* 0x000ea60008000800 */
[----:B------:R-:W-:Y:S01]  /*13900*/  LEA.HI.X.SX32 R9, R12, R3, 0x1, P6 ;  /* 0x000000030c097211 */ /* 0x000fe200030f0eff */
[----:B------:R-:W-:Y:S01]  /*13910*/  IMAD R12, R15, 0x2, R0 ;  /* 0x000000020f0c7824 */ /* 0x000fe200078e0200 */
[----:B---3--:R-:W-:-:S04]  /*13920*/  LEA R10, P6, R0, R2, 0x1 ;  /* 0x00000002000a7211 */ /* 0x008fc800078c08ff */
[----:B------:R-:W-:Y:S01]  /*13930*/  LEA.HI.X.SX32 R11, R0, R3, 0x1, P6 ;  /* 0x00000003000b7211 */ /* 0x000fe200030f0eff */
[----:B------:R3:W-:Y:S01]  /*13940*/  @P2 STG.E.U16 desc[UR8][R8.64], R24 ;  /* 0x0000001808002986 */ /* 0x0007e2000c101508 */
[----:B-1----:R-:W-:Y:S01]  /*13950*/  ISETP.LT.AND P2, PT, R5, UR6, !P0 ;  /* 0x0000000605007c0c */ /* 0x002fe2000c741270 */
[----:B------:R-:W-:Y:S01]  /*13960*/  IMAD R0, R15, 0x2, R12 ;  /* 0x000000020f007824 */ /* 0x000fe200078e020c */
[----:B------:R-:W1:Y:S01]  /*13970*/  LDCU UR6, c[0x0][0x39c] ;  /* 0x00007380ff0677ac */ /* 0x000e620008000800 */
[----:B------:R-:W2:Y:S01]  /*13980*/  LDL.LU R5, [R1+0x5d4] ;  /* 0x0005d40001057983 */ /* 0x000ea20000300800 */
[----:B---3--:R-:W-:-:S03]  /*13990*/  LEA R8, P6, R12, R2, 0x1 ;  /* 0x000000020c087211 */ /* 0x008fc600078c08ff */
[----:B------:R3:W-:Y:S01]  /*139a0*/  @P5 STG.E.U16 desc[UR8][R10.64], R17 ;  /* 0x000000110a005986 */ /* 0x0007e2000c101508 */
[----:B-----5:R-:W-:Y:S01]  /*139b0*/  ISETP.LT.AND P5, PT, R6, UR4, !P0 ;  /* 0x0000000406007c0c */ /* 0x020fe2000c7a1270 */
[----:B------:R-:W5:Y:S01]  /*139c0*/  LDCU UR4, c[0x0][0x39c] ;  /* 0x00007380ff0477ac */ /* 0x000f620008000800 */
[----:B------:R-:W-:Y:S01]  /*139d0*/  LEA.HI.X.SX32 R9, R12, R3, 0x1, P6 ;  /* 0x000000030c097211 */ /* 0x000fe200030f0eff */
[----:B------:R-:W5:Y:S01]  /*139e0*/  LDL.LU R6, [R1+0x5d0] ;  /* 0x0005d00001067983 */ /* 0x000f620000300800 */
[----:B------:R-:W0:Y:S03]  /*139f0*/  LDC R12, c[0x0][0x3b8] ;  /* 0x0000ee00ff0c7b82 */ /* 0x000e260000000800 */
[----:B----4-:R4:W-:Y:S01]  /*13a00*/  @P3 STG.E.U16 desc[UR8][R8.64], R4 ;  /* 0x0000000408003986 */ /* 0x0109e2000c101508 */
[----:B--2---:R-:W-:Y:S01]  /*13a10*/  ISETP.LT.AND P3, PT, R7, UR5, !P0 ;  /* 0x0000000507007c0c */ /* 0x004fe2000c761270 */
[----:B------:R-:W2:Y:S02]  /*13a20*/  LDCU UR5, c[0x0][0x39c] ;  /* 0x00007380ff0577ac */ /* 0x000ea40008000800 */
[----:B------:R-:W2:Y:S01]  /*13a30*/  LDL.LU R7, [R1+0x5cc] ;  /* 0x0005cc0001077983 */ /* 0x000ea20000300800 */
[----:B---3--:R-:W-:Y:S01]  /*13a40*/  LEA R10, P6, R0, R2, 0x1 ;  /* 0x00000002000a7211 */ /* 0x008fe200078c08ff */
[----:B----4-:R-:W-:-:S03]  /*13a50*/  IMAD R9, R15, 0x2, R0 ;  /* 0x000000020f097824 */ /* 0x010fc600078e0200 */
[----:B------:R-:W-:Y:S01]  /*13a60*/  LEA.HI.X.SX32 R11, R0, R3, 0x1, P6 ;  /* 0x00000003000b7211 */ /* 0x000fe200030f0eff */
[----:B------:R-:W-:Y:S01]  /*13a70*/  IMAD R0, R15, 0x2, R9 ;  /* 0x000000020f007824 */ /* 0x000fe200078e0209 */
[----:B------:R-:W-:-:S04]  /*13a80*/  LEA R8, P6, R9, R2, 0x1 ;  /* 0x0000000209087211 */ /* 0x000fc800078c08ff */
[-C--:B------:R-:W-:Y:S01]  /*13a90*/  LEA.HI.X.SX32 R9, R9, R3.reuse, 0x1, P6 ;  /* 0x0000000309097211 */ /* 0x080fe200030f0eff */
[----:B------:R3:W-:Y:S02]  /*13aa0*/  @P4 STG.E.U16 desc[UR8][R10.64], R5 ;  /* 0x000000050a004986 */ /* 0x0007e4000c101508 */
[----:B---3--:R-:W-:Y:S02]  /*13ab0*/  LEA R10, P6, R0, R2, 0x1 ;  /* 0x00000002000a7211 */ /* 0x008fe400078c08ff */
[----:B-----5:R3:W-:Y:S01]  /*13ac0*/  @P2 STG.E.U16 desc[UR8][R8.64], R6 ;  /* 0x0000000608002986 */ /* 0x0207e2000c101508 */
[----:B------:R-:W-:Y:S01]  /*13ad0*/  ISETP.LT.AND P2, PT, R20, UR4, !P0 ;  /* 0x0000000414007c0c */ /* 0x000fe2000c741270 */
[----:B------:R-:W4:Y:S01]  /*13ae0*/  LDCU UR4, c[0x0][0x39c] ;  /* 0x00007380ff0477ac */ /* 0x000f220008000800 */
[----:B------:R-:W-:Y:S01]  /*13af0*/  LEA.HI.X.SX32 R11, R0, R3, 0x1, P6 ;  /* 0x00000003000b7211 */ /* 0x000fe200030f0eff */
[----:B------:R-:W5:Y:S04]  /*13b00*/  LDL.LU R20, [R1+0x5c8] ;  /* 0x0005c80001147983 */ /* 0x000f680000300800 */
[----:B------:R-:W4:Y:S04]  /*13b10*/  LDL.LU R29, [R1+0x64] ;  /* 0x00006400011d7983 */ /* 0x000f280000300800 */
[----:B--2---:R2:W-:Y:S01]  /*13b20*/  @P5 STG.E.U16 desc[UR8][R10.64], R7 ;  /* 0x000000070a005986 */ /* 0x0045e2000c101508 */
[----:B------:R-:W-:-:S02]  /*13b30*/  ISETP.LT.AND P5, PT, R21, UR5, !P0 ;  /* 0x0000000515007c0c */ /* 0x000fc4000c7a1270 */
[----:B-1----:R-:W-:Y:S01]  /*13b40*/  ISETP.LT.AND P4, PT, R18, UR6, !P0 ;  /* 0x0000000612007c0c */ /* 0x002fe2000c781270 */
[----:B------:R-:W4:Y:S01]  /*13b50*/  LDL.LU R21, [R1+0x5c4] ;  /* 0x0005c40001157983 */ /* 0x000f220000300800 */
[----:B------:R-:W1:Y:S01]  /*13b60*/  LDCU UR6, c[0x0][0x39c] ;  /* 0x00007380ff0677ac */ /* 0x000e620008000800 */
[C---:B------:R-:W-:Y:S02]  /*13b70*/  IMAD R0, R15.reuse, 0x2, R0 ;  /* 0x000000020f007824 */ /* 0x040fe400078e0200 */
[----:B------:R-:W4:Y:S01]  /*13b80*/  LDL.LU R18, [R1+0x68] ;  /* 0x0000680001127983 */ /* 0x000f220000300800 */
[----:B------:R-:W1:Y:S02]  /*13b90*/  LDCU UR5, c[0x0][0x39c] ;  /* 0x00007380ff0577ac */ /* 0x000e640008000800 */
[----:B---3--:R-:W-:Y:S01]  /*13ba0*/  LEA R8, P6, R0, R2, 0x1 ;  /* 0x0000000200087211 */ /* 0x008fe200078c08ff */
[----:B--2---:R-:W-:-:S03]  /*13bb0*/  IMAD R11, R15, 0x2, R0 ;  /* 0x000000020f0b7824 */ /* 0x004fc600078e0200 */
[-C--:B------:R-:W-:Y:S02]  /*13bc0*/  LEA.HI.X.SX32 R9, R0, R3.reuse, 0x1, P6 ;  /* 0x0000000300097211 */ /* 0x080fe400030f0eff */
[-C--:B------:R-:W-:Y:S01]  /*13bd0*/  LEA R10, P6, R11, R2.reuse, 0x1 ;  /* 0x000000020b0a7211 */ /* 0x080fe200078c08ff */
[----:B------:R-:W-:Y:S02]  /*13be0*/  IMAD R0, R15, 0x2, R11 ;  /* 0x000000020f007824 */ /* 0x000fe400078e020b */
[----:B------:R-:W2:Y:S01]  /*13bf0*/  LDC R15, c[0x0][0x3b8] ;  /* 0x0000ee00ff0f7b82 */ /* 0x000ea20000000800 */
[----:B------:R-:W-:Y:S01]  /*13c00*/  LEA.HI.X.SX32 R11, R11, R3, 0x1, P6 ;  /* 0x000000030b0b7211 */ /* 0x000fe200030f0eff */
[----:B0-----:R-:W-:Y:S01]  /*13c10*/  IMAD R12, R12, 0x2, R0 ;  /* 0x000000020c0c7824 */ /* 0x001fe200078e0200 */
[----:B-----5:R0:W-:Y:S01]  /*13c20*/  @P3 STG.E.U16 desc[UR8][R8.64], R20 ;  /* 0x0000001408003986 */ /* 0x0201e2000c101508 */
[----:B-1----:R-:W-:Y:S01]  /*13c30*/  ISETP.LT.AND P3, PT, R22, UR6, !P0 ;  /* 0x0000000616007c0c */ /* 0x002fe2000c761270 */
[----:B------:R-:W1:Y:S02]  /*13c40*/  LDCU UR6, c[0x0][0x39c] ;  /* 0x00007380ff0677ac */ /* 0x000e640008000800 */
[----:B------:R-:W3:Y:S04]  /*13c50*/  LDL.LU R22, [R1+0x5c0] ;  /* 0x0005c00001167983 */ /* 0x000ee80000300800 */
[----:B------:R-:W5:Y:S01]  /*13c60*/  LDL.LU R25, [R1+0x6c] ;  /* 0x00006c0001197983 */ /* 0x000f620000300800 */
[----:B0-----:R-:W-:-:S03]  /*13c70*/  LEA R8, P6, R0, R2, 0x1 ;  /* 0x0000000200087211 */ /* 0x001fc600078c08ff */
[----:B------:R-:W2:Y:S01]  /*13c80*/  LDL.LU R19, [R1+0x70] ;  /* 0x0000700001137983 */ /* 0x000ea20000300800 */
[----:B------:R-:W-:Y:S01]  /*13c90*/  LEA.HI.X.SX32 R9, R0, R3, 0x1, P6 ;  /* 0x0000000300097211 */ /* 0x000fe200030f0eff */
[----:B------:R-:W-:Y:S02]  /*13ca0*/  IMAD R0, R13, 0x2, R12 ;  /* 0x000000020d007824 */ /* 0x000fe400078e020c */
[----:B----4-:R0:W-:Y:S01]  /*13cb0*/  @P4 STG.E.U16 desc[UR8][R10.64], R21 ;  /* 0x000000150a004986 */ /* 0x0101e2000c101508 */
[----:B------:R-:W-:Y:S01]  /*13cc0*/  ISETP.LT.AND P4, PT, R23, UR4, !P0 ;  /* 0x0000000417007c0c */ /* 0x000fe2000c781270 */
[----:B------:R-:W5:Y:S02]  /*13cd0*/  LDCU UR4, c[0x0][0x39c] ;  /* 0x00007380ff0477ac */ /* 0x000f640008000800 */
[----:B------:R-:W4:Y:S04]  /*13ce0*/  LDL.LU R23, [R1+0x5bc] ;  /* 0x0005bc0001177983 */ /* 0x000f280000300800 */
[----:B------:R-:W2:Y:S01]  /*13cf0*/  LDL.LU R13, [R1+0x20] ;  /* 0x00002000010d7983 */ /* 0x000ea20000300800 */
[----:B0-----:R-:W-:-:S04]  /*13d00*/  LEA R10, P6, R12, R2, 0x1 ;  /* 0x000000020c0a7211 */ /* 0x001fc800078c08ff */
[----:B------:R-:W-:Y:S02]  /*13d10*/  LEA.HI.X.SX32 R11, R12, R3, 0x1, P6 ;  /* 0x000000030c0b7211 */ /* 0x000fe400030f0eff */
[----:B------:R-:W-:Y:S01]  /*13d20*/  PRMT R4, R26, 0x7632, R4 ;  /* 0x000076321a047816 */ /* 0x000fe20000000004 */
[----:B------:R-:W0:Y:S01]  /*13d30*/  LDC R12, c[0x0][0x3b8] ;  /* 0x0000ee00ff0c7b82 */ /* 0x000e220000000800 */
[----:B---3--:R3:W-:Y:S01]  /*13d40*/  @P2 STG.E.U16 desc[UR8][R8.64], R22 ;  /* 0x0000001608002986 */ /* 0x0087e2000c101508 */
[----:B------:R-:W-:Y:S01]  /*13d50*/  ISETP.LT.AND P2, PT, R29, UR5, !P0 ;  /* 0x000000051d007c0c */ /* 0x000fe2000c741270 */
[----:B------:R-:W0:Y:S02]  /*13d60*/  LDCU UR5, c[0x0][0x39c] ;  /* 0x00007380ff0577ac */ /* 0x000e240008000800 */
[----:B------:R-:W5:Y:S01]  /*13d70*/  LDL.LU R29, [R1+0x74] ;  /* 0x00007400011d7983 */ /* 0x000f620000300800 */
[----:B---3--:R-:W-:-:S04]  /*13d80*/  LEA R8, P6, R0, R2, 0x1 ;  /* 0x0000000200087211 */ /* 0x008fc800078c08ff */
[----:B------:R-:W-:Y:S01]  /*13d90*/  LEA.HI.X.SX32 R9, R0, R3, 0x1, P6 ;  /* 0x0000000300097211 */ /* 0x000fe200030f0eff */
[----:B----4-:R3:W-:Y:S01]  /*13da0*/  @P5 STG.E.U16 desc[UR8][R10.64], R23 ;  /* 0x000000170a005986 */ /* 0x0107e2000c101508 */
[----:B-1----:R-:W-:Y:S01]  /*13db0*/  ISETP.LT.AND P5, PT, R18, UR6, !P0 ;  /* 0x0000000612007c0c */ /* 0x002fe2000c7a1270 */
[----:B------:R-:W1:Y:S02]  /*13dc0*/  LDCU UR6, c[0x0][0x39c] ;  /* 0x00007380ff0677ac */ /* 0x000e640008000800 */
[----:B------:R-:W4:Y:S01]  /*13dd0*/  LDL.LU R18, [R1+0x78] ;  /* 0x0000780001127983 */ /* 0x000f220000300800 */
[--C-:B---3--:R-:W-:Y:S01]  /*13de0*/  IMAD R11, R14, 0x2, R0.reuse ;  /* 0x000000020e0b7824 */ /* 0x108fe200078e0200 */
[----:B--2---:R-:W-:Y:S01]  /*13df0*/  PRMT R0, R13, 0x7632, R0 ;  /* 0x000076320d007816 */ /* 0x004fe20000000000 */
[----:B------:R-:W2:Y:S04]  /*13e00*/  LDC R14, c[0x0][0x3b8] ;  /* 0x0000ee00ff0e7b82 */ /* 0x000ea80000000800 */
[----:B------:R3:W-:Y:S01]  /*13e10*/  @P3 STG.E.U16 desc[UR8][R8.64], R0 ;  /* 0x0000000008003986 */ /* 0x0007e2000c101508 */
[----:B------:R-:W-:-:S03]  /*13e20*/  LEA R10, P6, R11, R2, 0x1 ;  /* 0x000000020b0a7211 */ /* 0x000fc600078c08ff */
[----:B------:R-:W1:Y:S01]  /*13e30*/  LDC R13, c[0x0][0x3b8] ;  /* 0x0000ee00ff0d7b82 */ /* 0x000e620000000800 */
[----:B---3--:R-:W-:Y:S02]  /*13e40*/  IMAD R0, R15, 0x2, R11 ;  /* 0x000000020f007824 */ /* 0x008fe400078e020b */
[----:B------:R-:W3:Y:S01]  /*13e50*/  LDL.LU R15, [R1+0x28] ;  /* 0x00002800010f7983 */ /* 0x000ee20000300800 */
[----:B------:R-:W-:-:S03]  /*13e60*/  LEA.HI.X.SX32 R11, R11, R3, 0x1, P6 ;  /* 0x000000030b0b7211 */ /* 0x000fc600030f0eff */
[----:B------:R-:W4:Y:S04]  /*13e70*/  LDL.LU R26, [R1+0x7c] ;  /* 0x00007c00011a7983 */ /* 0x000f280000300800 */
[----:B------:R2:W-:Y:S01]  /*13e80*/  @P4 STG.E.U16 desc[UR8][R10.64], R4 ;  /* 0x000000040a004986 */ /* 0x0005e2000c101508 */
[----:B0-----:R-:W-:Y:S01]  /*13e90*/  ISETP.LT.AND P4, PT, R19, UR5, !P0 ;  /* 0x0000000513007c0c */ /* 0x001fe2000c781270 */
[----:B------:R-:W0:Y:S02]  /*13ea0*/  LDCU UR5, c[0x0][0x39c] ;  /* 0x00007380ff0577ac */ /* 0x000e240008000800 */
[----:B------:R-:W4:Y:S01]  /*13eb0*/  LDL.LU R19, [R1+0x80] ;  /* 0x0000800001137983 */ /* 0x000f220000300800 */
[----:B------:R-:W-:-:S04]  /*13ec0*/  LEA R8, P6, R0, R2, 0x1 ;  /* 0x0000000200087211 */ /* 0x000fc800078c08ff */
[----:B------:R-:W-:Y:S02]  /*13ed0*/  LEA.HI.X.SX32 R9, R0, R3, 0x1, P6 ;  /* 0x0000000300097211 */ /* 0x000fe400030f0eff */
[----:B-----5:R-:W-:Y:S01]  /*13ee0*/  ISETP.LT.AND P3, PT, R25, UR4, !P0 ;  /* 0x0000000419007c0c */ /* 0x020fe2000c761270 */
[----:B------:R-:W-:Y:S01]  /*13ef0*/  IMAD R0, R12, 0x2, R0 ;  /* 0x000000020c007824 */ /* 0x000fe200078e0200 */
[----:B------:R-:W5:Y:S01]  /*13f00*/  LDL.LU R25, [R1+0x84] ;  /* 0x0000840001197983 */ /* 0x000f620000300800 */
[----:B------:R-:W0:Y:S01]  /*13f10*/  LDC R12, c[0x0][0x3b8] ;  /* 0x0000ee00ff0c7b82 */ /* 0x000e220000000800 */
[----:B------:R-:W4:Y:S01]  /*13f20*/  LDCU UR4, c[0x0][0x39c] ;  /* 0x00007380ff0477ac */ /* 0x000f220008000800 */
[----:B--2---:R-:W-:-:S06]  /*13f30*/  IMAD R11, R14, 0x2, R0 ;  /* 0x000000020e0b7824 */ /* 0x004fcc00078e0200 */
[----:B------:R-:W2:Y:S01]  /*13f40*/  LDC R14, c[0x0][0x3b8] ;  /* 0x0000ee00ff0e7b82 */ /* 0x000ea20000000800 */
[----:B---3--:R-:W-:-:S07]  /*13f50*/  PRMT R4, R15, 0x7632, R4 ;  /* 0x000076320f047816 */ /* 0x008fce0000000004 */
[----:B------:R-:W3:Y:S01]  /*13f60*/  LDC R15, c[0x0][0x3b8] ;  /* 0x0000ee00ff0f7b82 */ /* 0x000ee20000000800 */
[----:B------:R0:W-:Y:S02]  /*13f70*/  @P2 STG.E.U16 desc[UR8][R8.64], R4 ;  /* 0x0000000408002986 */ /* 0x0001e4000c101508 */
[----:B0-----:R-:W-:Y:S02]  /*13f80*/  PRMT R4, R16, 0x7632, R4 ;  /* 0x0000763210047816 */ /* 0x001fe40000000004 */
[----:B------:R-:W5:Y:S01]  /*13f90*/  LDL.LU R16, [R1+0x88] ;  /* 0x0000880001107983 */ /* 0x000f620000300800 */
[----:B------:R-:W-:-:S04]  /*13fa0*/  LEA R8, P6, R0, R2, 0x1 ;  /* 0x0000000200087211 */ /* 0x000fc800078c08ff */
[----:B------:R-:W-:Y:S02]  /*13fb0*/  LEA.HI.X.SX32 R9, R0, R3, 0x1, P6 ;  /* 0x0000000300097211 */ /* 0x000fe400030f0eff */
[----:B------:R-:W-:Y:S02]  /*13fc0*/  PRMT R0, R28, 0x7632, R0 ;  /* 0x000076321c007816 */ /* 0x000fe40000000000 */
[----:B-1----:R-:W-:Y:S01]  /*13fd0*/  ISETP.LT.AND P2, PT, R29, UR6, !P0 ;  /* 0x000000061d007c0c */ /* 0x002fe2000c741270 */
[----:B------:R-:W0:Y:S02]  /*13fe0*/  LDCU UR6, c[0x0][0x39c] ;  /* 0x00007380ff0677ac */ /* 0x000e240008000800 */
[----:B------:R1:W-:Y:S01]  /*13ff0*/  @P5 STG.E.U16 desc[UR8][R8.64], R0 ;  /* 0x0000000008005986 */ /* 0x0003e2000c101508 */
[----:B------:R-:W-:Y:S01]  /*14000*/  LEA R10, P6, R11, R2, 0x1 ;  /* 0x000000020b0a7211 */ /* 0x000fe200078c08ff */
[----:B-1----:R-:W-:-:S03]  /*14010*/  IMAD R0, R13, 0x2, R11 ;  /* 0x000000020d007824 */ /* 0x002fc600078e020b */
[----:B------:R-:W-:Y:S01]  /*14020*/  LEA.HI.X.SX32 R11, R11, R3, 0x1, P6 ;  /* 0x000000030b0b7211 */ /* 0x000fe200030f0eff */
[----:B------:R-:W1:Y:S01]  /*14030*/  LDC R13, c[0x0][0x3b8] ;  /* 0x0000ee00ff0d7b82 */ /* 0x000e620000000800 */
[----:B------:R-:W-:Y:S01]  /*14040*/  LEA R8, P5, R0, R2, 0x1 ;  /* 0x0000000200087211 */ /* 0x000fe200078a08ff */
[----:B------:R-:W-:-:S03]  /*14050*/  IMAD R12, R12, 0x2, R0 ;  /* 0x000000020c0c7824 */ /* 0x000fc600078e0200 */
[----:B------:R-:W-:Y:S02]  /*14060*/  LEA.HI.X.SX32 R9, R0, R3, 0x1, P5 ;  /* 0x0000000300097211 */ /* 0x000fe400028f0eff */
[----:B------:R-:W-:Y:S01]  /*14070*/  PRMT R0, R27, 0x7632, R0 ;  /* 0x000076321b007816 */ /* 0x000fe20000000000 */
[----:B------:R2:W-:Y:S01]  /*14080*/  @P3 STG.E.U16 desc[UR8][R10.64], R4 ;  /* 0x000000040a003986 */ /* 0x0005e2000c101508 */
[----:B----4-:R-:W-:Y:S01]  /*14090*/  ISETP.LT.AND P6, PT, R18, UR4, !P0 ;  /* 0x0000000412007c0c */ /* 0x010fe2000c7c1270 */
[----:B------:R-:W4:Y:S02]  /*140a0*/  LDCU UR4, c[0x0][0x39c] ;  /* 0x00007380ff0477ac */ /* 0x000f240008000800 */
[----:B------:R-:W4:Y:S04]  /*140b0*/  LDL.LU R18, [R1+0x8c] ;  /* 0x00008c0001127983 */ /* 0x000f280000300800 */
[----:B------:R3:W-:Y:S01]  /*140c0*/  @P4 STG.E.U16 desc[UR8][R8.64], R0 ;  /* 0x0000000008004986 */ /* 0x0007e2000c101508 */
[----:B0-----:R-:W-:Y:S01]  /*140d0*/  ISETP.LT.AND P4, PT, R19, UR6, !P0 ;  /* 0x0000000613007c0c */ /* 0x001fe2000c781270 */
[----:B------:R-:W0:Y:S02]  /*140e0*/  LDCU UR6, c[0x0][0x39c] ;  /* 0x00007380ff0677ac */ /* 0x000e240008000800 */
[----:B------:R-:W0:Y:S01]  /*140f0*/  LDL.LU R19, [R1+0x90] ;  /* 0x0000900001137983 */ /* 0x000e220000300800 */
[----:B--2---:R-:W-:-:S04]  /*14100*/  LEA R10, P5, R12, R2, 0x1 ;  /* 0x000000020c0a7211 */ /* 0x004fc800078a08ff */
[----:B------:R-:W-:Y:S01]  /*14110*/  LEA.HI.X.SX32 R11, R12, R3, 0x1, P5 ;  /* 0x000000030c0b7211 */ /* 0x000fe200028f0eff */
[----:B------:R-:W-:Y:S01]  /*14120*/  IMAD R12, R14, 0x2, R12 ;  /* 0x000000020e0c7824 */ /* 0x000fe200078e020c */
[----:B---3--:R-:W-:Y:S01]  /*14130*/  PRMT R0, R24, 0x7632, R0 ;  /* 0x0000763218007816 */ /* 0x008fe20000000000 */
[----:B------:R-:W2:Y:S04]  /*14140*/  LDC R14, c[0x0][0x3b8] ;  /* 0x0000ee00ff0e7b82 */ /* 0x000ea80000000800 */
[----:B------:R1:W-:Y:S01]  /*14150*/  @P2 STG.E.U16 desc[UR8][R10.64], R0 ;  /* 0x000000000a002986 */ /* 0x0003e2000c101508 */
[----:B------:R-:W-:-:S04]  /*14160*/  LEA R8, P2, R12, R2, 0x1 ;  /* 0x000000020c087211 */ /* 0x000fc800078408ff */
[----:B------:R-:W-:Y:S01]  /*14170*/  LEA.HI.X.SX32 R9, R12, R3, 0x1, P2 ;  /* 0x000000030c097211 */ /* 0x000fe200010f0eff */
[----:B-1----:R-:W-:Y:S01]  /*14180*/  IMAD R0, R13, 0x2, R12 ;  /* 0x000000020d007824 */ /* 0x002fe200078e020c */
[----:B------:R-:W-:Y:S01]  /*14190*/  PRMT R6, R17, 0x7632, R6 ;  /* 0x0000763211067816 */ /* 0x000fe20000000006 */
[----:B------:R-:W1:Y:S01]  /*141a0*/  LDC R13, c[0x0][0x3b8] ;  /* 0x0000ee00ff0d7b82 */ /* 0x000e620000000800 */
[----:B------:R-:W3:Y:S02]  /*141b0*/  LDL.LU R17, [R1+0xb0] ;  /* 0x0000b00001117983 */ /* 0x000ee40000300800 */
[----:B------:R-:W-:-:S04]  /*141c0*/  LEA R10, P2, R0, R2, 0x1 ;  /* 0x00000002000a7211 */ /* 0x000fc800078408ff */
[-C--:B------:R-:W-:Y:S02]  /*141d0*/  LEA.HI.X.SX32 R11, R0, R3.reuse, 0x1, P2 ;  /* 0x00000003000b7211 */ /* 0x080fe400010f0eff */
[----:B------:R-:W-:Y:S01]  /*141e0*/  ISETP.LT.AND P3, PT, R26, UR5, !P0 ;  /* 0x000000051a007c0c */ /* 0x000fe2000c761270 */
[----:B------:R-:W1:Y:S01]  /*141f0*/  LDCU UR5, c[0x0][0x39c] ;  /* 0x00007380ff0577ac */ /* 0x000e620008000800 */
[----:B------:R-:W-:Y:S01]  /*14200*/  PRMT R5, R4, 0x7632, R5 ;  /* 0x0000763204057816 */ /* 0x000fe20000000005 */
[----:B------:R-:W-:Y:S01]  /*14210*/  IMAD R4, R15, 0x2, R0 ;  /* 0x000000020f047824 */ /* 0x000fe200078e0200 */
[----:B------:R5:W-:Y:S01]  /*14220*/  @P6 STG.E.U16 desc[UR8][R8.64], R6 ;  /* 0x0000000608006986 */ /* 0x000be2000c101508 */
[----:B------:R-:W0:Y:S08]  /*14230*/  LDC R12, c[0x0][0x3b8] ;  /* 0x0000ee00ff0c7b82 */ /* 0x000e300000000800 */
[----:B------:R1:W-:Y:S01]  /*14240*/  @P3 STG.E.U16 desc[UR8][R10.64], R5 ;  /* 0x000000050a003986 */ /* 0x0003e2000c101508 */
[----:B-----5:R-:W-:Y:S01]  /*14250*/  ISETP.LT.AND P5, PT, R25, UR7, !P0 ;  /* 0x0000000719007c0c */ /* 0x020fe2000c7a1270 */
[----:B------:R-:W5:Y:S01]  /*14260*/  LDC R15, c[0x0][0x3b8] ;  /* 0x0000ee00ff0f7b82 */ /* 0x000f620000000800 */
[C---:B------:R-:W-:Y:S01]  /*14270*/  LEA R8, P6, R4.reuse, R2, 0x1 ;  /* 0x0000000204087211 */ /* 0x040fe200078c08ff */
[----:B------:R-:W0:Y:S03]  /*14280*/  LDCU UR7, c[0x0][0x39c] ;  /* 0x00007380ff0777ac */ /* 0x000e260008000800 */
[----:B------:R-:W-:-:S02]  /*14290*/  LEA.HI.X.SX32 R9, R4, R3, 0x1, P6 ;  /* 0x0000000304097211 */ /* 0x000fc400030f0eff */
[----:B----4-:R-:W-:Y:S01]  /*142a0*/  ISETP.LT.AND P2, PT, R16, UR4, !P0 ;  /* 0x0000000410007c0c */ /* 0x010fe2000c741270 */
[----:B-1----:R-:W1:Y:S01]  /*142b0*/  LDC R11, c[0x0][0x3b8] ;  /* 0x0000ee00ff0b7b82 */ /* 0x002e620000000800 */
[----:B------:R-:W4:Y:S01]  /*142c0*/  LDL.LU R16, [R1+0xb4] ;  /* 0x0000b40001107983 */ /* 0x000f220000300800 */
[----:B------:R-:W-:Y:S01]  /*142d0*/  ISETP.LT.AND P3, PT, R18, UR5, !P0 ;  /* 0x0000000512007c0c */ /* 0x000fe2000c761270 */
[----:B--2---:R-:W-:Y:S02]  /*142e0*/  IMAD R4, R14, 0x2, R4 ;  /* 0x000000020e047824 */ /* 0x004fe400078e0204 */
[----:B------:R-:W2:Y:S01]  /*142f0*/  LDL.LU R18, [R1+0xb8] ;  /* 0x0000b80001127983 */ /* 0x000ea20000300800 */
[----:B------:R-:W-:Y:S01]  /*14300*/  PRMT R5, R5, 0x7632, R5 ;  /* 0x0000763205057816 */ /* 0x000fe20000000005 */
[----:B------:R-:W3:Y:S01]  /*14310*/  LDCU UR4, c[0x0][0x39c] ;  /* 0x00007380ff0477ac */ /* 0x000ee20008000800 */
[----:B------:R-:W-:Y:S01]  /*14320*/  PRMT R10, R6, 0x7632, R10 ;  /* 0x00007632060a7816 */ /* 0x000fe2000000000a */
[----:B------:R-:W2:Y:S01]  /*14330*/  LDL.LU R27, [R1+0x60] ;  /* 0x00006000011b7983 */ /* 0x000ea20000300800 */
[----:B0-----:R-:W-:Y:S01]  /*14340*/  ISETP.LT.AND P6, PT, R19, UR6, !P0 ;  /* 0x0000000613007c0c */ /* 0x001fe2000c7c1270 */
[----:B------:R-:W4:Y:S02]  /*14350*/  LDCU UR5, c[0x0][0x39c] ;  /* 0x00007380ff0577ac */ /* 0x000f240008000800 */
[----:B------:R-:W5:Y:S01]  /*14360*/  LDL.LU R19, [R1+0xbc] ;  /* 0x0000bc0001137983 */ /* 0x000f620000300800 */
[----:B------:R-:W-:Y:S01]  /*14370*/  IMAD R0, R13, 0x2, R4 ;  /* 0x000000020d007824 */ /* 0x000fe200078e0204 */
[----:B------:R-:W-:Y:S01]  /*14380*/  PRMT R7, R7, 0x7632, R7 ;  /* 0x0000763207077816 */ /* 0x000fe20000000007 */
[----:B------:R-:W0:Y:S01]  /*14390*/  LDC R14, c[0x0][0x3b8] ;  /* 0x0000ee00ff0e7b82 */ /* 0x000e220000000800 */
[----:B------:R1:W-:Y:S01]  /*143a0*/  @P4 STG.E.U16 desc[UR8][R8.64], R5 ;  /* 0x0000000508004986 */ /* 0x0003e2000c101508 */
[----:B------:R-:W-:Y:S01]  /*143b0*/  PRMT R20, R20, 0x7632, R20 ;  /* 0x0000763214147816 */ /* 0x000fe20000000014 */
[----:B------:R-:W0:Y:S05]  /*143c0*/  LDCU UR6, c[0x0][0x39c] ;  /* 0x00007380ff0677ac */ /* 0x000e2a0008000800 */
[----:B------:R-:W0:Y:S01]  /*143d0*/  LDC R13, c[0x0][0x3b8] ;  /* 0x0000ee00ff0d7b82 */ /* 0x000e220000000800 */
[----:B-1----:R-:W-:-:S04]  /*143e0*/  LEA R8, P4, R4, R2, 0x1 ;  /* 0x0000000204087211 */ /* 0x002fc800078808ff */
[----:B------:R-:W-:Y:S02]  /*143f0*/  LEA.HI.X.SX32 R9, R4, R3, 0x1, P4 ;  /* 0x0000000304097211 */ /* 0x000fe400020f0eff */
[----:B------:R-:W-:-:S04]  /*14400*/  LEA R4, P4, R0, R2, 0x1 ;  /* 0x0000000200047211 */ /* 0x000fc800078808ff */
[----:B------:R-:W-:Y:S01]  /*14410*/  LEA.HI.X.SX32 R5, R0, R3, 0x1, P4 ;  /* 0x0000000300057211 */ /* 0x000fe200020f0eff */
[----:B------:R1:W-:Y:S01]  /*14420*/  @P5 STG.E.U16 desc[UR8][R8.64], R10 ;  /* 0x0000000a08005986 */ /* 0x0003e2000c101508 */
[----:B---3--:R-:W-:Y:S01]  /*14430*/  ISETP.LT.AND P5, PT, R17, UR4, !P0 ;  /* 0x0000000411007c0c */ /* 0x008fe2000c7a1270 */
[----:B------:R-:W-:Y:S01]  /*14440*/  IMAD R6, R12, 0x2, R0 ;  /* 0x000000020c067824 */ /* 0x000fe200078e0200 */
[----:B------:R-:W5:Y:S01]  /*14450*/  LDCU UR4, c[0x0][0x39c] ;  /* 0x00007380ff0477ac */ /* 0x000f620008000800 */
[----:B------:R-:W-:Y:S01]  /*14460*/  @P2 STG.E.U16 desc[UR8][R4.64], R7 ;  /* 0x0000000704002986 */ /* 0x000fe2000c101508 */
[----:B------:R-:W3:Y:S03]  /*14470*/  LDC R12, c[0x0][0x3b8] ;  /* 0x0000ee00ff0c7b82 */ /* 0x000ee60000000800 */
[----:B------:R-:W3:Y:S01]  /*14480*/  LDL.LU R17, [R1+0xe0] ;  /* 0x0000e00001117983 */ /* 0x000ee20000300800 */
[----:B-1----:R-:W-:Y:S01]  /*14490*/  LEA R8, P4, R6, R2, 0x1 ;  /* 0x0000000206087211 */ /* 0x002fe200078808ff */
[----:B------:R-:W-:-:S03]  /*144a0*/  IMAD R0, R11, 0x2, R6 ;  /* 0x000000020b007824 */ /* 0x000fc600078e0206 */
[----:B------:R-:W-:Y:S01]  /*144b0*/  LEA.HI.X.SX32 R9, R6, R3, 0x1, P4 ;  /* 0x0000000306097211 */ /* 0x000fe200020f0eff */
[----:B0-----:R-:W-:-:S04]  /*144c0*/  IMAD R11, R14, 0x2, R0 ;  /* 0x000000020e0b7824 */ /* 0x001fc800078e0200 */
[----:B------:R0:W-:Y:S02]  /*144d0*/  @P3 STG.E.U16 desc[UR8][R8.64], R20 ;  /* 0x0000001408003986 */ /* 0x0001e4000c101508 */
[CC--:B0-----:R-:W-:Y:S01]  /*144e0*/  LEA R8, P3, R0.reuse, R2.reuse, 0x1 ;  /* 0x0000000200087211 */ /* 0x0c1fe200078608ff */
[----:B------:R-:W0:Y:S03]  /*144f0*/  LDC R20, c[0x0][0x3b8] ;  /* 0x0000ee00ff147b82 */ /* 0x000e260000000800 */
[----:B------:R-:W-:Y:S02]  /*14500*/  LEA.HI.X.SX32 R9, R0, R3, 0x1, P3 ;  /* 0x0000000300097211 */ /* 0x000fe400018f0eff */
[----:B------:R-:W-:Y:S01]  /*14510*/  LEA R10, P3, R11, R2, 0x1 ;  /* 0x000000020b0a7211 */ /* 0x000fe200078608ff */
[----:B------:R-:W-:-:S03]  /*14520*/  IMAD R0, R13, 0x2, R11 ;  /* 0x000000020d007824 */ /* 0x000fc600078e020b */
[----:B------:R-:W-:Y:S02]  /*14530*/  LEA.HI.X.SX32 R11, R11, R3, 0x1, P3 ;  /* 0x000000030b0b7211 */ /* 0x000fe400018f0eff */
[----:B----4-:R-:W-:Y:S01]  /*14540*/  ISETP.LT.AND P2, PT, R16, UR5, !P0 ;  /* 0x0000000510007c0c */ /* 0x010fe2000c741270 */
[----:B------:R-:W1:Y:S01]  /*14550*/  LDCU UR5, c[0x0][0x39c] ;  /* 0x00007380ff0577ac */ /* 0x000e620008000800 */
[----:B------:R-:W4:Y:S04]  /*14560*/  LDL.LU R16, [R1+0xe4] ;  /* 0x0000e40001107983 */ /* 0x000f280000300800 */
[----:B------:R-:W4:Y:S04]  /*14570*/  LDL.LU R24, [R1+0xe8] ;  /* 0x0000e80001187983 */ /* 0x000f280000300800 */
[----:B------:R-:W4:Y:S01]  /*14580*/  LDL.LU R29, [R1+0xec] ;  /* 0x0000ec00011d7983 */ /* 0x000f220000300800 */
[----:B------:R-:W-:-:S02]  /*14590*/  PRMT R21, R21, 0x7632, R21 ;  /* 0x0000763215157816 */ /* 0x000fc40000000015 */
[----:B------:R-:W-:Y:S02]  /*145a0*/  PRMT R22, R22, 0x7632, R22 ;  /* 0x0000763216167816 */ /* 0x000fe40000000016 */
[----:B------:R-:W-:Y:S01]  /*145b0*/  PRMT R23, R23, 0x7632, R23 ;  /* 0x0000763217177816 */ /* 0x000fe20000000017 */
[----:B--2---:R-:W2:Y:S01]  /*145c0*/  LDS.128 R4, [R27] ;  /* 0x000000001b047984 */ /* 0x004ea20000000c00 */
[----:B-----5:R-:W-:Y:S02]  /*145d0*/  ISETP.LT.AND P3, PT, R19, UR4, !P0 ;  /* 0x0000000413007c0c */ /* 0x020fe4000c761270 */
[----:B------:R-:W-:Y:S01]  /*145e0*/  ISETP.LT.AND P4, PT, R18, UR6, !P0 ;  /* 0x0000000612007c0c */ /* 0x000fe2000c781270 */
[----:B------:R-:W5:Y:S01]  /*145f0*/  LDL.LU R19, [R1+0xf0] ;  /* 0x0000f00001137983 */ /* 0x000f620000300800 */
[----:B------:R-:W4:Y:S01]  /*14600*/  LDCU UR6, c[0x0][0x39c] ;  /* 0x00007380ff0677ac */ /* 0x000f220008000800 */
[----:B------:R-:W0:Y:S02]  /*14610*/  LDC R18, c[0x0][0x3b8] ;  /* 0x0000ee00ff127b82 */ /* 0x000e240000000800 */
[----:B------:R-:W5:Y:S01]  /*14620*/  LDL.LU R25, [R1+0xf4] ;  /* 0x0000f40001197983 */ /* 0x000f620000300800 */
[----:B------:R-:W0:Y:S03]  /*14630*/  LDCU UR4, c[0x0][0x39c] ;  /* 0x00007380ff0477ac */ /* 0x000e260008000800 */
[----:B------:R-:W5:Y:S04]  /*14640*/  LDL.LU R28, [R1+0xf8] ;  /* 0x0000f800011c7983 */ /* 0x000f680000300800 */
[----:B------:R1:W-:Y:S04]  /*14650*/  @P6 STG.E.U16 desc[UR8][R8.64], R21 ;  /* 0x0000001508006986 */ /* 0x0003e8000c101508 */
[----:B------:R-:W5:Y:S01]  /*14660*/  LDL.LU R26, [R1+0xfc] ;  /* 0x0000fc00011a7983 */ /* 0x000f620000300800 */
[C---:B-1----:R-:W-:Y:S01]  /*14670*/  LEA R8, P6, R0.reuse, R2, 0x1 ;  /* 0x0000000200087211 */ /* 0x042fe200078c08ff */
[----:B------:R-:W1:Y:S03]  /*14680*/  LDC R21, c[0x0][0x3b8] ;  /* 0x0000ee00ff157b82 */ /* 0x000e660000000800 */
[----:B------:R-:W-:Y:S01]  /*14690*/  LEA.HI.X.SX32 R9, R0, R3, 0x1, P6 ;  /* 0x0000000300097211 */ /* 0x000fe200030f0eff */
[----:B---3--:R-:W-:Y:S01]  /*146a0*/  IMAD R0, R12, 0x2, R0 ;  /* 0x000000020c007824 */ /* 0x008fe200078e0200 */
[----:B------:R3:W-:Y:S01]  /*146b0*/  @P5 STG.E.U16 desc[UR8][R10.64], R22 ;  /* 0x000000160a005986 */ /* 0x0007e2000c101508 */
[----:B------:R-:W-:-:S02]  /*146c0*/  ISETP.LT.AND P5, PT, R17, UR5, !P0 ;  /* 0x0000000511007c0c */ /* 0x000fc4000c7a1270 */
[----:B------:R-:W-:Y:S01]  /*146d0*/  IMAD R15, R15, 0x2, R0 ;  /* 0x000000020f0f7824 */ /* 0x000fe200078e0200 */
[----:B------:R0:W-:Y:S01]  /*146e0*/  @P2 STG.E.U16 desc[UR8][R8.64], R23 ;  /* 0x0000001708002986 */ /* 0x0001e2000c101508 */
[CC--:B------:R-:W-:Y:S01]  /*146f0*/  LEA R12, P2, R0.reuse, R2.reuse, 0x1 ;  /* 0x00000002000c7211 */ /* 0x0c0fe200078408ff */
[----:B------:R-:W1:Y:S01]  /*14700*/  LDC R17, c[0x0][0x3b8] ;  /* 0x0000ee00ff117b82 */ /* 0x000e620000000800 */
[----:B------:R-:W1:Y:S01]  /*14710*/  LDCU UR5, c[0x0][0x39c] ;  /* 0x00007380ff0577ac */ /* 0x000e620008000800 */
[----:B------:R-:W1:Y:S01]  /*14720*/  LDS.128 R8, [R27+0x2000] ;  /* 0x002000001b087984 */ /* 0x000e620000000c00 */
[----:B------:R-:W-:Y:S01]  /*14730*/  LEA.HI.X.SX32 R13, R0, R3, 0x1, P2 ;  /* 0x00000003000d7211 */ /* 0x000fe200010f0eff */
[----:B0-----:R-:W-:Y:S01]  /*14740*/  IMAD R0, R18, 0x2, R15 ;  /* 0x0000000212007824 */ /* 0x001fe200078e020f */
[----:B------:R-:W-:-:S03]  /*14750*/  LEA R14, P2, R15, R2, 0x1 ;  /* 0x000000020f0e7211 */ /* 0x000fc600078408ff */
[----:B---3--:R-:W0:Y:S01]  /*14760*/  LDC R22, c[0x0][0x3b8] ;  /* 0x0000ee00ff167b82 */ /* 0x008e220000000800 */
[----:B--2---:R2:W-:Y:S01]  /*14770*/  @P4 STG.E.U16 desc[UR8][R12.64], R4 ;  /* 0x000000040c004986 */ /* 0x0045e2000c101508 */
[----:B------:R-:W-:-:S06]  /*14780*/  LEA.HI.X.SX32 R15, R15, R3, 0x1, P2 ;  /* 0x000000030f0f7211 */ /* 0x000fcc00010f0eff */
[----:B------:R-:W3:Y:S01]  /*14790*/  LDC R23, c[0x0][0x3b8] ;  /* 0x0000ee00ff177b82 */ /* 0x000ee20000000800 */
[----:B--2---:R-:W-:-:S04]  /*147a0*/  LEA R12, P4, R0, R2, 0x1 ;  /* 0x00000002000c7211 */ /* 0x004fc800078808ff */
[----:B------:R-:W-:Y:S01]  /*147b0*/  LEA.HI.X.SX32 R13, R0, R3, 0x1, P4 ;  /* 0x00000003000d7211 */ /* 0x000fe200020f0eff */
[----:B------:R-:W-:Y:S04]  /*147c0*/  @P3 STG.E.U16 desc[UR8][R14.64], R5 ;  /* 0x000000050e003986 */ /* 0x000fe8000c101508 */
[----:B------:R-:W-:Y:S04]  /*147d0*/  @P5 STG.E.U16 desc[UR8][R12.64], R6 ;  /* 0x000000060c005986 */ /* 0x000fe8000c101508 */
[----:B------:R-:W2:Y:S01]  /*147e0*/  LDS.128 R12, [R27+0x4000] ;  /* 0x004000001b0c7984 */ /* 0x000ea20000000c00 */
[----:B----4-:R-:W-:Y:S01]  /*147f0*/  ISETP.LT.AND P6, PT, R16, UR6, !P0 ;  /* 0x0000000610007c0c */ /* 0x010fe2000c7c1270 */
[----:B------:R-:W5:Y:S01]  /*14800*/  LDCU UR6, c[0x0][0x39c] ;  /* 0x00007380ff0677ac */ /* 0x000f620008000800 */
[----:B------:R-:W4:Y:S01]  /*14810*/  LDC R16, c[0x0][0x3b8] ;  /* 0x0000ee00ff107b82 */ /* 0x000f220000000800 */
[----:B------:R-:W-:Y:S01]  /*14820*/  ISETP.LT.AND P2, PT, R24, UR4, !P0 ;  /* 0x0000000418007c0c */ /* 0x000fe2000c741270 */
[----:B------:R-:W0:Y:S01]  /*14830*/  LDCU UR4, c[0x0][0x39c] ;  /* 0x00007380ff0477ac */ /* 0x000e220008000800 */
[----:B------:R-:W2:Y:S01]  /*14840*/  LDL.LU R24, [R1+0x100] ;  /* 0x0001000001187983 */ /* 0x000ea20000300800 */
[----:B----4-:R-:W-:-:S05]  /*14850*/  IMAD R0, R16, 0x2, R0 ;  /* 0x0000000210007824 */ /* 0x010fca00078e0200 */
[CC--:B------:R-:W-:Y:S01]  /*14860*/  LEA R18, P5, R0.reuse, R2.reuse, 0x1 ;  /* 0x0000000200127211 */ /* 0x0c0fe200078a08ff */
[----:B-1----:R-:W-:Y:S01]  /*14870*/  IMAD R17, R17, 0x2, R0 ;  /* 0x0000000211117824 */ /* 0x002fe200078e0200 */
[----:B------:R-:W-:Y:S01]  /*14880*/  ISETP.LT.AND P4, PT, R29, UR5, !P0 ;  /* 0x000000051d007c0c */ /* 0x000fe2000c781270 */
[----:B------:R-:W1:Y:S01]  /*14890*/  LDCU UR5, c[0x0][0x39c] ;  /* 0x00007380ff0577ac */ /* 0x000e620008000800 */
[----:B------:R-:W4:Y:S01]  /*148a0*/  LDL.LU R29, [R1+0x110] ;  /* 0x00011000011d7983 */ /* 0x000f220000300800 */
[----:B-----5:R-:W-:Y:S01]  /*148b0*/  ISETP.LT.AND P3, PT, R19, UR6, !P0 ;  /* 0x0000000613007c0c */ /* 0x020fe2000c761270 */
[----:B------:R-:W5:Y:S01]  /*148c0*/  LDCU UR6, c[0x0][0x39c] ;  /* 0x00007380ff0677ac */ /* 0x000f620008000800 */
[----:B------:R-:W-:Y:S01]  /*148d0*/  LEA.HI.X.SX32 R19, R0, R3, 0x1, P5 ;  /* 0x0000000300137211 */ /* 0x000fe200028f0eff */
[----:B0-----:R-:W-:Y:S01]  /*148e0*/  IMAD R0, R22, 0x2, R17 ;  /* 0x0000000216007824 */ /* 0x001fe200078e0211 */
[----:B------:R-:W-:-:S03]  /*148f0*/  LEA R16, P5, R17, R2, 0x1 ;  /* 0x0000000211107211 */ /* 0x000fc600078a08ff */
[----:B------:R0:W-:Y:S01]  /*14900*/  @P6 STG.E.U16 desc[UR8][R18.64], R7 ;  /* 0x0000000712006986 */ /* 0x0001e2000c101508 */
[----:B------:R-:W-:Y:S01]  /*14910*/  ISETP.LT.AND P6, PT, R25, UR4, !P0 ;  /* 0x0000000419007c0c */ /* 0x000fe2000c7c1270 */
[----:B------:R-:W-:Y:S01]  /*14920*/  IMAD R20, R20, 0x2, R0 ;  /* 0x0000000214147824 */ /* 0x000fe200078e0200 */
[----:B------:R-:W1:Y:S01]  /*14930*/  LDC R25, c[0x0][0x3b8] ;  /* 0x0000ee00ff197b82 */ /* 0x000e620000000800 */
[----:B------:R-:W-:Y:S01]  /*14940*/  LEA.HI.X.SX32 R17, R17, R3, 0x1, P5 ;  /* 0x0000000311117211 */ /* 0x000fe200028f0eff */
[----:B------:R-:W1:Y:S04]  /*14950*/  LDCU UR4, c[0x0][0x39c] ;  /* 0x00007380ff0477ac */ /* 0x000e680008000800 */
[----:B------:R3:W-:Y:S01]  /*14960*/  @P2 STG.E.U16 desc[UR8][R16.64], R8 ;  /* 0x0000000810002986 */ /* 0x0007e2000c101508 */
[----:B0-----:R-:W-:-:S04]  /*14970*/  LEA R18, P5, R0, R2, 0x1 ;  /* 0x0000000200127211 */ /* 0x001fc800078a08ff */
[----:B------:R-:W-:Y:S02]  /*14980*/  LEA.HI.X.SX32 R19, R0, R3, 0x1, P5 ;  /* 0x0000000300137211 */ /* 0x000fe400028f0eff */
[----:B---3--:R-:W-:Y:S01]  /*14990*/  LEA R16, P2, R20, R2, 0x1 ;  /* 0x0000000214107211 */ /* 0x008fe200078408ff */
[----:B------:R-:W-:-:S03]  /*149a0*/  IMAD R0, R21, 0x2, R20 ;  /* 0x0000000215007824 */ /* 0x000fc600078e0214 */
[----:B------:R-:W-:Y:S01]  /*149b0*/  LEA.HI.X.SX32 R17, R20, R3, 0x1, P2 ;  /* 0x0000000314117211 */ /* 0x000fe200010f0eff */
[----:B------:R-:W-:Y:S01]  /*149c0*/  @P4 STG.E.U16 desc[UR8][R18.64], R9 ;  /* 0x0000000912004986 */ /* 0x000fe2000c101508 */
[----:B------:R-:W-:-:S03]  /*149d0*/  IMAD R23, R23, 0x2, R0 ;  /* 0x0000000217177824 */ /* 0x000fc600078e0200 */
[----:B------:R-:W-:Y:S01]  /*149e0*/  @P3 STG.E.U16 desc[UR8][R16.64], R10 ;  /* 0x0000000a10003986 */ /* 0x000fe2000c101508 */
[-C--:B------:R-:W-:Y:S02]  /*149f0*/  LEA R20, P3, R0, R2.reuse, 0x1 ;  /* 0x0000000200147211 */ /* 0x080fe400078608ff */
[----:B------:R-:W-:Y:S01]  /*14a00*/  ISETP.LT.AND P5, PT, R28, UR7, !P0 ;  /* 0x000000071c007c0c */ /* 0x000fe2000c7a1270 */
[----:B------:R0:W3:Y:S01]  /*14a10*/  LDS.128 R16, [R27+0x6000] ;  /* 0x006000001b107984 */ /* 0x0000e20000000c00 */
[-C--:B------:R-:W-:Y:S01]  /*14a20*/  LEA.HI.X.SX32 R21, R0, R3.reuse, 0x1, P3 ;  /* 0x0000000300157211 */ /* 0x080fe200018f0eff */
[----:B-1----:R-:W-:Y:S02]  /*14a30*/  IMAD R0, R25, 0x2, R23 ;  /* 0x0000000219007824 */ /* 0x002fe400078e0217 */
[----:B------:R-:W3:Y:S01]  /*14a40*/  LDL.LU R28, [R1+0x114] ;  /* 0x00011400011c7983 */ /* 0x000ee20000300800 */
[----:B------:R-:W-:Y:S01]  /*14a50*/  ISETP.LT.AND P4, PT, R26, UR5, !P0 ;  /* 0x000000051a007c0c */ /* 0x000fe2000c781270 */
[----:B------:R-:W4:Y:S01]  /*14a60*/  LDCU UR5, c[0x0][0x39c] ;  /* 0x00007380ff0577ac */ /* 0x000f220008000800 */
[----:B------:R-:W1:Y:S01]  /*14a70*/  LDC R26, c[0x0][0x3b8] ;  /* 0x0000ee00ff1a7b82 */ /* 0x000e620000000800 */
[----:B------:R-:W3:Y:S01]  /*14a80*/  LDL.LU R25, [R1+0x10c] ;  /* 0x00010c0001197983 */ /* 0x000ee20000300800 */
[C---:B------:R-:W-:Y:S01]  /*14a90*/  LEA R22, P3, R23.reuse, R2, 0x1 ;  /* 0x0000000217167211 */ /* 0x040fe200078608ff */
[----:B------:R-:W1:Y:S05]  /*14aa0*/  LDCU UR7, c[0x0][0x39c] ;  /* 0x00007380ff0777ac */ /* 0x000e6a0008000800 */
[----:B0-----:R-:W0:Y:S01]  /*14ab0*/  LDC R27, c[0x0][0x3b8] ;  /* 0x0000ee00ff1b7b82 */ /* 0x001e220000000800 */
[----:B------:R5:W-:Y:S01]  /*14ac0*/  @P6 STG.E.U16 desc[UR8][R20.64], R11 ;  /* 0x0000000b14006986 */ /* 0x000be2000c101508 */
[----:B------:R-:W-:-:S02]  /*14ad0*/  LEA.HI.X.SX32 R23, R23, R3, 0x1, P3 ;  /* 0x0000000317177211 */ /* 0x000fc400018f0eff */
[----:B-----5:R-:W-:-:S04]  /*14ae0*/  LEA R20, P6, R0, R2, 0x1 ;  /* 0x0000000200147211 */ /* 0x020fc800078c08ff */
[----:B------:R-:W-:Y:S01]  /*14af0*/  LEA.HI.X.SX32 R21, R0, R3, 0x1, P6 ;  /* 0x0000000300157211 */ /* 0x000fe200030f0eff */
[----:B--2---:R1:W-:Y:S04]  /*14b00*/  @P5 STG.E.U16 desc[UR8][R22.64], R12 ;  /* 0x0000000c16005986 */ /* 0x0043e8000c101508 */
[----:B------:R2:W-:Y:S01]  /*14b10*/  @P4 STG.E.U16 desc[UR8][R20.64], R13 ;  /* 0x0000000d14004986 */ /* 0x0005e2000c101508 */
[----:B------:R-:W-:Y:S01]  /*14b20*/  ISETP.LT.AND P2, PT, R24, UR6, !P0 ;  /* 0x0000000618007c0c */ /* 0x000fe2000c741270 */
[----:B------:R-:W5:Y:S01]  /*14b30*/  LDCU UR6, c[0x0][0x39c] ;  /* 0x00007380ff0677ac */ /* 0x000f620008000800 */
[----:B------:R-:W0:Y:S02]  /*14b40*/  LDC R24, c[0x0][0x3b8] ;  /* 0x0000ee00ff187b82 */ /* 0x000e240000000800 */
[----:B0-----:R-:W-:-:S06]  /*14b50*/  IMAD R0, R24, 0x2, R0 ;  /* 0x0000000218007824 */ /* 0x001fcc00078e0200 */
[----:B------:R-:W0:Y:S01]  /*14b60*/  LDC R24, c[0x0][0x3b8] ;  /* 0x0000ee00ff187b82 */ /* 0x000e220000000800 */
[----:B-1----:R-:W-:Y:S01]  /*14b70*/  IMAD R23, R26, 0x2, R0 ;  /* 0x000000021a177824 */ /* 0x002fe200078e0200 */
[CC--:B--2---:R-:W-:Y:S01]  /*14b80*/  LEA R20, P6, R0.reuse, R2.reuse, 0x1 ;  /* 0x0000000200147211 */ /* 0x0c4fe200078c08ff */
[----:B------:R-:W2:Y:S03]  /*14b90*/  LDL.LU R26, [R1+0x118] ;  /* 0x00011800011a7983 */ /* 0x000ea60000300800 */
[----:B------:R-:W-:Y:S02]  /*14ba0*/  LEA.HI.X.SX32 R21, R0, R3, 0x1, P6 ;  /* 0x0000000300157211 */ /* 0x000fe400030f0eff */
[----:B------:R-:W-:Y:S01]  /*14bb0*/  LEA R22, P6, R23, R2, 0x1 ;  /* 0x0000000217167211 */ /* 0x000fe200078c08ff */
[----:B------:R-:W-:-:S03]  /*14bc0*/  IMAD R0, R27, 0x2, R23 ;  /* 0x000000021b007824 */ /* 0x000fc600078e0217 */
[----:B------:R-:W-:Y:S01]  /*14bd0*/  LEA.HI.X.SX32 R23, R23, R3, 0x1, P6 ;  /* 0x0000000317177211 */ /* 0x000fe200030f0eff */
[----:B------:R-:W-:Y:S01]  /*14be0*/  @P2 STG.E.U16 desc[UR8][R20.64], R14 ;  /* 0x0000000e14002986 */ /* 0x000fe2000c101508 */
[----:B----4-:R-:W-:Y:S01]  /*14bf0*/  ISETP.LT.AND P5, PT, R29, UR5, !P0 ;  /* 0x000000051d007c0c */ /* 0x010fe2000c7a1270 */
[----:B------:R-:W1:Y:S02]  /*14c00*/  LDCU UR5, c[0x0][0x39c] ;  /* 0x00007380ff0577ac */ /* 0x000e640008000800 */
[----:B------:R-:W4:Y:S04]  /*14c10*/  LDL.LU R29, [R1+0x124] ;  /* 0x00012400011d7983 */ /* 0x000f280000300800 */
[----:B------:R-:W4:Y:S01]  /*14c20*/  LDL.LU R27, [R1+0x120] ;  /* 0x00012000011b7983 */ /* 0x000f220000300800 */
[----:B---3--:R-:W-:Y:S01]  /*14c30*/  ISETP.LT.AND P3, PT, R25, UR4, !P0 ;  /* 0x0000000419007c0c */ /* 0x008fe2000c761270 */
[----:B------:R-:W2:Y:S01]  /*14c40*/  LDCU UR4, c[0x0][0x39c] ;  /* 0x00007380ff0477ac */ /* 0x000ea20008000800 */
[----:B------:R-:W3:Y:S11]  /*14c50*/  LDC R25, c[0x0][0x3b8] ;  /* 0x0000ee00ff197b82 */ /* 0x000ef60000000800 */
[----:B------:R0:W-:Y:S04]  /*14c60*/  @P3 STG.E.U16 desc[UR8][R22.64], R15 ;  /* 0x0000000f16003986 */ /* 0x0001e8000c101508 */
[----:B0-----:R-:W1:Y:S01]  /*14c70*/  LDL.LU R23, [R1+0x11c] ;  /* 0x00011c0001177983 */ /* 0x001e620000300800 */
[----:B-----5:R-:W-:Y:S01]  /*14c80*/  ISETP.LT.AND P4, PT, R28, UR6, !P0 ;  /* 0x000000061c007c0c */ /* 0x020fe2000c781270 */
[----:B------:R-:W0:Y:S01]  /*14c90*/  LDCU UR6, c[0x0][0x39c] ;  /* 0x00007380ff0677ac */ /* 0x000e220008000800 */
[----:B------:R-:W5:Y:S01]  /*14ca0*/  LDC R28, c[0x0][0x3b8] ;  /* 0x0000ee00ff1c7b82 */ /* 0x000f620000000800 */
[----:B------:R-:W-:-:S04]  /*14cb0*/  LEA R20, P6, R0, R2, 0x1 ;  /* 0x0000000200147211 */ /* 0x000fc800078c08ff */
[----:B------:R-:W-:Y:S01]  /*14cc0*/  LEA.HI.X.SX32 R21, R0, R3, 0x1, P6 ;  /* 0x0000000300157211 */ /* 0x000fe200030f0eff */
[----:B------:R-:W-:Y:S02]  /*14cd0*/  IMAD R0, R24, 0x2, R0 ;  /* 0x0000000218007824 */ /* 0x000fe400078e0200 */
[----:B------:R-:W0:Y:S02]  /*14ce0*/  LDC R24, c[0x0][0x3b8] ;  /* 0x0000ee00ff187b82 */ /* 0x000e240000000800 */
[----:B------:R3:W-:Y:S02]  /*14cf0*/  @P5 STG.E.U16 desc[UR8][R20.64], R16 ;  /* 0x0000001014005986 */ /* 0x0007e4000c101508 */
[----:B---3--:R-:W-:-:S04]  /*14d00*/  LEA R20, P6, R0, R2, 0x1 ;  /* 0x0000000200147211 */ /* 0x008fc800078c08ff */
[----:B------:R-:W-:-:S05]  /*14d10*/  LEA.HI.X.SX32 R21, R0, R3, 0x1, P6 ;  /* 0x0000000300157211 */ /* 0x000fca00030f0eff */
[----:B------:R-:W-:Y:S01]  /*14d20*/  @P4 STG.E.U16 desc[UR8][R20.64], R17 ;  /* 0x0000001114004986 */ /* 0x000fe2000c101508 */
[----:B--2---:R-:W-:Y:S01]  /*14d30*/  ISETP.LT.AND P2, PT, R26, UR4, !P0 ;  /* 0x000000041a007c0c */ /* 0x004fe2000c741270 */
[----:B------:R-:W4:Y:S01]  /*14d40*/  LDCU UR4, c[0x0][0x39c] ;  /* 0x00007380ff0477ac */ /* 0x000f220008000800 */
[----:B------:R-:W2:Y:S01]  /*14d50*/  LDC R26, c[0x0][0x3b8] ;  /* 0x0000ee00ff1a7b82 */ /* 0x000ea20000000800 */
[----:B----4-:R-:W-:Y:S01]  /*14d60*/  ISETP.LT.AND P4, PT, R29, UR4, !P0 ;  /* 0x000000041d007c0c */ /* 0x010fe2000c781270 */
[----:B------:R-:W3:Y:S01]  /*14d70*/  LDCU UR4, c[0x0][0x39c] ;  /* 0x00007380ff0477ac */ /* 0x000ee20008000800 */
[----:B-1----:R-:W-:Y:S01]  /*14d80*/  ISETP.LT.AND P3, PT, R23, UR5, !P0 ;  /* 0x0000000517007c0c */ /* 0x002fe2000c761270 */
[----:B------:R-:W-:Y:S01]  /*14d90*/  IMAD R23, R25, 0x2, R0 ;  /* 0x0000000219177824 */ /* 0x000fe200078e0200 */
[----:B------:R-:W1:Y:S01]  /*14da0*/  LDCU UR5, c[0x0][0x39c] ;  /* 0x00007380ff0577ac */ /* 0x000e620008000800 */
[----:B------:R-:W4:Y:S03]  /*14db0*/  LDL.LU R25, [R1+0x12c] ;  /* 0x00012c0001197983 */ /* 0x000f260000300800 */
[----:B------:R-:W-:Y:S01]  /*14dc0*/  LEA R22, P6, R23, R2, 0x1 ;  /* 0x0000000217167211 */ /* 0x000fe200078c08ff */
[----:B-----5:R-:W-:-:S02]  /*14dd0*/  IMAD R0, R28, 0x2, R23 ;  /* 0x000000021c007824 */ /* 0x020fc400078e0217 */
[----:B------:R-:W3:Y:S01]  /*14de0*/  LDL.LU R28, [R1+0x130] ;  /* 0x00013000011c7983 */ /* 0x000ee20000300800 */
[----:B------:R-:W-:-:S03]  /*14df0*/  LEA.HI.X.SX32 R23, R23, R3, 0x1, P6 ;  /* 0x0000000317177211 */ /* 0x000fc600030f0eff */
[----:B------:R-:W5:Y:S04]  /*14e00*/  LDL.LU R29, [R1+0x138] ;  /* 0x00013800011d7983 */ /* 0x000f680000300800 */
[----:B------:R0:W-:Y:S04]  /*14e10*/  @P2 STG.E.U16 desc[UR8][R22.64], R18 ;  /* 0x0000001216002986 */ /* 0x0001e8000c101508 */
[----:B0-----:R-:W1:Y:S01]  /*14e20*/  LDL.LU R22, [R1+0x128] ;  /* 0x0001280001167983 */ /* 0x001e620000300800 */
[----:B------:R-:W-:Y:S01]  /*14e30*/  LEA R20, P6, R0, R2, 0x1 ;  /* 0x0000000200147211 */ /* 0x000fe200078c08ff */
[----:B--2---:R-:W-:Y:S01]  /*14e40*/  IMAD R23, R26, 0x2, R0 ;  /* 0x000000021a177824 */ /* 0x004fe200078e0200 */
[----:B------:R-:W-:Y:S01]  /*14e50*/  ISETP.LT.AND P5, PT, R27, UR6, !P0 ;  /* 0x000000061b007c0c */ /* 0x000fe2000c7a1270 */
[----:B------:R-:W4:Y:S01]  /*14e60*/  LDCU UR6, c[0x0][0x39c] ;  /* 0x00007380ff0677ac */ /* 0x000f220008000800 */
[----:B------:R-:W-:Y:S01]  /*14e70*/  LEA.HI.X.SX32 R21, R0, R3, 0x1, P6 ;  /* 0x0000000300157211 */ /* 0x000fe200030f0eff */
[----:B------:R-:W0:Y:S01]  /*14e80*/  LDC R27, c[0x0][0x3b8] ;  /* 0x0000ee00ff1b7b82 */ /* 0x000e220000000800 */
[----:B------:R-:W-:Y:S01]  /*14e90*/  IMAD R0, R24, 0x2, R23 ;  /* 0x0000000218007824 */ /* 0x000fe200078e0217 */
[----:B------:R-:W-:-:S02]  /*14ea0*/  PRMT R11, R4, 0x7632, R11 ;  /* 0x00007632040b7816 */ /* 0x000fc4000000000b */
[----:B------:R-:W-:Y:S01]  /*14eb0*/  @P3 STG.E.U16 desc[UR8][R20.64], R19 ;  /* 0x0000001314003986 */ /* 0x000fe2000c101508 */
[----:B------:R-:W-:Y:S02]  /*14ec0*/  PRMT R10, R5, 0x7632, R10 ;  /* 0x00007632050a7816 */ /* 0x000fe4000000000a */
[----:B------:R-:W-:Y:S01]  /*14ed0*/  PRMT R6, R6, 0x7632, R6 ;  /* 0x0000763206067816 */ /* 0x000fe20000000006 */
[----:B------:R-:W2:Y:S08]  /*14ee0*/  LDC R26, c[0x0][0x3b8] ;  /* 0x0000ee00ff1a7b82 */ /* 0x000eb00000000800 */
[----:B------:R-:W0:Y:S01]  /*14ef0*/  LDC R24, c[0x0][0x3b8] ;  /* 0x0000ee00ff187b82 */ /* 0x000e220000000800 */
[----:B----4-:R-:W-:Y:S01]  /*14f00*/  ISETP.LT.AND P3, PT, R25, UR6, !P0 ;  /* 0x0000000619007c0c */ /* 0x010fe2000c761270 */
[----:B------:R-:W5:Y:S06]  /*14f10*/  LDCU UR6, c[0x0][0x39c] ;  /* 0x00007380ff0677ac */ /* 0x000f6c0008000800 */
[----:B------:R-:W4:Y:S01]  /*14f20*/  LDC R25, c[0x0][0x3b8] ;  /* 0x0000ee00ff197b82 */ /* 0x000f220000000800 */
[----:B-1----:R-:W-:Y:S01]  /*14f30*/  ISETP.LT.AND P2, PT, R22, UR5, !P0 ;  /* 0x0000000516007c0c */ /* 0x002fe2000c741270 */
[----:B------:R-:W1:Y:S01]  /*14f40*/  LDCU UR5, c[0x0][0x39c] ;  /* 0x00007380ff0577ac */ /* 0x000e620008000800 */
[----:B------:R-:W-:-:S04]  /*14f50*/  LEA R22, P6, R23, R2, 0x1 ;  /* 0x0000000217167211 */ /* 0x000fc800078c08ff */
[----:B------:R-:W-:-:S05]  /*14f60*/  LEA.HI.X.SX32 R23, R23, R3, 0x1, P6 ;  /* 0x0000000317177211 */ /* 0x000fca00030f0eff */
[----:B------:R0:W-:Y:S04]  /*14f70*/  @P5 STG.E.U16 desc[UR8][R22.64], R11 ;  /* 0x0000000b16005986 */ /* 0x0001e8000c101508 */
[----:B0-----:R-:W1:Y:S01]  /*14f80*/  LDL.LU R23, [R1+0x134] ;  /* 0x0001340001177983 */ /* 0x001e620000300800 */
[----:B------:R-:W-:-:S03]  /*14f90*/  IMAD R22, R27, 0x2, R0 ;  /* 0x000000021b167824 */ /* 0x000fc600078e0200 */
[----:B------:R-:W4:Y:S01]  /*14fa0*/  LDL.LU R27, [R1+0x13c] ;  /* 0x00013c00011b7983 */ /* 0x000f220000300800 */
[----:B------:R-:W-:-:S04]  /*14fb0*/  LEA R20, P6, R0, R2, 0x1 ;  /* 0x0000000200147211 */ /* 0x000fc800078c08ff */
[----:B------:R-:W-:Y:S02]  /*14fc0*/  LEA.HI.X.SX32 R21, R0, R3, 0x1, P6 ;  /* 0x0000000300157211 */ /* 0x000fe400030f0eff */
[----:B------:R-:W-:-:S04]  /*14fd0*/  LEA R4, P6, R22, R2, 0x1 ;  /* 0x0000000216047211 */ /* 0x000fc800078c08ff */
[----:B------:R-:W-:Y:S01]  /*14fe0*/  LEA.HI.X.SX32 R5, R22, R3, 0x1, P6 ;  /* 0x0000000316057211 */ /* 0x000fe200030f0eff */
[----:B------:R0:W-:Y:S01]  /*14ff0*/  @P4 STG.E.U16 desc[UR8][R20.64], R10 ;  /* 0x0000000a14004986 */ /* 0x0001e2000c101508 */
[----:B---3--:R-:W-:Y:S01]  /*15000*/  ISETP.LT.AND P5, PT, R28, UR4, !P0 ;  /* 0x000000041c007c0c */ /* 0x008fe2000c7a1270 */
[----:B------:R-:W3:Y:S02]  /*15010*/  LDCU UR4, c[0x0][0x39c] ;  /* 0x00007380ff0477ac */ /* 0x000ee40008000800 */
[----:B------:R3:W-:Y:S01]  /*15020*/  @P2 STG.E.U16 desc[UR8][R4.64], R6 ;  /* 0x0000000604002986 */ /* 0x0007e2000c101508 */
[----:B-----5:R-:W-:Y:S01]  /*15030*/  ISETP.LT.AND P2, PT, R29, UR6, !P0 ;  /* 0x000000061d007c0c */ /* 0x020fe2000c741270 */
[----:B--2---:R-:W-:Y:S01]  /*15040*/  IMAD R0, R26, 0x2, R22 ;  /* 0x000000021a007824 */ /* 0x004fe200078e0216 */
[----:B------:R-:W-:Y:S01]  /*15050*/  PRMT R9, R8, 0x7632, R9 ;  /* 0x0000763208097816 */ /* 0x000fe20000000009 */
[----:B------:R-:W2:Y:S01]  /*15060*/  LDL.LU R28, [R1+0x140] ;  /* 0x00014000011c7983 */ /* 0x000ea20000300800 */
[----:B------:R-:W5:Y:S01]  /*15070*/  LDC R22, c[0x0][0x3b8] ;  /* 0x0000ee00ff167b82 */ /* 0x000f620000000800 */
[----:B------:R-:W1:Y:S02]  /*15080*/  LDCU UR6, c[0x0][0x39c] ;  /* 0x00007380ff0677ac */ /* 0x000e640008000800 */
[----:B------:R-:W2:Y:S01]  /*15090*/  LDL.LU R29, [R1+0x144] ;  /* 0x00014400011d7983 */ /* 0x000ea20000300800 */
[----:B0-----:R-:W-:-:S02]  /*150a0*/  LEA R20, P6, R0, R2, 0x1 ;  /* 0x0000000200147211 */ /* 0x001fc400078c08ff */
[----:B------:R-:W-:Y:S01]  /*150b0*/  PRMT R10, R7, 0x7632, R10 ;  /* 0x00007632070a7816 */ /* 0x000fe2000000000a */
[----:B------:R-:W2:Y:S01]  /*150c0*/  LDL.LU R26, [R1+0x14c] ;  /* 0x00014c00011a7983 */ /* 0x000ea20000300800 */
[----:B------:R-:W-:Y:S01]  /*150d0*/  LEA.HI.X.SX32 R21, R0, R3, 0x1, P6 ;  /* 0x0000000300157211 */ /* 0x000fe200030f0eff */
[----:B----4-:R-:W-:Y:S01]  /*150e0*/  IMAD R0, R25, 0x2, R0 ;  /* 0x0000000219007824 */ /* 0x010fe200078e0200 */
[----:B------:R-:W0:Y:S01]  /*150f0*/  LDC R8, c[0x0][0x3b8] ;  /* 0x0000ee00ff087b82 */ /* 0x000e220000000800 */
[----:B------:R-:W4:Y:S04]  /*15100*/  LDL.LU R25, [R1+0x148] ;  /* 0x0001480001197983 */ /* 0x000f280000300800 */
[----:B------:R3:W-:Y:S02]  /*15110*/  @P3 STG.E.U16 desc[UR8][R20.64], R10 ;  /* 0x0000000a14003986 */ /* 0x0007e4000c101508 */
[----:B---3--:R-:W-:Y:S01]  /*15120*/  LEA R4, P6, R0, R2, 0x1 ;  /* 0x0000000200047211 */ /* 0x008fe200078c08ff */
[----:B------:R-:W-:-:S03]  /*15130*/  IMAD R7, R24, 0x2, R0 ;  /* 0x0000000218077824 */ /* 0x000fc600078e0200 */
[----:B------:R-:W-:Y:S02]  /*15140*/  LEA.HI.X.SX32 R5, R0, R3, 0x1, P6 ;  /* 0x0000000300057211 */ /* 0x000fe400030f0eff */
[----:B------:R-:W-:Y:S01]  /*15150*/  LEA R6, P6, R7, R2, 0x1 ;  /* 0x0000000207067211 */ /* 0x000fe200078c08ff */
[----:B------:R-:W3:Y:S02]  /*15160*/  LDC R0, c[0x0][0x3b8] ;  /* 0x0000ee00ff007b82 */ /* 0x000ee40000000800 */
[----:B------:R5:W-:Y:S06]  /*15170*/  @P5 STG.E.U16 desc[UR8][R4.64], R9 ;  /* 0x0000000904005986 */ /* 0x000bec000c101508 */
[----:B------:R-:W0:Y:S01]  /*15180*/  LDC R20, c[0x0][0x3b8] ;  /* 0x0000ee00ff147b82 */ /* 0x000e220000000800 */
[----:B-----5:R-:W-:-:S07]  /*15190*/  PRMT R5, R9, 0x7632, R5 ;  /* 0x0000763209057816 */ /* 0x020fce0000000005 */
[----:B------:R-:W5:Y:S01]  /*151a0*/  LDC R9, c[0x0][0x3b8] ;  /* 0x0000ee00ff097b82 */ /* 0x000f620000000800 */
[----:B-1----:R-:W-:Y:S01]  /*151b0*/  ISETP.LT.AND P4, PT, R23, UR5, !P0 ;  /* 0x0000000517007c0c */ /* 0x002fe2000c781270 */
[----:B------:R-:W2:Y:S06]  /*151c0*/  LDCU UR5, c[0x0][0x39c] ;  /* 0x00007380ff0577ac */ /* 0x000eac0008000800 */
[----:B------:R-:W1:Y:S01]  /*151d0*/  LDC R23, c[0x0][0x3b8] ;  /* 0x0000ee00ff177b82 */ /* 0x000e620000000800 */
[----:B------:R-:W-:Y:S01]  /*151e0*/  ISETP.LT.AND P3, PT, R27, UR4, !P0 ;  /* 0x000000041b007c0c */ /* 0x000fe2000c761270 */
[----:B------:R-:W0:Y:S01]  /*151f0*/  LDCU UR4, c[0x0][0x39c] ;  /* 0x00007380ff0477ac */ /* 0x000e220008000800 */
[----:B------:R-:W5:Y:S01]  /*15200*/  LDL.LU R27, [R1+0x150] ;  /* 0x00015000011b7983 */ /* 0x000f620000300800 */
[----:B-1----:R-:W-:Y:S01]  /*15210*/  IMAD R23, R23, 0x2, R7 ;  /* 0x0000000217177824 */ /* 0x002fe200078e0207 */
[----:B------:R-:W-:-:S04]  /*15220*/  LEA.HI.X.SX32 R7, R7, R3, 0x1, P6 ;  /* 0x0000000307077211 */ /* 0x000fc800030f0eff */
[----:B------:R-:W-:Y:S01]  /*15230*/  LEA R4, P5, R23, R2, 0x1 ;  /* 0x0000000217047211 */ /* 0x000fe200078a08ff */
[----:B------:R1:W-:Y:S01]  /*15240*/  @P4 STG.E.U16 desc[UR8][R6.64], R5 ;  /* 0x0000000506004986 */ /* 0x0003e2000c101508 */
[----:B--2---:R-:W-:Y:S01]  /*15250*/  ISETP.LT.AND P6, PT, R28, UR5, !P0 ;  /* 0x000000051c007c0c */ /* 0x004fe2000c7c1270 */
[----:B------:R-:W-:Y:S01]  /*15260*/  IMAD R21, R22, 0x2, R23 ;  /* 0x0000000216157824 */ /* 0x000fe200078e0217 */
[----:B------:R-:W-:Y:S01]  /*15270*/  PRMT R11, R11, 0x7632, R11 ;  /* 0x000076320b0b7816 */ /* 0x000fe2000000000b */
[----:B------:R-:W2:Y:S01]  /*15280*/  LDL.LU R28, [R1+0x108] ;  /* 0x00010800011c7983 */ /* 0x000ea20000300800 */
[----:B------:R-:W2:Y:S01]  /*15290*/  LDCU UR5, c[0x0][0x39c] ;  /* 0x00007380ff0577ac */ /* 0x000ea20008000800 */
[----:B-1----:R-:W-:Y:S02]  /*152a0*/  LEA.HI.X.SX32 R5, R23, R3, 0x1, P5 ;  /* 0x0000000317057211 */ /* 0x002fe400028f0eff */
[----:B0-----:R-:W-:Y:S01]  /*152b0*/  ISETP.LT.AND P5, PT, R29, UR4, !P0 ;  /* 0x000000041d007c0c */ /* 0x001fe2000c7a1270 */
[----:B------:R-:W0:Y:S01]  /*152c0*/  LDCU UR4, c[0x0][0x39c] ;  /* 0x00007380ff0477ac */ /* 0x000e220008000800 */
[----:B------:R-:W2:Y:S01]  /*152d0*/  LDL.LU R29, [R1+0x104] ;  /* 0x00010400011d7983 */ /* 0x000ea20000300800 */
[----:B------:R-:W-:-:S02]  /*152e0*/  PRMT R7, R10, 0x7632, R7 ;  /* 0x000076320a077816 */ /* 0x000fc40000000007 */
[----:B------:R-:W-:-:S03]  /*152f0*/  LEA R6, P4, R21, R2, 0x1 ;  /* 0x0000000215067211 */ /* 0x000fc600078808ff */
[----:B------:R1:W-:Y:S02]  /*15300*/  @P2 STG.E.U16 desc[UR8][R4.64], R7 ;  /* 0x0000000704002986 */ /* 0x0003e4000c101508 */
[----:B-1----:R-:W-:Y:S01]  /*15310*/  LEA.HI.X.SX32 R7, R21, R3, 0x1, P4 ;  /* 0x0000000315077211 */ /* 0x002fe200020f0eff */
[----:B---3--:R-:W-:Y:S02]  /*15320*/  IMAD R21, R0, 0x2, R21 ;  /* 0x0000000200157824 */ /* 0x008fe400078e0215 */
[----:B------:R-:W1:Y:S02]  /*15330*/  LDC R0, c[0x0][0x3b8] ;  /* 0x0000ee00ff007b82 */ /* 0x000e640000000800 */
[----:B------:R-:W-:Y:S01]  /*15340*/  IMAD R22, R8, 0x2, R21 ;  /* 0x0000000208167824 */ /* 0x000fe200078e0215 */
[----:B------:R3:W-:Y:S01]  /*15350*/  @P3 STG.E.U16 desc[UR8][R6.64], R11 ;  /* 0x0000000b06003986 */ /* 0x0007e2000c101508 */
[----:B------:R-:W-:-:S04]  /*15360*/  LEA R10, P3, R21, R2, 0x1 ;  /* 0x00000002150a7211 */ /* 0x000fc800078608ff */
[----:B------:R-:W0:Y:S01]  /*15370*/  LDC R8, c[0x0][0x3b8] ;  /* 0x0000ee00ff087b82 */ /* 0x000e220000000800 */
[----:B------:R-:W-:Y:S02]  /*15380*/  PRMT R5, R12, 0x7632, R5 ;  /* 0x000076320c057816 */ /* 0x000fe40000000005 */
[----:B----4-:R-:W-:Y:S01]  /*15390*/  ISETP.LT.AND P2, PT, R25, UR6, !P0 ;  /* 0x0000000619007c0c */ /* 0x010fe2000c741270 */
[----:B------:R-:W4:Y:S04]  /*153a0*/  LDCU UR6, c[0x0][0x39c] ;  /* 0x00007380ff0677ac */ /* 0x000f280008000800 */
[----:B------:R-:W4:Y:S01]  /*153b0*/  LDC R12, c[0x0][0x3b8] ;  /* 0x0000ee00ff0c7b82 */ /* 0x000f220000000800 */
[----:B---3--:R-:W-:Y:S01]  /*153c0*/  LEA.HI.X.SX32 R11, R21, R3, 0x1, P3 ;  /* 0x00000003150b7211 */ /* 0x008fe200018f0eff */
[----:B-----5:R-:W-:Y:S01]  /*153d0*/  IMAD R7, R9, 0x2, R22 ;  /* 0x0000000209077824 */ /* 0x020fe200078e0216 */
[----:B------:R-:W-:-:S03]  /*153e0*/  LEA R4, P3, R22, R2, 0x1 ;  /* 0x0000000216047211 */ /* 0x000fc600078608ff */
[----:B------:R3:W-:Y:S01]  /*153f0*/  @P6 STG.E.U16 desc[UR8][R10.64], R5 ;  /* 0x000000050a006986 */ /* 0x0007e2000c101508 */
[-C--:B------:R-:W-:Y:S01]  /*15400*/  LEA R6, P6, R7, R2.reuse, 0x1 ;  /* 0x0000000207067211 */ /* 0x080fe200078c08ff */
[----:B------:R-:W5:Y:S01]  /*15410*/  LDC R9, c[0x0][0x3b8] ;  /* 0x0000ee00ff097b82 */ /* 0x000f620000000800 */
[----:B------:R-:W-:Y:S02]  /*15420*/  PRMT R15, R14, 0x7632, R15 ;  /* 0x000076320e0f7816 */ /* 0x000fe4000000000f */
[----:B------:R-:W-:Y:S02]  /*15430*/  ISETP.LT.AND P4, PT, R26, UR7, !P0 ;  /* 0x000000071a007c0c */ /* 0x000fe4000c781270 */
[----:B---3--:R-:W-:Y:S01]  /*15440*/  PRMT R11, R13, 0x7632, R11 ;  /* 0x000076320d0b7816 */ /* 0x008fe2000000000b */
[----:B------:R-:W-:Y:S01]  /*15450*/  IMAD R13, R20, 0x2, R7 ;  /* 0x00000002140d7824 */ /* 0x000fe200078e0207 */
[-C--:B------:R-:W-:Y:S02]  /*15460*/  LEA.HI.X.SX32 R5, R22, R3.reuse, 0x1, P3 ;  /* 0x0000000316057211 */ /* 0x080fe400018f0eff */
[----:B------:R-:W-:Y:S01]  /*15470*/  LEA.HI.X.SX32 R7, R7, R3, 0x1, P6 ;  /* 0x0000000307077211 */ /* 0x000fe200030f0eff */
[----:B-1----:R-:W-:Y:S01]  /*15480*/  IMAD R21, R0, 0x2, R13 ;  /* 0x0000000200157824 */ /* 0x002fe200078e020d */
[-C--:B------:R-:W-:Y:S01]  /*15490*/  LEA R10, P6, R13, R2.reuse, 0x1 ;  /* 0x000000020d0a7211 */ /* 0x080fe200078c08ff */
[----:B------:R0:W-:Y:S04]  /*154a0*/  @P5 STG.E.U16 desc[UR8][R4.64], R11 ;  /* 0x0000000b04005986 */ /* 0x0001e8000c101508 */
[----:B------:R1:W-:Y:S01]  /*154b0*/  @P2 STG.E.U16 desc[UR8][R6.64], R15 ;  /* 0x0000000f06002986 */ /* 0x0003e2000c101508 */
[----:B------:R-:W-:-:S02]  /*154c0*/  LEA R14, P2, R21, R2, 0x1 ;  /* 0x00000002150e7211 */ /* 0x000fc400078408ff */
[----:B------:R-:W-:Y:S01]  /*154d0*/  PRMT R0, R15, 0x7632, R0 ;  /* 0x000076320f007816 */ /* 0x000fe20000000000 */
[----:B0-----:R-:W-:Y:S01]  /*154e0*/  IMAD R5, R8, 0x2, R21 ;  /* 0x0000000208057824 */ /* 0x001fe200078e0215 */
[-C--:B------:R-:W-:Y:S02]  /*154f0*/  LEA.HI.X.SX32 R11, R13, R3.reuse, 0x1, P6 ;  /* 0x000000030d0b7211 */ /* 0x080fe400030f0eff */
[----:B-1----:R-:W-:Y:S01]  /*15500*/  PRMT R7, R16, 0x7632, R7 ;  /* 0x0000763210077816 */ /* 0x002fe20000000007 */
[----:B----4-:R-:W-:Y:S01]  /*15510*/  IMAD R12, R12, 0x2, R5 ;  /* 0x000000020c0c7824 */ /* 0x010fe200078e0205 */
[----:B------:R-:W-:Y:S01]  /*15520*/  LEA.HI.X.SX32 R15, R21, R3, 0x1, P2 ;  /* 0x00000003150f7211 */ /* 0x000fe200010f0eff */
[----:B------:R-:W-:Y:S01]  /*15530*/  @P4 STG.E.U16 desc[UR8][R10.64], R0 ;  /* 0x000000000a004986 */ /* 0x000fe2000c101508 */
[----:B------:R-:W-:Y:S01]  /*15540*/  LEA R4, P2, R5, R2, 0x1 ;  /* 0x0000000205047211 */ /* 0x000fe200078408ff */
[----:B-----5:R-:W-:Y:S01]  /*15550*/  IMAD R9, R9, 0x2, R12 ;  /* 0x0000000209097824 */ /* 0x020fe200078e020c */
[----:B------:R-:W-:-:S02]  /*15560*/  PRMT R17, R17, 0x7632, R17 ;  /* 0x0000763211117816 */ /* 0x000fc40000000011 */
[----:B------:R-:W-:Y:S02]  /*15570*/  LEA.HI.X.SX32 R5, R5, R3, 0x1, P2 ;  /* 0x0000000305057211 */ /* 0x000fe400010f0eff */
[----:B------:R-:W-:Y:S02]  /*15580*/  PRMT R18, R18, 0x7632, R18 ;  /* 0x0000763212127816 */ /* 0x000fe40000000012 */
[----:B------:R-:W-:-:S13]  /*15590*/  ISETP.LT.AND P3, PT, R27, UR4, !P0 ;  /* 0x000000041b007c0c */ /* 0x000fda000c761270 */
[----:B------:R0:W-:Y:S01]  /*155a0*/  @P3 STG.E.U16 desc[UR8][R14.64], R7 ;  /* 0x000000070e003986 */ /* 0x0001e2000c101508 */
[-C--:B------:R-:W-:Y:S02]  /*155b0*/  LEA R6, P3, R12, R2.reuse, 0x1 ;  /* 0x000000020c067211 */ /* 0x080fe400078608ff */
[----:B------:R-:W-:Y:S02]  /*155c0*/  LEA R2, P2, R9, R2, 0x1 ;  /* 0x0000000209027211 */ /* 0x000fe400078408ff */
[----:B--2---:R-:W-:Y:S02]  /*155d0*/  ISETP.LT.AND P5, PT, R28, UR5, !P0 ;  /* 0x000000051c007c0c */ /* 0x004fe4000c7a1270 */
[----:B0-----:R-:W-:Y:S02]  /*155e0*/  LEA.HI.X.SX32 R7, R12, R3, 0x1, P3 ;  /* 0x000000030c077211 */ /* 0x001fe400018f0eff */
[----:B------:R-:W-:-:S09]  /*155f0*/  ISETP.LT.AND P0, PT, R29, UR6, !P0 ;  /* 0x000000061d007c0c */ /* 0x000fd2000c701270 */
[----:B------:R0:W-:Y:S01]  /*15600*/  @P5 STG.E.U16 desc[UR8][R4.64], R17 ;  /* 0x0000001104005986 */ /* 0x0001e2000c101508 */
[----:B------:R-:W-:-:S03]  /*15610*/  LEA.HI.X.SX32 R3, R9, R3, 0x1, P2 ;  /* 0x0000000309037211 */ /* 0x000fc600010f0eff */
[----:B------:R0:W-:Y:S01]  /*15620*/  @P0 STG.E.U16 desc[UR8][R6.64], R18 ;  /* 0x0000001206000986 */ /* 0x0001e2000c101508 */
[----:B------:R-:W-:Y:S05]  /*15630*/  @!P1 EXIT ;  /* 0x000000000000994d */ /* 0x000fea0003800000 */
[----:B------:R-:W-:-:S05]  /*15640*/  PRMT R19, R19, 0x7632, R19 ;  /* 0x0000763213137816 */ /* 0x000fca0000000013 */
[----:B------:R-:W-:Y:S01]  /*15650*/  STG.E.U16 desc[UR8][R2.64], R19 ;  /* 0x0000001302007986 */ /* 0x000fe2000c101508 */
[----:B------:R-:W-:Y:S05]  /*15660*/  EXIT ;  /* 0x000000000000794d */ /* 0x000fea0003800000 */
.L_x_3:
[----:B------:R-:W-:-:S00]  /*15670*/  BRA `(.L_x_3) ;  /* 0xfffffffc00fc7947 */ /* 0x000fc0000383ffff */
[----:B------:R-:W-:-:S00]  /*15680*/  NOP ;  /* 0x0000000000007918 */ /* 0x000fc00000000000 */
[----:B------:R-:W-:-:S00]  /*15690*/  NOP ;  /* 0x0000000000007918 */ /* 0x000fc00000000000 */
[----:B------:R-:W-:-:S00]  /*156a0*/  NOP ;  /* 0x0000000000007918 */ /* 0x000fc00000000000 */
[----:B------:R-:W-:-:S00]  /*156b0*/  NOP ;  /* 0x0000000000007918 */ /* 0x000fc00000000000 */
[----:B------:R-:W-:-:S00]  /*156c0*/  NOP ;  /* 0x0000000000007918 */ /* 0x000fc00000000000 */
[----:B------:R-:W-:-:S00]  /*156d0*/  NOP ;  /* 0x0000000000007918 */ /* 0x000fc00000000000 */
[----:B------:R-:W-:-:S00]  /*156e0*/  NOP ;  /* 0x0000000000007918 */ /* 0x000fc00000000000 */
[----:B------:R-:W-:-:S00]  /*156f0*/  NOP ;  /* 0x0000000000007918 */ /* 0x000fc00000000000 */
.L_x_4:


//--------------------- .nv.shared.matmul_kernel  --------------------------
	.section	.nv.shared.matmul_kernel,"aw",@nobits
	.sectionflags	@""
	.align	16
	.zero		1024


//--------------------- .nv.shared.reserved.0     --------------------------
	.section	.nv.shared.reserved.0,"aw",@nobits
	.weak		__nv_reservedSMEM_offset_0_alias
	.size		__nv_reservedSMEM_offset_0_alias, 0, 64
	.other		__nv_reservedSMEM_offset_0_alias,@"STO_CUDA_RESERVED_SHARED STV_DEFAULT"
__nv_reservedSMEM_offset_0_alias:
	.zero		0
	.zero		64


//--------------------- .nv.constant0.matmul_kernel --------------------------
	.section	.nv.constant0.matmul_kernel,"a",@progbits
	.sectionflags	@""
	.align	4
.nv.constant0.matmul_kernel:
	.zero		976


//--------------------- SYMBOLS --------------------------

	.type		.nv.reservedSmem.offset0,@object
	.size		.nv.reservedSmem.offset0,0x4
	.type		.nv.reservedSmem.cap,@object
	.size		.nv.reservedSmem.cap,0x4
